# CuTe-DSL kernel — source=fa4 family=fa4_fwd_sm100
# config = {"dtype": "Float8E4M3FN", "causal": true, "use_2cta": false, "q_stage": 2, "head_dim": 128}


// ===== COMPILED SASS (sm_100a) =====

	.target	sm_100a

	.elftype	@"ET_EXEC"


//--------------------- .note.nv.tkinfo           --------------------------
	.section	.note.nv.tkinfo,"",@"SHT_NOTE"
	.sectionflags	@"SHF_NOTE_NV_TKINFO"
	.tkinfo
        /*0018*/ 	.word	0x00000081
        /*0030*/ 	.string	""
        /*0030*/ 	.string	"ptxas"
        /*0030*/ 	.string	"Cuda compilation tools, release 12.9, V12.9.83"
        /*0030*/ 	.string	"Build system must define TOOLS_VERSION_EXTENDED"
        /*0030*/ 	.string	"-O 3 -arch sm_100a "



//--------------------- .note.nv.cuver            --------------------------
	.section	.note.nv.cuver,"",@"SHT_NOTE"
	.sectionflags	@"SHF_NOTE_NV_CUVER"
        /*0018*/ 	.short	0x0001
        /*001a*/ 	.short	0x0064
        /*001c*/ 	.short	0x0001
        /*001e*/ 	.short	0x0000
        /*0020*/ 	.short	0x0001
        /*0022*/ 	.short	0x0000


//--------------------- .nv.info                  --------------------------
	.section	.nv.info,"",@"SHT_CUDA_INFO"
	.align	4


	//----- nvinfo : EIATTR_REGCOUNT
	.align		4
        /*0000*/ 	.byte	0x04, 0x2f
        /*0002*/ 	.short	(.L_4 - .L_3)
	.align		4
.L_3:
        /*0004*/ 	.word	index@(kernel_cutlass_kernel_flash_attncuteflash_fwd_sm100FlashAttentionForwardSm100_object_at__tensor0000o12811101213_tensor0000o12811101213_tensor0000o12810111213_tensor0000o12811101213_tensor_0)
        /*0008*/ 	.word	0x00000080


	//----- nvinfo : EIATTR_FRAME_SIZE
	.align		4
.L_4:
        /*000c*/ 	.byte	0x04, 0x11
        /*000e*/ 	.short	(.L_6 - .L_5)
	.align		4
.L_5:
        /*0010*/ 	.word	index@($__internal_2_$__cuda_sm10x_tcgen05_guardrail_trap_unallocated_columns_being_dealloced)
        /*0014*/ 	.word	0x00000000


	//----- nvinfo : EIATTR_FRAME_SIZE
	.align		4
.L_6:
        /*0018*/ 	.byte	0x04, 0x11
        /*001a*/ 	.short	(.L_8 - .L_7)
	.align		4
.L_7:
        /*001c*/ 	.word	index@($__internal_1_$__cuda_sm10x_tcgen05_guardrail_trap_phase_invalid_during_alloc)
        /*0020*/ 	.word	0x00000000


	//----- nvinfo : EIATTR_FRAME_SIZE
	.align		4
.L_8:
        /*0024*/ 	.byte	0x04, 0x11
        /*0026*/ 	.short	(.L_10 - .L_9)
	.align		4
.L_9:
        /*0028*/ 	.word	index@($__internal_0_$__cuda_sm10x_tcgen05_guardrail_trap_col_being_dealloced_not_returned_by_alloc)
        /*002c*/ 	.word	0x00000000


	//----- nvinfo : EIATTR_FRAME_SIZE
	.align		4
.L_10:
        /*0030*/ 	.byte	0x04, 0x11
        /*0032*/ 	.short	(.L_12 - .L_11)
	.align		4
.L_11:
        /*0034*/ 	.word	index@(kernel_cutlass_kernel_flash_attncuteflash_fwd_sm100FlashAttentionForwardSm100_object_at__tensor0000o12811101213_tensor0000o12811101213_tensor0000o12810111213_tensor0000o12811101213_tensor_0)
        /*0038*/ 	.word	0x00000000


	//----- nvinfo : EIATTR_MIN_STACK_SIZE
	.align		4
.L_12:
        /*003c*/ 	.byte	0x04, 0x12
        /*003e*/ 	.short	(.L_14 - .L_13)
	.align		4
.L_13:
        /*0040*/ 	.word	index@(kernel_cutlass_kernel_flash_attncuteflash_fwd_sm100FlashAttentionForwardSm100_object_at__tensor0000o12811101213_tensor0000o12811101213_tensor0000o12810111213_tensor0000o12811101213_tensor_0)
        /*0044*/ 	.word	0x00000000
.L_14:


//--------------------- .nv.info.kernel_cutlass_kernel_flash_attncuteflash_fwd_sm100FlashAttentionForwardSm100_object_at__tensor0000o12811101213_tensor0000o12811101213_tensor0000o12810111213_tensor0000o12811101213_tensor_0 --------------------------
	.section	.nv.info.kernel_cutlass_kernel_flash_attncuteflash_fwd_sm100FlashAttentionForwardSm100_object_at__tensor0000o12811101213_tensor0000o12811101213_tensor0000o12810111213_tensor0000o12811101213_tensor_0,"",@"SHT_CUDA_INFO"
	.sectionflags	@""
	.align	4


	//----- nvinfo : EIATTR_CUDA_API_VERSION
	.align		4
        /*0000*/ 	.byte	0x04, 0x37
        /*0002*/ 	.short	(.L_16 - .L_15)
.L_15:
        /*0004*/ 	.word	0x00000081


	//----- nvinfo : EIATTR_KPARAM_INFO
	.align		4
.L_16:
        /*0008*/ 	.byte	0x04, 0x17
        /*000a*/ 	.short	(.L_18 - .L_17)
.L_17:
        /*000c*/ 	.word	0x00000000
        /*0010*/ 	.short	0x0018
        /*0012*/ 	.short	0x02e4
        /*0014*/ 	.byte	0x00, 0xf0, 0x11, 0x00


	//----- nvinfo : EIATTR_KPARAM_INFO
	.align		4
.L_18:
        /*0018*/ 	.byte	0x04, 0x17
        /*001a*/ 	.short	(.L_20 - .L_19)
.L_19:
        /*001c*/ 	.word	0x00000000
        /*0020*/ 	.short	0x0017
        /*0022*/ 	.short	0x02d8
        /*0024*/ 	.byte	0x00, 0xf0, 0x31, 0x00


	//----- nvinfo : EIATTR_KPARAM_INFO
	.align		4
.L_20:
        /*0028*/ 	.byte	0x04, 0x17
        /*002a*/ 	.short	(.L_22 - .L_21)
.L_21:
        /*002c*/ 	.word	0x00000000
        /*0030*/ 	.short	0x0016
        /*0032*/ 	.short	0x02d4
        /*0034*/ 	.byte	0x00, 0xf0, 0x11, 0x00


	//----- nvinfo : EIATTR_KPARAM_INFO
	.align		4
.L_22:
        /*0038*/ 	.byte	0x04, 0x17
        /*003a*/ 	.short	(.L_24 - .L_23)
.L_23:
        /*003c*/ 	.word	0x00000000
        /*0040*/ 	.short	0x0015
        /*0042*/ 	.short	0x02c8
        /*0044*/ 	.byte	0x00, 0xf0, 0x31, 0x00


	//----- nvinfo : EIATTR_KPARAM_INFO
	.align		4
.L_24:
        /*0048*/ 	.byte	0x04, 0x17
        /*004a*/ 	.short	(.L_26 - .L_25)
.L_25:
        /*004c*/ 	.word	0x00000000
        /*0050*/ 	.short	0x0014
        /*0052*/ 	.short	0x02bc
        /*0054*/ 	.byte	0x00, 0xf0, 0x31, 0x00


	//----- nvinfo : EIATTR_KPARAM_INFO
	.align		4
.L_26:
        /*0058*/ 	.byte	0x04, 0x17
        /*005a*/ 	.short	(.L_28 - .L_27)
.L_27:
        /*005c*/ 	.word	0x00000000
        /*0060*/ 	.short	0x0013
        /*0062*/ 	.short	0x02b0
        /*0064*/ 	.byte	0x00, 0xf0, 0x31, 0x00


	//----- nvinfo : EIATTR_KPARAM_INFO
	.align		4
.L_28:
        /*0068*/ 	.byte	0x04, 0x17
        /*006a*/ 	.short	(.L_30 - .L_29)
.L_29:
        /*006c*/ 	.word	0x00000000
        /*0070*/ 	.short	0x0012
        /*0072*/ 	.short	0x02a4
        /*0074*/ 	.byte	0x00, 0xf0, 0x31, 0x00


	//----- nvinfo : EIATTR_KPARAM_INFO
	.align		4
.L_30:
        /*0078*/ 	.byte	0x04, 0x17
        /*007a*/ 	.short	(.L_32 - .L_31)
.L_31:
        /*007c*/ 	.word	0x00000000
        /*0080*/ 	.short	0x0011
        /*0082*/ 	.short	0x02a0
        /*0084*/ 	.byte	0x00, 0xf0, 0x11, 0x00


	//----- nvinfo : EIATTR_KPARAM_INFO
	.align		4
.L_32:
        /*0088*/ 	.byte	0x04, 0x17
        /*008a*/ 	.short	(.L_34 - .L_33)
.L_33:
        /*008c*/ 	.word	0x00000000
        /*0090*/ 	.short	0x0010
        /*0092*/ 	.short	0x029c
        /*0094*/ 	.byte	0x00, 0xf0, 0x11, 0x00


	//----- nvinfo : EIATTR_KPARAM_INFO
	.align		4
.L_34:
        /*0098*/ 	.byte	0x04, 0x17
        /*009a*/ 	.short	(.L_36 - .L_35)
.L_35:
        /*009c*/ 	.word	0x00000000
        /*00a0*/ 	.short	0x000f
        /*00a2*/ 	.short	0x0298
        /*00a4*/ 	.byte	0x00, 0xf0, 0x11, 0x00


	//----- nvinfo : EIATTR_KPARAM_INFO
	.align		4
.L_36:
        /*00a8*/ 	.byte	0x04, 0x17
        /*00aa*/ 	.short	(.L_38 - .L_37)
.L_37:
        /*00ac*/ 	.word	0x00000000
        /*00b0*/ 	.short	0x000e
        /*00b2*/ 	.short	0x0294
        /*00b4*/ 	.byte	0x00, 0xf0, 0x11, 0x00


	//----- nvinfo : EIATTR_KPARAM_INFO
	.align		4
.L_38:
        /*00b8*/ 	.byte	0x04, 0x17
        /*00ba*/ 	.short	(.L_40 - .L_39)
.L_39:
        /*00bc*/ 	.word	0x00000000
        /*00c0*/ 	.short	0x000d
        /*00c2*/ 	.short	0x0290
        /*00c4*/ 	.byte	0x00, 0xf0, 0x11, 0x00


	//----- nvinfo : EIATTR_KPARAM_INFO
	.align		4
.L_40:
        /*00c8*/ 	.byte	0x04, 0x17
        /*00ca*/ 	.short	(.L_42 - .L_41)
.L_41:
        /*00cc*/ 	.word	0x00000000
        /*00d0*/ 	.short	0x000c
        /*00d2*/ 	.short	0x028c
        /*00d4*/ 	.byte	0x00, 0xf0, 0x11, 0x00


	//----- nvinfo : EIATTR_KPARAM_INFO
	.align		4
.L_42:
        /*00d8*/ 	.byte	0x04, 0x17
        /*00da*/ 	.short	(.L_44 - .L_43)
.L_43:
        /*00dc*/ 	.word	0x00000000
        /*00e0*/ 	.short	0x000b
        /*00e2*/ 	.short	0x0287
        /*00e4*/ 	.byte	0x00, 0xf0, 0x0d, 0x00


	//----- nvinfo : EIATTR_KPARAM_INFO
	.align		4
.L_44:
        /*00e8*/ 	.byte	0x04, 0x17
        /*00ea*/ 	.short	(.L_46 - .L_45)
.L_45:
        /*00ec*/ 	.word	0x00000000
        /*00f0*/ 	.short	0x000a
        /*00f2*/ 	.short	0x0284
        /*00f4*/ 	.byte	0x00, 0xf0, 0x0d, 0x00


	//----- nvinfo : EIATTR_KPARAM_INFO
	.align		4
.L_46:
        /*00f8*/ 	.byte	0x04, 0x17
        /*00fa*/ 	.short	(.L_48 - .L_47)
.L_47:
        /*00fc*/ 	.word	0x00000000
        /*0100*/ 	.short	0x0009
        /*0102*/ 	.short	0x0280
        /*0104*/ 	.byte	0x00, 0xf0, 0x11, 0x00


	//----- nvinfo : EIATTR_KPARAM_INFO
	.align		4
.L_48:
        /*0108*/ 	.byte	0x04, 0x17
        /*010a*/ 	.short	(.L_50 - .L_49)
.L_49:
        /*010c*/ 	.word	0x00000000
        /*0110*/ 	.short	0x0008
        /*0112*/ 	.short	0x0200
        /*0114*/ 	.byte	0x00, 0xf0, 0x01, 0x02


	//----- nvinfo : EIATTR_KPARAM_INFO
	.align		4
.L_50:
        /*0118*/ 	.byte	0x04, 0x17
        /*011a*/ 	.short	(.L_52 - .L_51)
.L_51:
        /*011c*/ 	.word	0x00000000
        /*0120*/ 	.short	0x0007
        /*0122*/ 	.short	0x0180
        /*0124*/ 	.byte	0x00, 0xf0, 0x01, 0x02


	//----- nvinfo : EIATTR_KPARAM_INFO
	.align		4
.L_52:
        /*0128*/ 	.byte	0x04, 0x17
        /*012a*/ 	.short	(.L_54 - .L_53)
.L_53:
        /*012c*/ 	.word	0x00000000
        /*0130*/ 	.short	0x0006
        /*0132*/ 	.short	0x0100
        /*0134*/ 	.byte	0x00, 0xf0, 0x01, 0x02


	//----- nvinfo : EIATTR_KPARAM_INFO
	.align		4
.L_54:
        /*0138*/ 	.byte	0x04, 0x17
        /*013a*/ 	.short	(.L_56 - .L_55)
.L_55:
        /*013c*/ 	.word	0x00000000
        /*0140*/ 	.short	0x0005
        /*0142*/ 	.short	0x0080
        /*0144*/ 	.byte	0x00, 0xf0, 0x01, 0x02


	//----- nvinfo : EIATTR_KPARAM_INFO
	.align		4
.L_56:
        /*0148*/ 	.byte	0x04, 0x17
        /*014a*/ 	.short	(.L_58 - .L_57)
.L_57:
        /*014c*/ 	.word	0x00000000
        /*0150*/ 	.short	0x0004
        /*0152*/ 	.short	0x0030
        /*0154*/ 	.byte	0x00, 0xf0, 0xa1, 0x00


	//----- nvinfo : EIATTR_KPARAM_INFO
	.align		4
.L_58:
        /*0158*/ 	.byte	0x04, 0x17
        /*015a*/ 	.short	(.L_60 - .L_59)
.L_59:
        /*015c*/ 	.word	0x00000000
        /*0160*/ 	.short	0x0003
        /*0162*/ 	.short	0x0024
        /*0164*/ 	.byte	0x00, 0xf0, 0x31, 0x00


	//----- nvinfo : EIATTR_KPARAM_INFO
	.align		4
.L_60:
        /*0168*/ 	.byte	0x04, 0x17
        /*016a*/ 	.short	(.L_62 - .L_61)
.L_61:
        /*016c*/ 	.word	0x00000000
        /*0170*/ 	.short	0x0002
        /*0172*/ 	.short	0x0018
        /*0174*/ 	.byte	0x00, 0xf0, 0x31, 0x00


	//----- nvinfo : EIATTR_KPARAM_INFO
	.align		4
.L_62:
        /*0178*/ 	.byte	0x04, 0x17
        /*017a*/ 	.short	(.L_64 - .L_63)
.L_63:
        /*017c*/ 	.word	0x00000000
        /*0180*/ 	.short	0x0001
        /*0182*/ 	.short	0x000c
        /*0184*/ 	.byte	0x00, 0xf0, 0x31, 0x00


	//----- nvinfo : EIATTR_KPARAM_INFO
	.align		4
.L_64:
        /*0188*/ 	.byte	0x04, 0x17
        /*018a*/ 	.short	(.L_66 - .L_65)
.L_65:
        /*018c*/ 	.word	0x00000000
        /*0190*/ 	.short	0x0000
        /*0192*/ 	.short	0x0000
        /*0194*/ 	.byte	0x00, 0xf0, 0x31, 0x00


	//----- nvinfo : EIATTR_AT_ENTRY_FRAGMENTS
	.align		4
.L_66:
        /*0198*/ 	.byte	0x04, 0x4f
        /*019a*/ 	.short	(.L_68 - .L_67)


	//   ....[0]....
.L_67:
        /*019c*/ 	.word	0x00000004


	//----- nvinfo : EIATTR_RESERVED_SMEM_USED
	.align		4
.L_68:
        /*01a0*/ 	.byte	0x01, 0x41
	.zero		2


	//----- nvinfo : EIATTR_SPARSE_MMA_MASK
	.align		4
        /*01a4*/ 	.byte	0x03, 0x50
        /*01a6*/ 	.short	0x0000


	//----- nvinfo : EIATTR_TCGEN05_1CTA_USED
	.align		4
        /*01a8*/ 	.byte	0x01, 0x51
	.zero		2


	//----- nvinfo : EIATTR_MAXREG_COUNT
	.align		4
        /*01ac*/ 	.byte	0x03, 0x1b
        /*01ae*/ 	.short	0x0080


	//----- nvinfo : EIATTR_NUM_BARRIERS
	.align		4
        /*01b0*/ 	.byte	0x02, 0x4c
        /*01b2*/ 	.byte	0x10
	.zero		1


	//----- nvinfo : EIATTR_INT_WARP_WIDE_INSTR_OFFSETS
	.align		4
        /*01b4*/ 	.byte	0x04, 0x31
        /*01b6*/ 	.short	(.L_70 - .L_69)


	//   ....[0]....
.L_69:
        /*01b8*/ 	.word	0x00002b40


	//   ....[1]....
        /*01bc*/ 	.word	0x00002b70


	//----- nvinfo : EIATTR_COOP_GROUP_MASK_REGIDS
	.align		4
.L_70:
        /*01c0*/ 	.byte	0x04, 0x29
        /*01c2*/ 	.short	(.L_72 - .L_71)


	//   ....[0]....
.L_71:
        /*01c4*/ 	.word	0xffffffff


	//   ....[1]....
        /*01c8*/ 	.word	0xffffffff


	//   ....[2]....
        /*01cc*/ 	.word	0xffffffff


	//   ....[3]....
        /*01d0*/ 	.word	0xffffffff


	//   ....[4]....
        /*01d4*/ 	.word	0xffffffff


	//   ....[5]....
        /*01d8*/ 	.word	0xffffffff


	//   ....[6]....
        /*01dc*/ 	.word	0xffffffff


	//   ....[7]....
        /*01e0*/ 	.word	0xffffffff


	//   ....[8]....
        /*01e4*/ 	.word	0xffffffff


	//   ....[9]....
        /*01e8*/ 	.word	0xffffffff


	//----- nvinfo : EIATTR_COOP_GROUP_INSTR_OFFSETS
	.align		4
.L_72:
        /*01ec*/ 	.byte	0x04, 0x28
        /*01ee*/ 	.short	(.L_74 - .L_73)


	//   ....[0]....
.L_73:
        /*01f0*/ 	.word	0x00000b80


	//   ....[1]....
        /*01f4*/ 	.word	0x00000e40


	//   ....[2]....
        /*01f8*/ 	.word	0x00001000


	//   ....[3]....
        /*01fc*/ 	.word	0x000029e0


	//   ....[4]....
        /*0200*/ 	.word	0x00002c20


	//   ....[5]....
        /*0204*/ 	.word	0x00006ac0


	//   ....[6]....
        /*0208*/ 	.word	0x00009080


	//   ....[7]....
        /*020c*/ 	.word	0x0000b3d0


	//   ....[8]....
        /*0210*/ 	.word	0x0000c190


	//   ....[9]....
        /*0214*/ 	.word	0x0000c760


	//----- nvinfo : EIATTR_REG_RECONFIG
	.align		4
.L_74:
        /*0218*/ 	.byte	0x01, 0x54
	.zero		2


	//----- nvinfo : EIATTR_VRC_CTA_INIT_COUNT
	.align		4
        /*021c*/ 	.byte	0x02, 0x4a
        /*021e*/ 	.byte	0x80
	.zero		1


	//----- nvinfo : EIATTR_MBARRIER_INSTR_OFFSETS
	.align		4
        /*0220*/ 	.byte	0x04, 0x39
        /*0222*/ 	.short	(.L_76 - .L_75)


	//   ....[0]....
.L_75:
        /*0224*/ 	.word	0x000002b0
        /*0228*/ 	.word	0x000000ff
        /*022c*/ 	.word	0x00000000
        /*0230*/ 	.short	0x0100
        /*0232*/ 	.byte	0x04
	.zero		1


	//   ....[1]....
        /*0234*/ 	.word	0x000002c0
        /*0238*/ 	.word	0x000000ff
        /*023c*/ 	.word	0x00000008
        /*0240*/ 	.short	0x0100
        /*0242*/ 	.byte	0x04
	.zero		1


	//   ....[2]....
        /*0244*/ 	.word	0x000002d0
        /*0248*/ 	.word	0x000000ff
        /*024c*/ 	.word	0x00000010
        /*0250*/ 	.short	0x0100
        /*0252*/ 	.byte	0x04
	.zero		1


	//   ....[3]....
        /*0254*/ 	.word	0x000002e0
        /*0258*/ 	.word	0x000000ff
        /*025c*/ 	.word	0x00000018
        /*0260*/ 	.short	0x0100
        /*0262*/ 	.byte	0x04
	.zero		1


	//   ....[4]....
        /*0264*/ 	.word	0x000002f0
        /*0268*/ 	.word	0x000000ff
        /*026c*/ 	.word	0x00000020
        /*0270*/ 	.short	0x0100
        /*0272*/ 	.byte	0x04
	.zero		1


	//   ....[5]....
        /*0274*/ 	.word	0x00000300
        /*0278*/ 	.word	0x000000ff
        /*027c*/ 	.word	0x00000028
        /*0280*/ 	.short	0x0100
        /*0282*/ 	.byte	0x04
	.zero		1


	//   ....[6]....
        /*0284*/ 	.word	0x00000310
        /*0288*/ 	.word	0x000000ff
        /*028c*/ 	.word	0x00000030
        /*0290*/ 	.short	0x0100
        /*0292*/ 	.byte	0x04
	.zero		1


	//   ....[7]....
        /*0294*/ 	.word	0x00000320
        /*0298*/ 	.word	0x000000ff
        /*029c*/ 	.word	0x00000038
        /*02a0*/ 	.short	0x0100
        /*02a2*/ 	.byte	0x04
	.zero		1


	//   ....[8]....
        /*02a4*/ 	.word	0x00000330
        /*02a8*/ 	.word	0x000000ff
        /*02ac*/ 	.word	0x00000040
        /*02b0*/ 	.short	0x0100
        /*02b2*/ 	.byte	0x04
	.zero		1


	//   ....[9]....
        /*02b4*/ 	.word	0x00000340
        /*02b8*/ 	.word	0x000000ff
        /*02bc*/ 	.word	0x00000048
        /*02c0*/ 	.short	0x0100
        /*02c2*/ 	.byte	0x04
	.zero		1


	//   ....[10]....
        /*02c4*/ 	.word	0x00000350
        /*02c8*/ 	.word	0x000000ff
        /*02cc*/ 	.word	0x00000050
        /*02d0*/ 	.short	0x0100
        /*02d2*/ 	.byte	0x04
	.zero		1


	//   ....[11]....
        /*02d4*/ 	.word	0x00000360
        /*02d8*/ 	.word	0x000000ff
        /*02dc*/ 	.word	0x00000058
        /*02e0*/ 	.short	0x0100
        /*02e2*/ 	.byte	0x04
	.zero		1


	//   ....[12]....
        /*02e4*/ 	.word	0x00000370
        /*02e8*/ 	.word	0x000000ff
        /*02ec*/ 	.word	0x00000060
        /*02f0*/ 	.short	0x0100
        /*02f2*/ 	.byte	0x04
	.zero		1


	//   ....[13]....
        /*02f4*/ 	.word	0x00000380
        /*02f8*/ 	.word	0x000000ff
        /*02fc*/ 	.word	0x00000068
        /*0300*/ 	.short	0x0100
        /*0302*/ 	.byte	0x04
	.zero		1


	//   ....[14]....
        /*0304*/ 	.word	0x00000390
        /*0308*/ 	.word	0x000000ff
        /*030c*/ 	.word	0x00000070
        /*0310*/ 	.short	0x0100
        /*0312*/ 	.byte	0x04
	.zero		1


	//   ....[15]....
        /*0314*/ 	.word	0x000003a0
        /*0318*/ 	.word	0x000000ff
        /*031c*/ 	.word	0x00000078
        /*0320*/ 	.short	0x0100
        /*0322*/ 	.byte	0x04
	.zero		1


	//   ....[16]....
        /*0324*/ 	.word	0x000003b0
        /*0328*/ 	.word	0x000000ff
        /*032c*/ 	.word	0x00000080
        /*0330*/ 	.short	0x0100
        /*0332*/ 	.byte	0x04
	.zero		1


	//   ....[17]....
        /*0334*/ 	.word	0x000003c0
        /*0338*/ 	.word	0x000000ff
        /*033c*/ 	.word	0x00000088
        /*0340*/ 	.short	0x0100
        /*0342*/ 	.byte	0x04
	.zero		1


	//   ....[18]....
        /*0344*/ 	.word	0x000003d0
        /*0348*/ 	.word	0x000000ff
        /*034c*/ 	.word	0x00000090
        /*0350*/ 	.short	0x0100
        /*0352*/ 	.byte	0x04
	.zero		1


	//   ....[19]....
        /*0354*/ 	.word	0x000003e0
        /*0358*/ 	.word	0x000000ff
        /*035c*/ 	.word	0x00000098
        /*0360*/ 	.short	0x0100
        /*0362*/ 	.byte	0x04
	.zero		1


	//   ....[20]....
        /*0364*/ 	.word	0x000003f0
        /*0368*/ 	.word	0x000000ff
        /*036c*/ 	.word	0x000000a0
        /*0370*/ 	.short	0x0100
        /*0372*/ 	.byte	0x04
	.zero		1


	//   ....[21]....
        /*0374*/ 	.word	0x00000400
        /*0378*/ 	.word	0x000000ff
        /*037c*/ 	.word	0x000000a8
        /*0380*/ 	.short	0x0100
        /*0382*/ 	.byte	0x04
	.zero		1


	//   ....[22]....
        /*0384*/ 	.word	0x00000410
        /*0388*/ 	.word	0x000000ff
        /*038c*/ 	.word	0x000000b0
        /*0390*/ 	.short	0x0100
        /*0392*/ 	.byte	0x04
	.zero		1


	//   ....[23]....
        /*0394*/ 	.word	0x00000420
        /*0398*/ 	.word	0x000000ff
        /*039c*/ 	.word	0x000000b8
        /*03a0*/ 	.short	0x0100
        /*03a2*/ 	.byte	0x04
	.zero		1


	//   ....[24]....
        /*03a4*/ 	.word	0x00000430
        /*03a8*/ 	.word	0x000000ff
        /*03ac*/ 	.word	0x000000c0
        /*03b0*/ 	.short	0x0100
        /*03b2*/ 	.byte	0x04
	.zero		1


	//   ....[25]....
        /*03b4*/ 	.word	0x00000440
        /*03b8*/ 	.word	0x000000ff
        /*03bc*/ 	.word	0x000000c8
        /*03c0*/ 	.short	0x0100
        /*03c2*/ 	.byte	0x04
	.zero		1


	//   ....[26]....
        /*03c4*/ 	.word	0x00000450
        /*03c8*/ 	.word	0x000000ff
        /*03cc*/ 	.word	0x000000d0
        /*03d0*/ 	.short	0x0100
        /*03d2*/ 	.byte	0x04
	.zero		1


	//   ....[27]....
        /*03d4*/ 	.word	0x00000460
        /*03d8*/ 	.word	0x000000ff
        /*03dc*/ 	.word	0x000000d8
        /*03e0*/ 	.short	0x0100
        /*03e2*/ 	.byte	0x04
	.zero		1


	//   ....[28]....
        /*03e4*/ 	.word	0x00000470
        /*03e8*/ 	.word	0x000000ff
        /*03ec*/ 	.word	0x000000e0
        /*03f0*/ 	.short	0x0100
        /*03f2*/ 	.byte	0x04
	.zero		1


	//   ....[29]....
        /*03f4*/ 	.word	0x00000480
        /*03f8*/ 	.word	0x000000ff
        /*03fc*/ 	.word	0x000000e8
        /*0400*/ 	.short	0x0100
        /*0402*/ 	.byte	0x04
	.zero		1


	//   ....[30]....
        /*0404*/ 	.word	0x00000490
        /*0408*/ 	.word	0x000000ff
        /*040c*/ 	.word	0x000000f0
        /*0410*/ 	.short	0x0100
        /*0412*/ 	.byte	0x04
	.zero		1


	//   ....[31]....
        /*0414*/ 	.word	0x000004a0
        /*0418*/ 	.word	0x000000ff
        /*041c*/ 	.word	0x000000f8
        /*0420*/ 	.short	0x0100
        /*0422*/ 	.byte	0x04
	.zero		1


	//   ....[32]....
        /*0424*/ 	.word	0x000004b0
        /*0428*/ 	.word	0x000000ff
        /*042c*/ 	.word	0x00000100
        /*0430*/ 	.short	0x0100
        /*0432*/ 	.byte	0x04
	.zero		1


	//   ....[33]....
        /*0434*/ 	.word	0x000004c0
        /*0438*/ 	.word	0x000000ff
        /*043c*/ 	.word	0x00000108
        /*0440*/ 	.short	0x0100
        /*0442*/ 	.byte	0x04
	.zero		1


	//   ....[34]....
        /*0444*/ 	.word	0x000004d0
        /*0448*/ 	.word	0x000000ff
        /*044c*/ 	.word	0x00000110
        /*0450*/ 	.short	0x0100
        /*0452*/ 	.byte	0x04
	.zero		1


	//   ....[35]....
        /*0454*/ 	.word	0x000004e0
        /*0458*/ 	.word	0x000000ff
        /*045c*/ 	.word	0x00000118
        /*0460*/ 	.short	0x0100
        /*0462*/ 	.byte	0x04
	.zero		1


	//   ....[36]....
        /*0464*/ 	.word	0x000004f0
        /*0468*/ 	.word	0x000000ff
        /*046c*/ 	.word	0x00000120
        /*0470*/ 	.short	0x0100
        /*0472*/ 	.byte	0x04
	.zero		1


	//   ....[37]....
        /*0474*/ 	.word	0x00000500
        /*0478*/ 	.word	0x000000ff
        /*047c*/ 	.word	0x00000128
        /*0480*/ 	.short	0x0100
        /*0482*/ 	.byte	0x04
	.zero		1


	//   ....[38]....
        /*0484*/ 	.word	0x00000510
        /*0488*/ 	.word	0x000000ff
        /*048c*/ 	.word	0x00000130
        /*0490*/ 	.short	0x0100
        /*0492*/ 	.byte	0x04
	.zero		1


	//   ....[39]....
        /*0494*/ 	.word	0x00000520
        /*0498*/ 	.word	0x000000ff
        /*049c*/ 	.word	0x00000138
        /*04a0*/ 	.short	0x0100
        /*04a2*/ 	.byte	0x04
	.zero		1


	//   ....[40]....
        /*04a4*/ 	.word	0x00000530
        /*04a8*/ 	.word	0x000000ff
        /*04ac*/ 	.word	0x00000140
        /*04b0*/ 	.short	0x0100
        /*04b2*/ 	.byte	0x04
	.zero		1


	//   ....[41]....
        /*04b4*/ 	.word	0x00000540
        /*04b8*/ 	.word	0x000000ff
        /*04bc*/ 	.word	0x00000148
        /*04c0*/ 	.short	0x0100
        /*04c2*/ 	.byte	0x04
	.zero		1


	//   ....[42]....
        /*04c4*/ 	.word	0x00000550
        /*04c8*/ 	.word	0x000000ff
        /*04cc*/ 	.word	0x00000150
        /*04d0*/ 	.short	0x0100
        /*04d2*/ 	.byte	0x04
	.zero		1


	//   ....[43]....
        /*04d4*/ 	.word	0x00000560
        /*04d8*/ 	.word	0x000000ff
        /*04dc*/ 	.word	0x00000158
        /*04e0*/ 	.short	0x0100
        /*04e2*/ 	.byte	0x04
	.zero		1


	//   ....[44]....
        /*04e4*/ 	.word	0x000009e0
        /*04e8*/ 	.word	0x000000ff
        /*04ec*/ 	.word	0x00000140
        /*04f0*/ 	.short	0x010a
        /*04f2*/ 	.byte	0x04
	.zero		1


	//   ....[45]....
        /*04f4*/ 	.word	0x00000a90
        /*04f8*/ 	.word	0x000000ff
        /*04fc*/ 	.word	0x00000148
        /*0500*/ 	.short	0x010a
        /*0502*/ 	.byte	0x04
	.zero		1


	//   ....[46]....
        /*0504*/ 	.word	0x00000b10
        /*0508*/ 	.word	0x000000ff
        /*050c*/ 	.word	0x00000150
        /*0510*/ 	.short	0x0101
        /*0512*/ 	.byte	0x04
	.zero		1


	//   ....[47]....
        /*0514*/ 	.word	0x00000b30
        /*0518*/ 	.word	0x000000ff
        /*051c*/ 	.word	0x00000158
        /*0520*/ 	.short	0x0101
        /*0522*/ 	.byte	0x04
	.zero		1


	//   ....[48]....
        /*0524*/ 	.word	0x00001130
        /*0528*/ 	.word	0x000000ff
        /*052c*/ 	.word	0x00000000
        /*0530*/ 	.short	0x010a
        /*0532*/ 	.byte	0x0f
	.zero		1


	//   ....[49]....
        /*0534*/ 	.word	0x00001150
        /*0538*/ 	.word	0x000000ff
        /*053c*/ 	.word	0x00000020
        /*0540*/ 	.short	0x010a
        /*0542*/ 	.byte	0x0f
	.zero		1


	//   ....[50]....
        /*0544*/ 	.word	0x000013d0
        /*0548*/ 	.word	0x000000ff
        /*054c*/ 	.word	0x00000008
        /*0550*/ 	.short	0x010a
        /*0552*/ 	.byte	0x0f
	.zero		1


	//   ....[51]....
        /*0554*/ 	.word	0x00001b40
        /*0558*/ 	.word	0x000000ff
        /*055c*/ 	.word	0x00000000
        /*0560*/ 	.short	0x010a
        /*0562*/ 	.byte	0x24
	.zero		1


	//   ....[52]....
        /*0564*/ 	.word	0x00001b70
        /*0568*/ 	.word	0x000000ff
        /*056c*/ 	.word	0x000000d0
        /*0570*/ 	.short	0x010a
        /*0572*/ 	.byte	0x0f
	.zero		1


	//   ....[53]....
        /*0574*/ 	.word	0x00001d30
        /*0578*/ 	.word	0x000000ff
        /*057c*/ 	.word	0x000000e0
        /*0580*/ 	.short	0x010a
        /*0582*/ 	.byte	0x0f
	.zero		1


	//   ....[54]....
        /*0584*/ 	.word	0x00001e40
        /*0588*/ 	.word	0x000000ff
        /*058c*/ 	.word	0x00000000
        /*0590*/ 	.short	0x010a
        /*0592*/ 	.byte	0x1b
	.zero		1


	//   ....[55]....
        /*0594*/ 	.word	0x00002070
        /*0598*/ 	.word	0x000000ff
        /*059c*/ 	.word	0x000000d8
        /*05a0*/ 	.short	0x010a
        /*05a2*/ 	.byte	0x0f
	.zero		1


	//   ....[56]....
        /*05a4*/ 	.word	0x00002170
        /*05a8*/ 	.word	0x000000ff
        /*05ac*/ 	.word	0x000000e8
        /*05b0*/ 	.short	0x010a
        /*05b2*/ 	.byte	0x0f
	.zero		1


	//   ....[57]....
        /*05b4*/ 	.word	0x000023b0
        /*05b8*/ 	.word	0x000000ff
        /*05bc*/ 	.word	0x00000020
        /*05c0*/ 	.short	0x010a
        /*05c2*/ 	.byte	0x0e
	.zero		1


	//   ....[58]....
        /*05c4*/ 	.word	0x000023d0
        /*05c8*/ 	.word	0x000000ff
        /*05cc*/ 	.word	0x000000d0
        /*05d0*/ 	.short	0x010a
        /*05d2*/ 	.byte	0x0f
	.zero		1


	//   ....[59]....
        /*05d4*/ 	.word	0x00002610
        /*05d8*/ 	.word	0x000000ff
        /*05dc*/ 	.word	0x000000e0
        /*05e0*/ 	.short	0x010a
        /*05e2*/ 	.byte	0x08
	.zero		1


	//   ....[60]....
        /*05e4*/ 	.word	0x000026f0
        /*05e8*/ 	.word	0x000000ff
        /*05ec*/ 	.word	0x000000d8
        /*05f0*/ 	.short	0x010a
        /*05f2*/ 	.byte	0x08
	.zero		1


	//   ....[61]....
        /*05f4*/ 	.word	0x00002860
        /*05f8*/ 	.word	0x000000ff
        /*05fc*/ 	.word	0x000000e8
        /*0600*/ 	.short	0x010a
        /*0602*/ 	.byte	0x08
	.zero		1


	//   ....[62]....
        /*0604*/ 	.word	0x000030d0
        /*0608*/ 	.word	0x000000ff
        /*060c*/ 	.word	0x00000070
        /*0610*/ 	.short	0x010a
        /*0612*/ 	.byte	0x19
	.zero		1


	//   ....[63]....
        /*0614*/ 	.word	0x00003320
        /*0618*/ 	.word	0x000000ff
        /*061c*/ 	.word	0x00000010
        /*0620*/ 	.short	0x010a
        /*0622*/ 	.byte	0x19
	.zero		1


	//   ....[64]....
        /*0624*/ 	.word	0x00003420
        /*0628*/ 	.word	0x000000ff
        /*062c*/ 	.word	0x00000018
        /*0630*/ 	.short	0x010a
        /*0632*/ 	.byte	0x19
	.zero		1


	//   ....[65]....
        /*0634*/ 	.word	0x00003510
        /*0638*/ 	.word	0x000000ff
        /*063c*/ 	.word	0x00000078
        /*0640*/ 	.short	0x010a
        /*0642*/ 	.byte	0x19
	.zero		1


	//   ....[66]....
        /*0644*/ 	.word	0x00003700
        /*0648*/ 	.word	0x000000ff
        /*064c*/ 	.word	0x00000070
        /*0650*/ 	.short	0x010a
        /*0652*/ 	.byte	0x05
	.zero		1


	//   ....[67]....
        /*0654*/ 	.word	0x00003800
        /*0658*/ 	.word	0x000000ff
        /*065c*/ 	.word	0x00000070
        /*0660*/ 	.short	0x010a
        /*0662*/ 	.byte	0x04
	.zero		1


	//   ....[68]....
        /*0664*/ 	.word	0x00003bd0
        /*0668*/ 	.word	0x000000ff
        /*066c*/ 	.word	0x00000070
        /*0670*/ 	.short	0x010a
        /*0672*/ 	.byte	0x04
	.zero		1


	//   ....[69]....
        /*0674*/ 	.word	0x00003c30
        /*0678*/ 	.word	0x000000ff
        /*067c*/ 	.word	0x00000018
        /*0680*/ 	.short	0x010a
        /*0682*/ 	.byte	0x05
	.zero		1


	//   ....[70]....
        /*0684*/ 	.word	0x00003e30
        /*0688*/ 	.word	0x000000ff
        /*068c*/ 	.word	0x00000130
        /*0690*/ 	.short	0x010a
        /*0692*/ 	.byte	0x10
	.zero		1


	//   ....[71]....
        /*0694*/ 	.word	0x00003f40
        /*0698*/ 	.word	0x000000ff
        /*069c*/ 	.word	0x00000000
        /*06a0*/ 	.short	0x010a
        /*06a2*/ 	.byte	0x12
	.zero		1


	//   ....[72]....
        /*06a4*/ 	.word	0x00006a10
        /*06a8*/ 	.word	0x000000ff
        /*06ac*/ 	.word	0x00000000
        /*06b0*/ 	.short	0x0101
        /*06b2*/ 	.byte	0x0c
	.zero		1


	//   ....[73]....
        /*06b4*/ 	.word	0x00006ad0
        /*06b8*/ 	.word	0x000000ff
        /*06bc*/ 	.word	0x000000e0
        /*06c0*/ 	.short	0x0101
        /*06c2*/ 	.byte	0x10
	.zero		1


	//   ....[74]....
        /*06c4*/ 	.word	0x00006b00
        /*06c8*/ 	.word	0x000000ff
        /*06cc*/ 	.word	0x00000000
        /*06d0*/ 	.short	0x010a
        /*06d2*/ 	.byte	0x11
	.zero		1


	//   ....[75]....
        /*06d4*/ 	.word	0x00006c90
        /*06d8*/ 	.word	0x000000ff
        /*06dc*/ 	.word	0x00000000
        /*06e0*/ 	.short	0x010a
        /*06e2*/ 	.byte	0x12
	.zero		1


	//   ....[76]....
        /*06e4*/ 	.word	0x00008f20
        /*06e8*/ 	.word	0x000000ff
        /*06ec*/ 	.word	0x00000000
        /*06f0*/ 	.short	0x0101
        /*06f2*/ 	.byte	0x0c
	.zero		1


	//   ....[77]....
        /*06f4*/ 	.word	0x00009090
        /*06f8*/ 	.word	0x000000ff
        /*06fc*/ 	.word	0x000000e0
        /*0700*/ 	.short	0x0101
        /*0702*/ 	.byte	0x10
	.zero		1


	//   ....[78]....
        /*0704*/ 	.word	0x000090a0
        /*0708*/ 	.word	0x000000ff
        /*070c*/ 	.word	0x00000000
        /*0710*/ 	.short	0x010a
        /*0712*/ 	.byte	0x11
	.zero		1


	//   ....[79]....
        /*0714*/ 	.word	0x00009710
        /*0718*/ 	.word	0x000000ff
        /*071c*/ 	.word	0x000000c0
        /*0720*/ 	.short	0x010a
        /*0722*/ 	.byte	0x05
	.zero		1


	//   ....[80]....
        /*0724*/ 	.word	0x0000b360
        /*0728*/ 	.word	0x000000ff
        /*072c*/ 	.word	0x000000d0
        /*0730*/ 	.short	0x0101
        /*0732*/ 	.byte	0x05
	.zero		1


	//   ....[81]....
        /*0734*/ 	.word	0x0000b3e0
        /*0738*/ 	.word	0x000000ff
        /*073c*/ 	.word	0x000000e0
        /*0740*/ 	.short	0x0101
        /*0742*/ 	.byte	0x05
	.zero		1


	//   ....[82]....
        /*0744*/ 	.word	0x0000b3f0
        /*0748*/ 	.word	0x000000ff
        /*074c*/ 	.word	0x00000130
        /*0750*/ 	.short	0x010a
        /*0752*/ 	.byte	0x05
	.zero		1


	//   ....[83]....
        /*0754*/ 	.word	0x0000b9f0
        /*0758*/ 	.word	0x000000ff
        /*075c*/ 	.word	0x00000130
        /*0760*/ 	.short	0x010a
        /*0762*/ 	.byte	0x04
	.zero		1


	//   ....[84]....
        /*0764*/ 	.word	0x0000bdf0
        /*0768*/ 	.word	0x000000ff
        /*076c*/ 	.word	0x000000d0
        /*0770*/ 	.short	0x0101
        /*0772*/ 	.byte	0x07
	.zero		1


	//   ....[85]....
        /*0774*/ 	.word	0x0000be20
        /*0778*/ 	.word	0x000000ff
        /*077c*/ 	.word	0x000000d8
        /*0780*/ 	.short	0x0101
        /*0782*/ 	.byte	0x07
	.zero		1


	//   ....[86]....
        /*0784*/ 	.word	0x0000c040
        /*0788*/ 	.word	0x000000ff
        /*078c*/ 	.word	0x00000130
        /*0790*/ 	.short	0x0101
        /*0792*/ 	.byte	0x07
	.zero		1


	//   ....[87]....
        /*0794*/ 	.word	0x0000c6f0
        /*0798*/ 	.word	0x000000ff
        /*079c*/ 	.word	0x000000d0
        /*07a0*/ 	.short	0x0101
        /*07a2*/ 	.byte	0x07
	.zero		1


	//   ....[88]....
        /*07a4*/ 	.word	0x0000c720
        /*07a8*/ 	.word	0x000000ff
        /*07ac*/ 	.word	0x00000138
        /*07b0*/ 	.short	0x0101
        /*07b2*/ 	.byte	0x07
	.zero		1


	//   ....[89]....
        /*07b4*/ 	.word	0x0000ccc0
        /*07b8*/ 	.word	0x000000ff
        /*07bc*/ 	.word	0x000000d8
        /*07c0*/ 	.short	0x0101
        /*07c2*/ 	.byte	0x07
	.zero		1


	//   ....[90]....
        /*07c4*/ 	.word	0x0000ccd0
        /*07c8*/ 	.word	0x000000ff
        /*07cc*/ 	.word	0x00000130
        /*07d0*/ 	.short	0x0101
        /*07d2*/ 	.byte	0x07
	.zero		1


	//   ....[91]....
        /*07d4*/ 	.word	0x0000cd00
        /*07d8*/ 	.word	0x000000ff
        /*07dc*/ 	.word	0x00000138
        /*07e0*/ 	.short	0x0101
        /*07e2*/ 	.byte	0x07
	.zero		1


	//   ....[92]....
        /*07e4*/ 	.word	0x0000cd80
        /*07e8*/ 	.word	0x000000ff
        /*07ec*/ 	.word	0x00000130
        /*07f0*/ 	.short	0x0101
        /*07f2*/ 	.byte	0x07
	.zero		1


	//   ....[93]....
        /*07f4*/ 	.word	0x0000cd90
        /*07f8*/ 	.word	0x000000ff
        /*07fc*/ 	.word	0x00000100
        /*0800*/ 	.short	0x010a
        /*0802*/ 	.byte	0x07
	.zero		1


	//   ....[94]....
        /*0804*/ 	.word	0x0000cdf0
        /*0808*/ 	.word	0x000000ff
        /*080c*/ 	.word	0x00000150
        /*0810*/ 	.short	0x010a
        /*0812*/ 	.byte	0x07
	.zero		1


	//   ....[95]....
        /*0814*/ 	.word	0x0000db30
        /*0818*/ 	.word	0x000000ff
        /*081c*/ 	.word	0x000000d0
        /*0820*/ 	.short	0x0101
        /*0822*/ 	.byte	0x07
	.zero		1


	//   ....[96]....
        /*0824*/ 	.word	0x0000db40
        /*0828*/ 	.word	0x000000ff
        /*082c*/ 	.word	0x00000140
        /*0830*/ 	.short	0x0101
        /*0832*/ 	.byte	0x07
	.zero		1


	//   ....[97]....
        /*0834*/ 	.word	0x0000db80
        /*0838*/ 	.word	0x000000ff
        /*083c*/ 	.word	0x00000138
        /*0840*/ 	.short	0x0101
        /*0842*/ 	.byte	0x07
	.zero		1


	//   ....[98]....
        /*0844*/ 	.word	0x0000db90
        /*0848*/ 	.word	0x000000ff
        /*084c*/ 	.word	0x00000108
        /*0850*/ 	.short	0x010a
        /*0852*/ 	.byte	0x07
	.zero		1


	//   ....[99]....
        /*0854*/ 	.word	0x0000dbb0
        /*0858*/ 	.word	0x000000ff
        /*085c*/ 	.word	0x00000158
        /*0860*/ 	.short	0x010a
        /*0862*/ 	.byte	0x07
	.zero		1


	//   ....[100]....
        /*0864*/ 	.word	0x0000eb30
        /*0868*/ 	.word	0x000000ff
        /*086c*/ 	.word	0x000000d8
        /*0870*/ 	.short	0x0101
        /*0872*/ 	.byte	0x07
	.zero		1


	//   ....[101]....
        /*0874*/ 	.word	0x0000eb50
        /*0878*/ 	.word	0x000000ff
        /*087c*/ 	.word	0x00000148
        /*0880*/ 	.short	0x0101
        /*0882*/ 	.byte	0x07
	.zero		1


	//   ....[102]....
        /*0884*/ 	.word	0x0000eb90
        /*0888*/ 	.word	0x000000ff
        /*088c*/ 	.word	0x00000158
        /*0890*/ 	.short	0x010a
        /*0892*/ 	.byte	0x07
	.zero		1


	//   ....[103]....
        /*0894*/ 	.word	0x0000ebe0
        /*0898*/ 	.word	0x00000002
        /*089c*/ 	.word	0x00000140
        /*08a0*/ 	.short	0x010a
        /*08a2*/ 	.byte	0xff
	.zero		1


	//   ....[104]....
        /*08a4*/ 	.word	0x0000ec40
        /*08a8*/ 	.word	0x00000002
        /*08ac*/ 	.word	0x00000148
        /*08b0*/ 	.short	0x010a
        /*08b2*/ 	.byte	0xff
	.zero		1


	//   ....[105]....
        /*08b4*/ 	.word	0x0000eca0
        /*08b8*/ 	.word	0x00000002
        /*08bc*/ 	.word	0x00000000
        /*08c0*/ 	.short	0x010a
        /*08c2*/ 	.byte	0xff
	.zero		1


	//   ....[106]....
        /*08c4*/ 	.word	0x0000ed00
        /*08c8*/ 	.word	0x00000002
        /*08cc*/ 	.word	0x00000020
        /*08d0*/ 	.short	0x010a
        /*08d2*/ 	.byte	0xff
	.zero		1


	//   ....[107]....
        /*08d4*/ 	.word	0x0000ed60
        /*08d8*/ 	.word	0x00000002
        /*08dc*/ 	.word	0x00000008
        /*08e0*/ 	.short	0x010a
        /*08e2*/ 	.byte	0xff
	.zero		1


	//   ....[108]....
        /*08e4*/ 	.word	0x0000edd0
        /*08e8*/ 	.word	0x00000009
        /*08ec*/ 	.word	0x00000000
        /*08f0*/ 	.short	0x010a
        /*08f2*/ 	.byte	0xff
	.zero		1


	//   ....[109]....
        /*08f4*/ 	.word	0x0000ee50
        /*08f8*/ 	.word	0x00000009
        /*08fc*/ 	.word	0x000000d0
        /*0900*/ 	.short	0x010a
        /*0902*/ 	.byte	0xff
	.zero		1


	//   ....[110]....
        /*0904*/ 	.word	0x0000eed0
        /*0908*/ 	.word	0x00000008
        /*090c*/ 	.word	0x000000e0
        /*0910*/ 	.short	0x010a
        /*0912*/ 	.byte	0xff
	.zero		1


	//   ....[111]....
        /*0914*/ 	.word	0x0000ef40
        /*0918*/ 	.word	0x0000000a
        /*091c*/ 	.word	0x00000000
        /*0920*/ 	.short	0x010a
        /*0922*/ 	.byte	0xff
	.zero		1


	//   ....[112]....
        /*0924*/ 	.word	0x0000efc0
        /*0928*/ 	.word	0x0000000a
        /*092c*/ 	.word	0x000000d8
        /*0930*/ 	.short	0x010a
        /*0932*/ 	.byte	0xff
	.zero		1


	//   ....[113]....
        /*0934*/ 	.word	0x0000f040
        /*0938*/ 	.word	0x00000008
        /*093c*/ 	.word	0x000000e8
        /*0940*/ 	.short	0x010a
        /*0942*/ 	.byte	0xff
	.zero		1


	//   ....[114]....
        /*0944*/ 	.word	0x0000f0b0
        /*0948*/ 	.word	0x00000003
        /*094c*/ 	.word	0x00000020
        /*0950*/ 	.short	0x010a
        /*0952*/ 	.byte	0xff
	.zero		1


	//   ....[115]....
        /*0954*/ 	.word	0x0000f130
        /*0958*/ 	.word	0x00000003
        /*095c*/ 	.word	0x000000d0
        /*0960*/ 	.short	0x010a
        /*0962*/ 	.byte	0xff
	.zero		1


	//   ....[116]....
        /*0964*/ 	.word	0x0000f1b0
        /*0968*/ 	.word	0x00000003
        /*096c*/ 	.word	0x000000e0
        /*0970*/ 	.short	0x010a
        /*0972*/ 	.byte	0xff
	.zero		1


	//   ....[117]....
        /*0974*/ 	.word	0x0000f230
        /*0978*/ 	.word	0x00000003
        /*097c*/ 	.word	0x000000d8
        /*0980*/ 	.short	0x010a
        /*0982*/ 	.byte	0xff
	.zero		1


	//   ....[118]....
        /*0984*/ 	.word	0x0000f2d0
        /*0988*/ 	.word	0x00000002
        /*098c*/ 	.word	0x000000e8
        /*0990*/ 	.short	0x010a
        /*0992*/ 	.byte	0xff
	.zero		1


	//   ....[119]....
        /*0994*/ 	.word	0x0000f350
        /*0998*/ 	.word	0x00000002
        /*099c*/ 	.word	0x00000070
        /*09a0*/ 	.short	0x010a
        /*09a2*/ 	.byte	0xff
	.zero		1


	//   ....[120]....
        /*09a4*/ 	.word	0x0000f3d0
        /*09a8*/ 	.word	0x00000002
        /*09ac*/ 	.word	0x00000010
        /*09b0*/ 	.short	0x010a
        /*09b2*/ 	.byte	0xff
	.zero		1


	//   ....[121]....
        /*09b4*/ 	.word	0x0000f450
        /*09b8*/ 	.word	0x00000002
        /*09bc*/ 	.word	0x00000018
        /*09c0*/ 	.short	0x010a
        /*09c2*/ 	.byte	0xff
	.zero		1


	//   ....[122]....
        /*09c4*/ 	.word	0x0000f4d0
        /*09c8*/ 	.word	0x00000002
        /*09cc*/ 	.word	0x00000078
        /*09d0*/ 	.short	0x010a
        /*09d2*/ 	.byte	0xff
	.zero		1


	//   ....[123]....
        /*09d4*/ 	.word	0x0000f540
        /*09d8*/ 	.word	0x00000002
        /*09dc*/ 	.word	0x00000070
        /*09e0*/ 	.short	0x010a
        /*09e2*/ 	.byte	0xff
	.zero		1


	//   ....[124]....
        /*09e4*/ 	.word	0x0000f5c0
        /*09e8*/ 	.word	0x00000002
        /*09ec*/ 	.word	0x00000070
        /*09f0*/ 	.short	0x010a
        /*09f2*/ 	.byte	0xff
	.zero		1


	//   ....[125]....
        /*09f4*/ 	.word	0x0000f630
        /*09f8*/ 	.word	0x00000002
        /*09fc*/ 	.word	0x00000070
        /*0a00*/ 	.short	0x010a
        /*0a02*/ 	.byte	0xff
	.zero		1


	//   ....[126]....
        /*0a04*/ 	.word	0x0000f6a0
        /*0a08*/ 	.word	0x00000002
        /*0a0c*/ 	.word	0x00000018
        /*0a10*/ 	.short	0x010a
        /*0a12*/ 	.byte	0xff
	.zero		1


	//   ....[127]....
        /*0a14*/ 	.word	0x0000f710
        /*0a18*/ 	.word	0x000000ff
        /*0a1c*/ 	.word	0x00000000
        /*0a20*/ 	.short	0x010a
        /*0a22*/ 	.byte	0x11
	.zero		1


	//   ....[128]....
        /*0a24*/ 	.word	0x0000f760
        /*0a28*/ 	.word	0x000000ff
        /*0a2c*/ 	.word	0x00000000
        /*0a30*/ 	.short	0x010a
        /*0a32*/ 	.byte	0x12
	.zero		1


	//   ....[129]....
        /*0a34*/ 	.word	0x0000f7b0
        /*0a38*/ 	.word	0x000000ff
        /*0a3c*/ 	.word	0x00000000
        /*0a40*/ 	.short	0x010a
        /*0a42*/ 	.byte	0x11
	.zero		1


	//   ....[130]....
        /*0a44*/ 	.word	0x0000f820
        /*0a48*/ 	.word	0x000000ff
        /*0a4c*/ 	.word	0x00000000
        /*0a50*/ 	.short	0x010a
        /*0a52*/ 	.byte	0x12
	.zero		1


	//   ....[131]....
        /*0a54*/ 	.word	0x0000f890
        /*0a58*/ 	.word	0x000000ff
        /*0a5c*/ 	.word	0x00000000
        /*0a60*/ 	.short	0x010a
        /*0a62*/ 	.byte	0x11
	.zero		1


	//   ....[132]....
        /*0a64*/ 	.word	0x0000f920
        /*0a68*/ 	.word	0x00000004
        /*0a6c*/ 	.word	0x00000000
        /*0a70*/ 	.short	0x010a
        /*0a72*/ 	.byte	0xff
	.zero		1


	//   ....[133]....
        /*0a74*/ 	.word	0x0000f9a0
        /*0a78*/ 	.word	0x000000ff
        /*0a7c*/ 	.word	0x00000000
        /*0a80*/ 	.short	0x010a
        /*0a82*/ 	.byte	0x05
	.zero		1


	//   ....[134]....
        /*0a84*/ 	.word	0x0000fa30
        /*0a88*/ 	.word	0x00000000
        /*0a8c*/ 	.word	0x00000000
        /*0a90*/ 	.short	0x010a
        /*0a92*/ 	.byte	0xff
	.zero		1


	//   ....[135]....
        /*0a94*/ 	.word	0x0000fa80
        /*0a98*/ 	.word	0x000000ff
        /*0a9c*/ 	.word	0x00000100
        /*0aa0*/ 	.short	0x010a
        /*0aa2*/ 	.byte	0x07
	.zero		1


	//   ....[136]....
        /*0aa4*/ 	.word	0x0000faf0
        /*0aa8*/ 	.word	0x000000ff
        /*0aac*/ 	.word	0x00000150
        /*0ab0*/ 	.short	0x010a
        /*0ab2*/ 	.byte	0x07
	.zero		1


	//   ....[137]....
        /*0ab4*/ 	.word	0x0000fb40
        /*0ab8*/ 	.word	0x000000ff
        /*0abc*/ 	.word	0x00000108
        /*0ac0*/ 	.short	0x010a
        /*0ac2*/ 	.byte	0x07
	.zero		1


	//   ....[138]....
        /*0ac4*/ 	.word	0x0000fbb0
        /*0ac8*/ 	.word	0x000000ff
        /*0acc*/ 	.word	0x00000158
        /*0ad0*/ 	.short	0x010a
        /*0ad2*/ 	.byte	0x07
	.zero		1


	//   ....[139]....
        /*0ad4*/ 	.word	0x0000fc10
        /*0ad8*/ 	.word	0x000000ff
        /*0adc*/ 	.word	0x00000158
        /*0ae0*/ 	.short	0x010a
        /*0ae2*/ 	.byte	0x07
	.zero		1


	//----- nvinfo : EIATTR_NUM_MBARRIERS
	.align		4
.L_76:
        /*0ae4*/ 	.byte	0x03, 0x38
        /*0ae6*/ 	.short	0x002c


	//----- nvinfo : EIATTR_EXIT_INSTR_OFFSETS
	.align		4
        /*0ae8*/ 	.byte	0x04, 0x1c
        /*0aea*/ 	.short	(.L_78 - .L_77)


	//   ....[0]....
.L_77:
        /*0aec*/ 	.word	0x0000ba50


	//   ....[1]....
        /*0af0*/ 	.word	0x0000ebc0


	//----- nvinfo : EIATTR_INDIRECT_BRANCH_TARGETS
	.align		4
.L_78:
        /*0af4*/ 	.byte	0x04, 0x34
        /*0af6*/ 	.short	(.L_80 - .L_79)


	//   ....[0]....
.L_79:
        /*0af8*/ 	.word	.L_x_136@srel
        /*0afc*/ 	.short	0x0
        /*0afe*/ 	.short	0x0
        /*0b00*/ 	.word	0x3
        /*0b04*/ 	.word	.L_x_137@srel
        /*0b08*/ 	.word	.L_x_138@srel
        /*0b0c*/ 	.word	.L_x_2@srel


	//----- nvinfo : EIATTR_REQNTID
	.align		4
.L_80:
        /*0b10*/ 	.byte	0x04, 0x10
        /*0b12*/ 	.short	(.L_82 - .L_81)
.L_81:
        /*0b14*/ 	.word	0x00000200
        /*0b18*/ 	.word	0x00000001
        /*0b1c*/ 	.word	0x00000001


	//----- nvinfo : EIATTR_CRS_STACK_SIZE
	.align		4
.L_82:
        /*0b20*/ 	.byte	0x04, 0x1e
        /*0b22*/ 	.short	(.L_84 - .L_83)
.L_83:
        /*0b24*/ 	.word	0x00000000


	//----- nvinfo : EIATTR_CBANK_PARAM_SIZE
	.align		4
.L_84:
        /*0b28*/ 	.byte	0x03, 0x19
        /*0b2a*/ 	.short	0x02e8


	//----- nvinfo : EIATTR_PARAM_CBANK
	.align		4
        /*0b2c*/ 	.byte	0x04, 0x0a
        /*0b2e*/ 	.short	(.L_86 - .L_85)
	.align		4
.L_85:
        /*0b30*/ 	.word	index@(.nv.constant0.kernel_cutlass_kernel_flash_attncuteflash_fwd_sm100FlashAttentionForwardSm100_object_at__tensor0000o12811101213_tensor0000o12811101213_tensor0000o12810111213_tensor0000o12811101213_tensor_0)
        /*0b34*/ 	.short	0x0380
        /*0b36*/ 	.short	0x02e8


	//----- nvinfo : EIATTR_SW_WAR
	.align		4
.L_86:
        /*0b38*/ 	.byte	0x04, 0x36
        /*0b3a*/ 	.short	(.L_88 - .L_87)
.L_87:
        /*0b3c*/ 	.word	0x00000008
.L_88:


//--------------------- .nv.compat                --------------------------
	.section	.nv.compat,"",@"SHT_CUDA_COMPAT_INFO"
	.align	4
        /*0000*/ 	.byte	0x02, 0x02, 0x02, 0x00, 0x02, 0x05, 0x05, 0x00, 0x02, 0x03, 0x01, 0x00, 0x02, 0x06, 0x01, 0x00


//--------------------- .nv.callgraph             --------------------------
	.section	.nv.callgraph,"",@"SHT_CUDA_CALLGRAPH"
	.align	4
	.sectionentsize	8
	.align		4
        /*0000*/ 	.word	0x00000000
	.align		4
        /*0004*/ 	.word	0xffffffff
	.align		4
        /*0008*/ 	.word	0x00000000
	.align		4
        /*000c*/ 	.word	0xfffffffe
	.align		4
        /*0010*/ 	.word	0x00000000
	.align		4
        /*0014*/ 	.word	0xfffffffd
	.align		4
        /*0018*/ 	.word	0x00000000
	.align		4
        /*001c*/ 	.word	0xfffffffc


//--------------------- .nv.constant2.kernel_cutlass_kernel_flash_attncuteflash_fwd_sm100FlashAttentionForwardSm100_object_at__tensor0000o12811101213_tensor0000o12811101213_tensor0000o12810111213_tensor0000o12811101213_tensor_0 --------------------------
	.section	.nv.constant2.kernel_cutlass_kernel_flash_attncuteflash_fwd_sm100FlashAttentionForwardSm100_object_at__tensor0000o12811101213_tensor0000o12811101213_tensor0000o12810111213_tensor0000o12811101213_tensor_0,"a",@progbits
	.sectionflags	@""
	.align	4
.nv.constant2.kernel_cutlass_kernel_flash_attncuteflash_fwd_sm100FlashAttentionForwardSm100_object_at__tensor0000o12811101213_tensor0000o12811101213_tensor0000o12810111213_tensor0000o12811101213_tensor_0:
        /*0000*/ 	.byte	0x50, 0x0b, 0x00, 0x00, 0x30, 0x06, 0x00, 0x00, 0x80, 0x3c, 0x00, 0x00


//--------------------- .text.kernel_cutlass_kernel_flash_attncuteflash_fwd_sm100FlashAttentionForwardSm100_object_at__tensor0000o12811101213_tensor0000o12811101213_tensor0000o12810111213_tensor0000o12811101213_tensor_0 --------------------------
	.section	.text.kernel_cutlass_kernel_flash_attncuteflash_fwd_sm100FlashAttentionForwardSm100_object_at__tensor0000o12811101213_tensor0000o12811101213_tensor0000o12810111213_tensor0000o12811101213_tensor_0,"ax",@progbits
	.align	128
        .global         kernel_cutlass_kernel_flash_attncuteflash_fwd_sm100FlashAttentionForwardSm100_object_at__tensor0000o12811101213_tensor0000o12811101213_tensor0000o12810111213_tensor0000o12811101213_tensor_0
        .type           kernel_cutlass_kernel_flash_attncuteflash_fwd_sm100FlashAttentionForwardSm100_object_at__tensor0000o12811101213_tensor0000o12811101213_tensor0000o12810111213_tensor0000o12811101213_tensor_0,@function
        .size           kernel_cutlass_kernel_flash_attncuteflash_fwd_sm100FlashAttentionForwardSm100_object_at__tensor0000o12811101213_tensor0000o12811101213_tensor0000o12810111213_tensor0000o12811101213_tensor_0,(.L_x_142 - kernel_cutlass_kernel_flash_attncuteflash_fwd_sm100FlashAttentionForwardSm100_object_at__tensor0000o12811101213_tensor0000o12811101213_tensor0000o12810111213_tensor0000o12811101213_tensor_0)
        .other          kernel_cutlass_kernel_flash_attncuteflash_fwd_sm100FlashAttentionForwardSm100_object_at__tensor0000o12811101213_tensor0000o12811101213_tensor0000o12810111213_tensor0000o12811101213_tensor_0,@"STO_CUDA_ENTRY STV_DEFAULT"
kernel_cutlass_kernel_flash_attncuteflash_fwd_sm100FlashAttentionForwardSm100_object_at__tensor0000o12811101213_tensor0000o12811101213_tensor0000o12810111213_tensor0000o12811101213_tensor_0:
.text.kernel_cutlass_kernel_flash_attncuteflash_fwd_sm100FlashAttentionForwardSm100_object_at__tensor0000o12811101213_tensor0000o12811101213_tensor0000o12810111213_tensor0000o12811101213_tensor_0:
[----:B------:R-:W1:Y:S01]  /*0000*/  LDC R1, c[0x0][0x37c] ;  /* 0x0000df00ff017b82 */ /* 0x000e620000000800 */
[----:B------:R-:W2:Y:S02]  /*0010*/  S2R R0, SR_TID.X ;  /* 0x0000000000007919 */ /* 0x000ea40000002100 */
[----:B--2---:R-:W-:-:S04]  /*0020*/  SHF.R.U32.HI R2, RZ, 0x5, R0 ;  /* 0x00000005ff027819 */ /* 0x004fc80000011600 */
[----:B------:R-:W-:-:S13]  /*0030*/  R2UR UR45, R2 ;  /* 0x00000000022d72ca */ /* 0x000fda00000e0000 */
[----:B------:R-:W-:-:S09]  /*0040*/  UISETP.NE.AND UP0, UPT, UR45, URZ, UPT ;  /* 0x000000ff2d00728c */ /* 0x000fd2000bf05270 */
[----:B-1----:R-:W-:Y:S05]  /*0050*/  BRA.U UP0, `(.L_x_0) ;  /* 0x0000000500487547 */ /* 0x002fea000b800000 */
[----:B------:R-:W1:Y:S01]  /*0060*/  S2UR UR6, SR_CgaCtaId ;  /* 0x00000000000679c3 */ /* 0x000e620000008800 */
[----:B------:R-:W2:Y:S01]  /*0070*/  LDCU.64 UR4, c[0x0][0x348] ;  /* 0x00006900ff0477ac */ /* 0x000ea20008000a00 */
[----:B------:R-:W-:Y:S01]  /*0080*/  UMOV UR7, 0x400 ;  /* 0x0000040000077882 */ /* 0x000fe20000000000 */
[----:B------:R-:W-:Y:S01]  /*0090*/  UMOV UR8, 0x1 ;  /* 0x0000000100087882 */ /* 0x000fe20000000000 */
[----:B------:R-:W-:Y:S01]  /*00a0*/  UMOV UR22, 0x100 ;  /* 0x0000010000167882 */ /* 0x000fe20000000000 */
[----:B------:R-:W-:Y:S01]  /*00b0*/  UMOV UR20, 0x4 ;  /* 0x0000000400147882 */ /* 0x000fe20000000000 */
[----:B------:R-:W-:-:S04]  /*00c0*/  UIADD3 UR22, UPT, UPT, -UR22, 0x100000, URZ ;  /* 0x0010000016167890 */ /* 0x000fc8000fffe1ff */
[----:B------:R-:W-:Y:S02]  /*00d0*/  USHF.L.U32 UR23, UR22, 0xb, URZ ;  /* 0x0000000b16177899 */ /* 0x000fe400080006ff */
[----:B------:R-:W-:Y:S01]  /*00e0*/  USHF.L.U32 UR22, UR22, 0x1, URZ ;  /* 0x0000000116167899 */ /* 0x000fe200080006ff */
[----:B------:R-:W-:Y:S01]  /*00f0*/  UMOV UR9, 0x80 ;  /* 0x0000008000097882 */ /* 0x000fe20000000000 */
[----:B------:R-:W-:-:S04]  /*0100*/  UIADD3 UR20, UPT, UPT, -UR20, 0x100000, URZ ;  /* 0x0010000014147890 */ /* 0x000fc8000fffe1ff */
[----:B------:R-:W-:Y:S02]  /*0110*/  USHF.L.U32 UR21, UR20, 0xb, URZ ;  /* 0x0000000b14157899 */ /* 0x000fe400080006ff */
[----:B------:R-:W-:Y:S01]  /*0120*/  USHF.L.U32 UR20, UR20, 0x1, URZ ;  /* 0x0000000114147899 */ /* 0x000fe200080006ff */
[----:B------:R-:W-:Y:S02]  /*0130*/  UMOV UR18, 0x20 ;  /* 0x0000002000127882 */ /* 0x000fe40000000000 */
[----:B------:R-:W-:-:S04]  /*0140*/  UIADD3 UR18, UPT, UPT, -UR18, 0x100000, URZ ;  /* 0x0010000012127890 */ /* 0x000fc8000fffe1ff */
[----:B------:R-:W-:Y:S02]  /*0150*/  USHF.L.U32 UR19, UR18, 0xb, URZ ;  /* 0x0000000b12137899 */ /* 0x000fe400080006ff */
[----:B------:R-:W-:Y:S02]  /*0160*/  USHF.L.U32 UR18, UR18, 0x1, URZ ;  /* 0x0000000112127899 */ /* 0x000fe400080006ff */
[----:B--2---:R-:W-:Y:S02]  /*0170*/  UIADD3 UR16, UP3, UPT, UR4, 0x80, URZ ;  /* 0x0000008004107890 */ /* 0x004fe4000ff7e0ff */
[----:B------:R-:W-:Y:S02]  /*0180*/  UIADD3 UR14, UP2, UPT, UR4, 0x100, URZ ;  /* 0x00000100040e7890 */ /* 0x000fe4000ff5e0ff */
[----:B------:R-:W-:Y:S02]  /*0190*/  UIADD3 UR12, UP1, UPT, UR4, 0x180, URZ ;  /* 0x00000180040c7890 */ /* 0x000fe4000ff3e0ff */
[----:B------:R-:W-:-:S02]  /*01a0*/  UIADD3 UR10, UP0, UPT, UR4, 0x200, URZ ;  /* 0x00000200040a7890 */ /* 0x000fc4000ff1e0ff */
[----:B-1----:R-:W-:Y:S02]  /*01b0*/  ULEA UR4, UR6, UR7, 0x18 ;  /* 0x0000000706047291 */ /* 0x002fe4000f8ec0ff */
[----:B------:R-:W-:-:S04]  /*01c0*/  UIADD3 UR6, UPT, UPT, -UR8, 0x100000, URZ ;  /* 0x0010000008067890 */ /* 0x000fc8000fffe1ff */
[----:B------:R-:W-:Y:S02]  /*01d0*/  USHF.L.U32 UR7, UR6, 0xb, URZ ;  /* 0x0000000b06077899 */ /* 0x000fe400080006ff */
[----:B------:R-:W-:Y:S02]  /*01e0*/  USHF.L.U32 UR6, UR6, 0x1, URZ ;  /* 0x0000000106067899 */ /* 0x000fe400080006ff */
[----:B------:R-:W-:Y:S02]  /*01f0*/  UIADD3.X UR17, UPT, UPT, URZ, UR5, URZ, UP3, !UPT ;  /* 0x00000005ff117290 */ /* 0x000fe40009ffe4ff */
[----:B------:R-:W-:-:S04]  /*0200*/  UIADD3 UR8, UPT, UPT, -UR9, 0x100000, URZ ;  /* 0x0010000009087890 */ /* 0x000fc8000fffe1ff */
[----:B------:R-:W-:Y:S02]  /*0210*/  USHF.L.U32 UR9, UR8, 0xb, URZ ;  /* 0x0000000b08097899 */ /* 0x000fe400080006ff */
[----:B------:R-:W-:Y:S02]  /*0220*/  USHF.L.U32 UR8, UR8, 0x1, URZ ;  /* 0x0000000108087899 */ /* 0x000fe400080006ff */
[----:B------:R-:W-:Y:S02]  /*0230*/  UIADD3.X UR15, UPT, UPT, URZ, UR5, URZ, UP2, !UPT ;  /* 0x00000005ff0f7290 */ /* 0x000fe400097fe4ff */
[----:B------:R-:W-:Y:S02]  /*0240*/  UIADD3.X UR13, UPT, UPT, URZ, UR5, URZ, UP1, !UPT ;  /* 0x00000005ff0d7290 */ /* 0x000fe40008ffe4ff */
[----:B------:R-:W-:Y:S01]  /*0250*/  UIADD3.X UR11, UPT, UPT, URZ, UR5, URZ, UP0, !UPT ;  /* 0x00000005ff0b7290 */ /* 0x000fe200087fe4ff */
[----:B------:R1:W-:Y:S04]  /*0260*/  UTMACCTL.PF [UR16] ;  /* 0x00000000100079b9 */ /* 0x0003e80008040000 */
[----:B------:R1:W-:Y:S02]  /*0270*/  UTMACCTL.PF [UR14] ;  /* 0x000000000e0079b9 */ /* 0x0003e40008040000 */
[----:B------:R1:W-:Y:S02]  /*0280*/  UTMACCTL.PF [UR12] ;  /* 0x000000000c0079b9 */ /* 0x0003e40008040000 */
[----:B------:R1:W-:Y:S01]  /*0290*/  UTMACCTL.PF [UR10] ;  /* 0x000000000a0079b9 */ /* 0x0003e20008040000 */
[----:B------:R-:W2:Y:S02]  /*02a0*/  FENCE.VIEW.ASYNC.S ;  /* 0x00000000000073c6 */ /* 0x000ea40000000000 */
[----:B--2---:R1:W2:Y:S01]  /*02b0*/  SYNCS.EXCH.64 URZ, [UR4], UR6 ;  /* 0x0000000604ff75b2 */ /* 0x0042a20008000100 */
[----:B------:R1:W3:Y:S01]  /*02c0*/  SYNCS.EXCH.64 URZ, [UR4+0x8], UR6 ;  /* 0x0000080604ff75b2 */ /* 0x0002e20008000100 */
[----:B------:R1:W4:Y:S01]  /*02d0*/  SYNCS.EXCH.64 URZ, [UR4+0x10], UR6 ;  /* 0x0000100604ff75b2 */ /* 0x0003220008000100 */
[----:B------:R1:W5:Y:S01]  /*02e0*/  SYNCS.EXCH.64 URZ, [UR4+0x18], UR6 ;  /* 0x0000180604ff75b2 */ /* 0x0003620008000100 */
[----:B------:R1:W1:Y:S01]  /*02f0*/  SYNCS.EXCH.64 URZ, [UR4+0x20], UR6 ;  /* 0x0000200604ff75b2 */ /* 0x0002620008000100 */
        /* <DEDUP_REMOVED lines=39> */
[----:B--2345:R-:W-:Y:S01]  /*0570*/  NOP ;  /* 0x0000000000007918 */ /* 0x03cfe20000000000 */
.L_x_0:
[----:B------:R-:W-:Y:S01]  /*0580*/  NOP ;  /* 0x0000000000007918 */ /* 0x000fe20000000000 */
[----:B------:R-:W-:Y:S01]  /*0590*/  UISETP.GT.AND UP0, UPT, UR45, 0xd, UPT ;  /* 0x0000000d2d00788c */ /* 0x000fe2000bf04270 */
[----:B-1----:R-:W-:Y:S08]  /*05a0*/  BAR.SYNC.DEFER_BLOCKING 0x0 ;  /* 0x0000000000007b1d */ /* 0x002ff00000010000 */
[----:B------:R-:W-:Y:S05]  /*05b0*/  BRA.U UP0, `(.L_x_1) ;  /* 0x0000002500a07547 */ /* 0x000fea000b800000 */
[----:B------:R-:W-:Y:S01]  /*05c0*/  IMAD.MOV.U32 R3, RZ, RZ, -0xc ;  /* 0xfffffff4ff037424 */ /* 0x000fe200078e00ff */
[----:B------:R-:W-:-:S04]  /*05d0*/  MOV R2, UR45 ;  /* 0x0000002d00027c02 */ /* 0x000fc80008000f00 */
[----:B------:R-:W-:-:S05]  /*05e0*/  VIADDMNMX.U32 R2, R3, R2, 0x2, PT ;  /* 0x0000000203027446 */ /* 0x000fca0003800002 */
[----:B------:R-:W-:-:S06]  /*05f0*/  IMAD.SHL.U32 R2, R2, 0x4, RZ ;  /* 0x0000000402027824 */ /* 0x000fcc00078e00ff */
[----:B------:R-:W1:Y:S02]  /*0600*/  LDC R2, c[0x2][R2] ;  /* 0x0080000002027b82 */ /* 0x000e640000000800 */
[----:B-1----:R-:W-:-:S04]  /*0610*/  SHF.R.S32.HI R3, RZ, 0x1f, R2 ;  /* 0x0000001fff037819 */ /* 0x002fc80000011402 */
.L_x_136:
[----:B------:R-:W-:Y:S05]  /*0620*/  BRX R2 -0x630                                                                                                                                                                                                      (*"BRANCH_TARGETS .L_x_137,.L_x_138,.L_x_2"*) ;  /* 0xfffffff802747949 */ /* 0x000fea000383ffff */
.L_x_138:
[----:B------:R-:W-:-:S08]  /*0630*/  NOP ;  /* 0x0000000000007918 */ /* 0x000fd00000000000 */
[----:B------:R-:W1:-:S00]  /*0640*/  USETMAXREG.DEALLOC.CTAPOOL 0x38 ;  /* 0x00000038000079c8 */ /* 0x000e4000080e0500 */
[----:B------:R-:W2:Y:S01]  /*0650*/  S2UR UR14, SR_CTAID.X ;  /* 0x00000000000e79c3 */ /* 0x000ea20000002500 */
[----:B------:R-:W2:Y:S01]  /*0660*/  LDCU UR4, c[0x0][0x640] ;  /* 0x0000c800ff0477ac */ /* 0x000ea20008000800 */
[----:B------:R-:W3:Y:S01]  /*0670*/  LDCU.U8 UR8, c[0x0][0x644] ;  /* 0x0000c880ff0877ac */ /* 0x000ee20008000000 */
[----:B------:R-:W4:Y:S01]  /*0680*/  LDCU.U8 UR7, c[0x0][0x645] ;  /* 0x0000c8a0ff0777ac */ /* 0x000f220008000000 */
[----:B------:R-:W5:Y:S01]  /*0690*/  LDCU UR6, c[0x0][0x654] ;  /* 0x0000ca80ff0677ac */ /* 0x000f620008000800 */
[----:B------:R-:W1:Y:S01]  /*06a0*/  LDCU.U8 UR13, c[0x0][0x638] ;  /* 0x0000c700ff0d77ac */ /* 0x000e620008000000 */
[----:B------:R-:W1:Y:S01]  /*06b0*/  LDCU.U8 UR15, c[0x0][0x650] ;  /* 0x0000ca00ff0f77ac */ /* 0x000e620008000000 */
[----:B--2---:R-:W-:Y:S01]  /*06c0*/  UIMAD.WIDE.U32 UR4, UR14, UR4, URZ ;  /* 0x000000040e0472a5 */ /* 0x004fe2000f8e00ff */
[----:B------:R-:W2:Y:S03]  /*06d0*/  LDCU.U8 UR11, c[0x0][0x639] ;  /* 0x0000c720ff0b77ac */ /* 0x000ea60008000000 */
[----:B------:R-:W-:Y:S01]  /*06e0*/  UIADD3 UR4, UPT, UPT, -UR5, UR14, URZ ;  /* 0x0000000e05047290 */ /* 0x000fe2000fffe1ff */
[----:B------:R-:W2:Y:S03]  /*06f0*/  LDCU.U8 UR12, c[0x0][0x651] ;  /* 0x0000ca20ff0c77ac */ /* 0x000ea60008000000 */
[----:B---3--:R-:W-:Y:S01]  /*0700*/  USHF.R.U32.HI UR4, URZ, UR8, UR4 ;  /* 0x00000008ff047299 */ /* 0x008fe20008011604 */
[----:B------:R-:W3:Y:S03]  /*0710*/  LDCU.64 UR8, c[0x0][0x630] ;  /* 0x0000c600ff0877ac */ /* 0x000ee60008000a00 */
[----:B------:R-:W-:-:S04]  /*0720*/  UIADD3 UR4, UPT, UPT, UR5, UR4, URZ ;  /* 0x0000000405047290 */ /* 0x000fc8000fffe0ff */
[----:B----4-:R-:W-:Y:S01]  /*0730*/  USHF.R.U32.HI UR10, URZ, UR7, UR4 ;  /* 0x00000007ff0a7299 */ /* 0x010fe20008011604 */
[----:B------:R-:W4:Y:S03]  /*0740*/  LDCU UR7, c[0x0][0x63c] ;  /* 0x0000c780ff0777ac */ /* 0x000f260008000800 */
[----:B-----5:R-:W-:Y:S02]  /*0750*/  UISETP.GE.AND UP0, UPT, UR10, UR6, UPT ;  /* 0x000000060a00728c */ /* 0x020fe4000bf06270 */
[----:B------:R-:W-:Y:S02]  /*0760*/  UIADD3 UR4, UPT, UPT, -UR10, URZ, URZ ;  /* 0x000000ff0a047290 */ /* 0x000fe4000fffe1ff */
[----:B-1----:R-:W-:Y:S01]  /*0770*/  USEL UR6, UR13, UR15, !UP0 ;  /* 0x0000000f0d067287 */ /* 0x002fe2000c000000 */
[----:B------:R-:W1:Y:S03]  /*0780*/  LDCU.U8 UR15, c[0x0][0x62c] ;  /* 0x0000c580ff0f77ac */ /* 0x000e660008000000 */
[----:B------:R-:W-:-:S03]  /*0790*/  ULOP3.LUT UR6, UR6, 0xff, URZ, 0xc0, !UPT ;  /* 0x000000ff06067892 */ /* 0x000fc6000f8ec0ff */
[----:B---3--:R-:W3:Y:S01]  /*07a0*/  @UP0 LDCU UR9, c[0x0][0x64c] ;  /* 0x0000c980ff0907ac */ /* 0x008ee20008000800 */
[----:B----4-:R-:W-:Y:S01]  /*07b0*/  UIMAD UR7, UR4, UR7, UR14 ;  /* 0x00000007040772a4 */ /* 0x010fe2000f8e020e */
[----:B------:R-:W4:Y:S03]  /*07c0*/  @UP0 LDCU UR8, c[0x0][0x648] ;  /* 0x0000c900ff0807ac */ /* 0x000f260008000800 */
[----:B---3--:R-:W-:Y:S02]  /*07d0*/  UIMAD.WIDE.U32 UR4, UR7, UR9, URZ ;  /* 0x00000009070472a5 */ /* 0x008fe4000f8e00ff */
[----:B--2---:R-:W-:Y:S02]  /*07e0*/  USEL UR9, UR11, UR12, !UP0 ;  /* 0x0000000c0b097287 */ /* 0x004fe4000c000000 */
[----:B------:R-:W-:Y:S01]  /*07f0*/  UIADD3 UR4, UPT, UPT, UR7, -UR5, URZ ;  /* 0x8000000507047290 */ /* 0x000fe2000fffe0ff */
[----:B------:R-:W2:Y:S03]  /*0800*/  LDCU.64 UR12, c[0x0][0x620] ;  /* 0x0000c400ff0c77ac */ /* 0x000ea60008000a00 */
[----:B------:R-:W-:-:S02]  /*0810*/  USHF.R.U32.HI UR4, URZ, UR6, UR4 ;  /* 0x00000006ff047299 */ /* 0x000fc40008011604 */
[----:B------:R-:W-:Y:S02]  /*0820*/  ULOP3.LUT UR6, UR9, 0xff, URZ, 0xc0, !UPT ;  /* 0x000000ff09067892 */ /* 0x000fe4000f8ec0ff */
[----:B------:R-:W-:Y:S01]  /*0830*/  UIADD3 UR4, UPT, UPT, UR5, UR4, URZ ;  /* 0x0000000405047290 */ /* 0x000fe2000fffe0ff */
[----:B------:R-:W3:Y:S03]  /*0840*/  LDCU UR5, c[0x0][0x628] ;  /* 0x0000c500ff0577ac */ /* 0x000ee60008000800 */
[----:B------:R-:W-:Y:S01]  /*0850*/  USHF.R.U32.HI UR9, URZ, UR6, UR4 ;  /* 0x00000006ff097299 */ /* 0x000fe20008011604 */
[----:B------:R-:W5:Y:S03]  /*0860*/  LDCU.U8 UR11, c[0x0][0x62d] ;  /* 0x0000c5a0ff0b77ac */ /* 0x000f660008000000 */
[----:B------:R-:W-:-:S04]  /*0870*/  UIADD3 UR4, UPT, UPT, -UR9, URZ, URZ ;  /* 0x000000ff09047290 */ /* 0x000fc8000fffe1ff */
[----:B----4-:R-:W-:-:S04]  /*0880*/  UIMAD UR4, UR8, UR4, UR7 ;  /* 0x00000004080472a4 */ /* 0x010fc8000f8e0207 */
[----:B--2---:R-:W-:-:S04]  /*0890*/  UIMAD UR6, UR10, UR12, UR4 ;  /* 0x0000000c0a0672a4 */ /* 0x004fc8000f8e0204 */
[----:B---3--:R-:W-:-:S07]  /*08a0*/  UIMAD.WIDE.U32 UR4, UR6, UR5, URZ ;  /* 0x00000005060472a5 */ /* 0x008fce000f8e00ff */
[----:B------:R-:W-:Y:S02]  /*08b0*/  UMOV UR4, UR5 ;  /* 0x0000000500047c82 */ /* 0x000fe40008000000 */
[----:B------:R-:W-:Y:S02]  /*08c0*/  UIADD3 UR12, UPT, UPT, UR6, -UR4, URZ ;  /* 0x80000004060c7290 */ /* 0x000fe4000fffe0ff */
[----:B------:R-:W2:Y:S02]  /*08d0*/  LDCU UR5, c[0x0][0x60c] ;  /* 0x0000c180ff0577ac */ /* 0x000ea40008000800 */
[----:B-1----:R-:W-:-:S04]  /*08e0*/  USHF.R.U32.HI UR12, URZ, UR15, UR12 ;  /* 0x0000000fff0c7299 */ /* 0x002fc8000801160c */
[----:B------:R-:W-:-:S04]  /*08f0*/  UIADD3 UR12, UPT, UPT, UR4, UR12, URZ ;  /* 0x0000000c040c7290 */ /* 0x000fc8000fffe0ff */
[----:B-----5:R-:W-:-:S04]  /*0900*/  USHF.R.U32.HI UR12, URZ, UR11, UR12 ;  /* 0x0000000bff0c7299 */ /* 0x020fc8000801160c */
[----:B------:R-:W-:Y:S02]  /*0910*/  UIADD3 UR11, UPT, UPT, -UR12, URZ, URZ ;  /* 0x000000ff0c0b7290 */ /* 0x000fe4000fffe1ff */
[----:B--2---:R-:W-:Y:S02]  /*0920*/  UISETP.GE.AND UP0, UPT, UR14, UR5, UPT ;  /* 0x000000050e00728c */ /* 0x004fe4000bf06270 */
[----:B------:R-:W-:-:S07]  /*0930*/  UIMAD UR11, UR11, UR13, UR6 ;  /* 0x0000000d0b0b72a4 */ /* 0x000fce000f8e0206 */
[----:B------:R-:W-:Y:S05]  /*0940*/  BRA.U UP0, `(.L_x_2) ;  /* 0x0000003100cc7547 */ /* 0x000fea000b800000 */
[----:B------:R-:W1:Y:S01]  /*0950*/  S2UR UR4, SR_CgaCtaId ;  /* 0x00000000000479c3 */ /* 0x000e620000008800 */
[----:B------:R-:W-:Y:S01]  /*0960*/  UMOV UR5, 0x400 ;  /* 0x0000040000057882 */ /* 0x000fe20000000000 */
[----:B------:R-:W2:Y:S01]  /*0970*/  LDCU UR8, c[0x0][0x614] ;  /* 0x0000c280ff0877ac */ /* 0x000ea20008000800 */
[----:B------:R-:W3:Y:S01]  /*0980*/  LDCU.64 UR6, c[0x0][0x348] ;  /* 0x00006900ff0677ac */ /* 0x000ee20008000a00 */
[----:B-1----:R-:W-:Y:S02]  /*0990*/  ULEA UR4, UR4, UR5, 0x18 ;  /* 0x0000000504047291 */ /* 0x002fe4000f8ec0ff */
[----:B------:R-:W-:Y:S02]  /*09a0*/  ULOP3.LUT UR5, URZ, UR9, URZ, 0x33, !UPT ;  /* 0x00000009ff057292 */ /* 0x000fe4000f8e33ff */
[----:B---3--:R-:W-:Y:S02]  /*09b0*/  UIADD3 UR6, UP0, UPT, UR6, 0x200, URZ ;  /* 0x0000020006067890 */ /* 0x008fe4000ff1e0ff */
[----:B--2---:R-:W-:-:S02]  /*09c0*/  UIADD3 UR5, UPT, UPT, UR5, UR8, URZ ;  /* 0x0000000805057290 */ /* 0x004fc4000fffe0ff */
[----:B------:R-:W-:Y:S01]  /*09d0*/  UIADD3 UR8, UPT, UPT, UR4, 0xc00, URZ ;  /* 0x00000c0004087890 */ /* 0x000fe2000fffe0ff */
[----:B------:R-:W1:Y:S01]  /*09e0*/  SYNCS.PHASECHK.TRANS64.TRYWAIT P0, [UR4+0x140], RZ ;  /* 0x000140ffff0075a7 */ /* 0x000e620008001104 */
[----:B------:R-:W-:Y:S02]  /*09f0*/  USHF.L.U32 UR5, UR5, 0x8, URZ ;  /* 0x0000000805057899 */ /* 0x000fe400080006ff */
[----:B------:R-:W-:Y:S01]  /*0a00*/  UIADD3.X UR7, UPT, UPT, URZ, UR7, URZ, UP0, !UPT ;  /* 0x00000007ff077290 */ /* 0x000fe200087fe4ff */
[----:B------:R-:W-:-:S04]  /*0a10*/  UMOV UR9, URZ ;  /* 0x000000ff00097c82 */ /* 0x000fc80008000000 */
[----:B------:R-:W-:Y:S01]  /*0a20*/  UMOV UR10, UR5 ;  /* 0x00000005000a7c82 */ /* 0x000fe20008000000 */
[----:B-1----:R-:W-:Y:S06]  /*0a30*/  @!P0 BRA `(.L_x_3) ;  /* 0x000000e000648947 */ /* 0x002fec0003800000 */
.L_x_66:
[----:B------:R2:W-:Y:S01]  /*0a40*/  UTMASTG.4D [UR8], [UR6], desc[URZ] ;  /* 0x0000ff08060073b5 */ /* 0x0005e20008019000 */
[----:B------:R-:W-:Y:S01]  /*0a50*/  UIADD3 UR5, UPT, UPT, UR5, 0x80, URZ ;  /* 0x0000008005057890 */ /* 0x000fe2000fffe0ff */
[----:B------:R-:W-:Y:S01]  /*0a60*/  UMOV UR14, URZ ;  /* 0x000000ff000e7c82 */ /* 0x000fe20008000000 */
[----:B------:R-:W-:Y:S01]  /*0a70*/  UMOV UR15, URZ ;  /* 0x000000ff000f7c82 */ /* 0x000fe20008000000 */
[----:B------:R0:W-:Y:S01]  /*0a80*/  UTMACMDFLUSH ;  /* 0x00000000000079b7 */ /* 0x0001e20000000000 */
[----:B------:R-:W3:Y:S01]  /*0a90*/  SYNCS.PHASECHK.TRANS64.TRYWAIT P0, [UR4+0x148], RZ ;  /* 0x000148ffff0075a7 */ /* 0x000ee20008001104 */
[----:B--2---:R-:W-:Y:S02]  /*0aa0*/  UIADD3 UR8, UPT, UPT, UR4, 0x4c00, URZ ;  /* 0x00004c0004087890 */ /* 0x004fe4000fffe0ff */
[----:B------:R-:W-:Y:S01]  /*0ab0*/  UMOV UR10, UR5 ;  /* 0x00000005000a7c82 */ /* 0x000fe20008000000 */
[----:B---3--:R-:W-:Y:S09]  /*0ac0*/  @!P0 BRA `(.L_x_4) ;  /* 0x000000e000588947 */ /* 0x008ff20003800000 */
.L_x_68:
[----:B------:R2:W-:Y:S01]  /*0ad0*/  UTMASTG.4D [UR8], [UR6], desc[UR14] ;  /* 0x00000e08060073b5 */ /* 0x0005e20008019000 */
[----:B-1----:R-:W-:Y:S01]  /*0ae0*/  HFMA2 R2, -RZ, RZ, 0, 5.9604644775390625e-08 ;  /* 0x00000001ff027431 */ /* 0x002fe200000001ff */
[----:B------:R0:W-:Y:S01]  /*0af0*/  UTMACMDFLUSH ;  /* 0x00000000000079b7 */ /* 0x0001e20000000000 */
[----:B------:R-:W-:-:S04]  /*0b00*/  DEPBAR.LE SB0, 0x1 ;  /* 0x000080400000791a */ /* 0x000fc80000000000 */
[----:B------:R2:W-:Y:S01]  /*0b10*/  SYNCS.ARRIVE.TRANS64.ART0 RZ, [UR4+0x150], R2 ;  /* 0x00015002ffff79a7 */ /* 0x0005e20008500004 */
[----:B------:R-:W-:-:S04]  /*0b20*/  DEPBAR.LE SB0, 0x0 ;  /* 0x000080000000791a */ /* 0x000fc80000000000 */
[----:B------:R2:W-:Y:S01]  /*0b30*/  SYNCS.ARRIVE.TRANS64.ART0 RZ, [UR4+0x158], R2 ;  /* 0x00015802ffff79a7 */ /* 0x0005e20008500004 */
[----:B------:R-:W-:Y:S05]  /*0b40*/  BRA `(.L_x_2) ;  /* 0x00000030004c7947 */ /* 0x000fea0003800000 */
.L_x_137:
[----:B------:R-:W-:-:S08]  /*0b50*/  NOP ;  /* 0x0000000000007918 */ /* 0x000fd00000000000 */
[----:B------:R-:W1:-:S00]  /*0b60*/  USETMAXREG.DEALLOC.CTAPOOL 0x38 ;  /* 0x00000038000079c8 */ /* 0x000e4000080e0500 */
[----:B------:R-:W2:Y:S01]  /*0b70*/  S2UR UR10, SR_CgaCtaId ;  /* 0x00000000000a79c3 */ /* 0x000ea20000008800 */
[----:B------:R-:W-:Y:S01]  /*0b80*/  NOP ;  /* 0x0000000000007918 */ /* 0x000fe20000000000 */
[----:B------:R-:W-:Y:S02]  /*0b90*/  UMOV UR4, 0x40 ;  /* 0x0000004000047882 */ /* 0x000fe40000000000 */
[----:B--2---:R-:W-:-:S09]  /*0ba0*/  ULEA UR4, UR10, UR4, 0x18 ;  /* 0x000000040a047291 */ /* 0x004fd2000f8ec0ff */
[----:B-1----:R-:W1:Y:S01]  /*0bb0*/  LDS.U8 R2, [UR4] ;  /* 0x00000004ff027984 */ /* 0x002e620008000000 */
[----:B------:R-:W-:Y:S02]  /*0bc0*/  UMOV UR4, 0x400 ;  /* 0x0000040000047882 */ /* 0x000fe40000000000 */
[----:B------:R-:W-:Y:S01]  /*0bd0*/  ULEA UR9, UR10, UR4, 0x18 ;  /* 0x000000040a097291 */ /* 0x000fe2000f8ec0ff */
[----:B-1----:R-:W-:-:S13]  /*0be0*/  ISETP.NE.AND P0, PT, R2, RZ, PT ;  /* 0x000000ff0200720c */ /* 0x002fda0003f05270 */
[----:B------:R-:W-:Y:S05]  /*0bf0*/  @P0 BRA `(.L_x_5) ;  /* 0x00000000007c0947 */ /* 0x000fea0003800000 */
[----:B------:R-:W-:-:S13]  /*0c00*/  ELECT P0, URZ, PT ;  /* 0x0000000000ff782f */ /* 0x000fda0003800000 */
[----:B------:R-:W-:Y:S05]  /*0c10*/  @!P0 BRA `(.L_x_6) ;  /* 0x0000000000848947 */ /* 0x000fea0003800000 */
[----:B------:R-:W-:Y:S01]  /*0c20*/  UMOV UR4, 0x10 ;  /* 0x0000001000047882 */ /* 0x000fe20000000000 */
[----:B------:R-:W-:-:S04]  /*0c30*/  IMAD.MOV.U32 R3, RZ, RZ, 0xffff ;  /* 0x0000ffffff037424 */ /* 0x000fc800078e00ff */
[----:B------:R-:W-:Y:S04]  /*0c40*/  DEPBAR.LE SB1, 0x36 ;  /* 0x00009d800000791a */ /* 0x000fe80000000000 */
[----:B------:R-:W1:Y:S02]  /*0c50*/  UTCATOMSWS.FIND_AND_SET.ALIGN UP0, UR4, UR4 ;  /* 0x00000004000475e3 */ /* 0x000e640008000800 */
[----:B-1----:R-:W-:Y:S01]  /*0c60*/  PLOP3.LUT P0, PT, PT, PT, UP0, 0x80, 0x8 ;  /* 0x000000000008781c */ /* 0x002fe20003f0f008 */
[----:B------:R-:W-:-:S03]  /*0c70*/  IMAD.U32 R5, RZ, RZ, UR4 ;  /* 0x00000004ff057e24 */ /* 0x000fc6000f8e00ff */
[----:B------:R-:W-:-:S04]  /*0c80*/  SEL R2, RZ, 0xffffffff, !P0 ;  /* 0xffffffffff027807 */ /* 0x000fc80004000000 */
[----:B------:R-:W-:Y:S01]  /*0c90*/  ISETP.NE.AND P0, PT, R2, RZ, PT ;  /* 0x000000ff0200720c */ /* 0x000fe20003f05270 */
[----:B------:R-:W-:-:S12]  /*0ca0*/  IMAD.MOV.U32 R2, RZ, RZ, 0x1 ;  /* 0x00000001ff027424 */ /* 0x000fd800078e00ff */
[----:B------:R-:W-:Y:S05]  /*0cb0*/  @P0 BRA `(.L_x_7) ;  /* 0x0000000000240947 */ /* 0x000fea0003800000 */
.L_x_8:
[----:B------:R-:W-:Y:S05]  /*0cc0*/  NANOSLEEP 0x64 ;  /* 0x000000640000795d */ /* 0x000fea0003800000 */
[----:B------:R-:W-:-:S05]  /*0cd0*/  UMOV UR4, 0x10 ;  /* 0x0000001000047882 */ /* 0x000fca0000000000 */
[----:B------:R-:W-:Y:S04]  /*0ce0*/  DEPBAR.LE SB1, 0x36 ;  /* 0x00009d800000791a */ /* 0x000fe80000000000 */
[----:B------:R-:W1:Y:S02]  /*0cf0*/  UTCATOMSWS.FIND_AND_SET.ALIGN UP0, UR4, UR4 ;  /* 0x00000004000475e3 */ /* 0x000e640008000800 */
[----:B-1----:R-:W-:Y:S01]  /*0d00*/  PLOP3.LUT P0, PT, PT, PT, UP0, 0x80, 0x8 ;  /* 0x000000000008781c */ /* 0x002fe20003f0f008 */
[----:B------:R-:W-:-:S03]  /*0d10*/  IMAD.U32 R5, RZ, RZ, UR4 ;  /* 0x00000004ff057e24 */ /* 0x000fc6000f8e00ff */
[----:B------:R-:W-:-:S04]  /*0d20*/  SEL R4, RZ, 0xffffffff, !P0 ;  /* 0xffffffffff047807 */ /* 0x000fc80004000000 */
[----:B------:R-:W-:-:S13]  /*0d30*/  ISETP.NE.AND P0, PT, R4, RZ, PT ;  /* 0x000000ff0400720c */ /* 0x000fda0003f05270 */
[----:B------:R-:W-:Y:S05]  /*0d40*/  @!P0 BRA `(.L_x_8) ;  /* 0xfffffffc00dc8947 */ /* 0x000fea000383ffff */
.L_x_7:
[----:B------:R-:W-:Y:S01]  /*0d50*/  VIADD R4, R5, 0x10 ;  /* 0x0000001005047836 */ /* 0x000fe20000000000 */
[----:B------:R-:W-:Y:S01]  /*0d60*/  UMOV UR4, 0x50 ;  /* 0x0000005000047882 */ /* 0x000fe20000000000 */
[----:B------:R-:W-:Y:S01]  /*0d70*/  SHF.L.U32 R3, R3, R5, RZ ;  /* 0x0000000503037219 */ /* 0x000fe200000006ff */
[----:B------:R-:W-:Y:S01]  /*0d80*/  ULEA UR4, UR10, UR4, 0x18 ;  /* 0x000000040a047291 */ /* 0x000fe2000f8ec0ff */
[----:B------:R-:W-:Y:S01]  /*0d90*/  IMAD.SHL.U32 R5, R5, 0x20, RZ ;  /* 0x0000002005057824 */ /* 0x000fe200078e00ff */
[----:B------:R-:W-:-:S04]  /*0da0*/  SHF.L.U32 R2, R2, R4, RZ ;  /* 0x0000000402027219 */ /* 0x000fc800000006ff */
[----:B------:R-:W-:-:S05]  /*0db0*/  LOP3.LUT R2, R2, R3, RZ, 0xfc, !PT ;  /* 0x0000000302027212 */ /* 0x000fca00078efcff */
[----:B------:R1:W-:Y:S04]  /*0dc0*/  ATOMS.OR RZ, [UR4], R2 ;  /* 0x00000002ffff798c */ /* 0x0003e8000b000004 */
[----:B------:R1:W-:Y:S01]  /*0dd0*/  STS [UR9+0x188], R5 ;  /* 0x00018805ff007988 */ /* 0x0003e20008000809 */
[----:B------:R-:W-:Y:S05]  /*0de0*/  BRA `(.L_x_6) ;  /* 0x0000000000107947 */ /* 0x000fea0003800000 */
.L_x_5:
[----:B------:R-:W-:-:S05]  /*0df0*/  MOV R2, 0xffffffff ;  /* 0xffffffff00027802 */ /* 0x000fca0000000f00 */
[----:B------:R1:W-:Y:S02]  /*0e00*/  STS [UR9+0x188], R2 ;  /* 0x00018802ff007988 */ /* 0x0003e40008000809 */
[----:B-1----:R-:W-:Y:S02]  /*0e10*/  MOV R2, 0xe30 ;  /* 0x00000e3000027802 */ /* 0x002fe40000000f00 */
[----:B------:R-:W-:Y:S05]  /*0e20*/  CALL.REL.NOINC `($__internal_1_$__cuda_sm10x_tcgen05_guardrail_trap_phase_invalid_during_alloc) ;  /* 0x000000ec00987944 */ /* 0x000fea0003c00000 */
.L_x_6:
[----:B------:R-:W-:Y:S05]  /*0e30*/  WARPSYNC.ALL ;  /* 0x0000000000007948 */ /* 0x000fea0003800000 */
[----:B------:R-:W-:Y:S01]  /*0e40*/  NOP ;  /* 0x0000000000007918 */ /* 0x000fe20000000000 */
[----:B------:R-:W2:Y:S01]  /*0e50*/  S2UR UR11, SR_CTAID.X ;  /* 0x00000000000b79c3 */ /* 0x000ea20000002500 */
[----:B------:R-:W2:Y:S01]  /*0e60*/  LDCU UR4, c[0x0][0x640] ;  /* 0x0000c800ff0477ac */ /* 0x000ea20008000800 */
[----:B------:R-:W3:Y:S06]  /*0e70*/  LDCU.U8 UR6, c[0x0][0x644] ;  /* 0x0000c880ff0677ac */ /* 0x000eec0008000000 */
[----:B------:R-:W4:Y:S01]  /*0e80*/  S2UR UR19, SR_CgaCtaId ;  /* 0x00000000001379c3 */ /* 0x000f220000008800 */
[----:B------:R-:W5:Y:S01]  /*0e90*/  LDCU UR7, c[0x0][0x654] ;  /* 0x0000ca80ff0777ac */ /* 0x000f620008000800 */
[----:B------:R-:W-:Y:S01]  /*0ea0*/  UMOV UR15, 0x400 ;  /* 0x00000400000f7882 */ /* 0x000fe20000000000 */
[----:B------:R-:W1:Y:S01]  /*0eb0*/  LDCU UR8, c[0x0][0x634] ;  /* 0x0000c680ff0877ac */ /* 0x000e620008000800 */
[----:B------:R-:W1:Y:S01]  /*0ec0*/  LDCU.U8 UR12, c[0x0][0x638] ;  /* 0x0000c700ff0c77ac */ /* 0x000e620008000000 */
[----:B------:R-:W1:Y:S01]  /*0ed0*/  LDCU.U8 UR13, c[0x0][0x650] ;  /* 0x0000ca00ff0d77ac */ /* 0x000e620008000000 */
[----:B--2---:R-:W-:-:S04]  /*0ee0*/  UIMAD.WIDE.U32 UR4, UR11, UR4, URZ ;  /* 0x000000040b0472a5 */ /* 0x004fc8000f8e00ff */
[----:B------:R-:W-:Y:S02]  /*0ef0*/  UIADD3 UR4, UPT, UPT, -UR5, UR11, URZ ;  /* 0x0000000b05047290 */ /* 0x000fe4000fffe1ff */
[----:B----4-:R-:W-:Y:S02]  /*0f00*/  ULEA UR15, UR19, UR15, 0x18 ;  /* 0x0000000f130f7291 */ /* 0x010fe4000f8ec0ff */
[----:B---3--:R-:W-:Y:S01]  /*0f10*/  USHF.R.U32.HI UR4, URZ, UR6, UR4 ;  /* 0x00000006ff047299 */ /* 0x008fe20008011604 */
[----:B------:R-:W2:Y:S03]  /*0f20*/  LDCU.U8 UR6, c[0x0][0x645] ;  /* 0x0000c8a0ff0677ac */ /* 0x000ea60008000000 */
[----:B------:R-:W-:Y:S02]  /*0f30*/  UIADD3 UR4, UPT, UPT, UR5, UR4, URZ ;  /* 0x0000000405047290 */ /* 0x000fe4000fffe0ff */
[----:B------:R-:W-:-:S02]  /*0f40*/  UIADD3 UR5, UPT, UPT, UR15, 0xcc00, URZ ;  /* 0x0000cc000f057890 */ /* 0x000fc4000fffe0ff */
[----:B--2---:R-:W-:Y:S02]  /*0f50*/  USHF.R.U32.HI UR6, URZ, UR6, UR4 ;  /* 0x00000006ff067299 */ /* 0x004fe40008011604 */
[----:B------:R-:W-:Y:S02]  /*0f60*/  USHF.R.U32.HI UR4, URZ, 0x4, UR5 ;  /* 0x00000004ff047899 */ /* 0x000fe40008011605 */
[----:B-----5:R-:W-:-:S05]  /*0f70*/  UISETP.GE.AND UP0, UPT, UR6, UR7, UPT ;  /* 0x000000070600728c */ /* 0x020fca000bf06270 */
[----:B------:R-:W2:Y:S01]  /*0f80*/  LDCU UR5, c[0x0][0x63c] ;  /* 0x0000c780ff0577ac */ /* 0x000ea20008000800 */
[----:B------:R-:W-:Y:S02]  /*0f90*/  ULOP3.LUT UR4, UR4, 0x3fc0, URZ, 0xc0, !UPT ;  /* 0x00003fc004047892 */ /* 0x000fe4000f8ec0ff */
[----:B-1----:R-:W-:Y:S02]  /*0fa0*/  USEL UR7, UR12, UR13, !UP0 ;  /* 0x0000000d0c077287 */ /* 0x002fe4000c000000 */
[----:B------:R-:W-:Y:S01]  /*0fb0*/  ULOP3.LUT UR4, UR4, 0x10000, URZ, 0xfc, !UPT ;  /* 0x0001000004047892 */ /* 0x000fe2000f8efcff */
[----:B------:R-:W1:Y:S05]  /*0fc0*/  @UP0 LDCU UR8, c[0x0][0x64c] ;  /* 0x0000c980ff0807ac */ /* 0x000e6a0008000800 */
[----:B------:R-:W-:Y:S01]  /*0fd0*/  IMAD.U32 R2, RZ, RZ, UR4 ;  /* 0x00000004ff027e24 */ /* 0x000fe2000f8e00ff */
[----:B------:R-:W-:Y:S01]  /*0fe0*/  UIADD3 UR4, UPT, UPT, -UR6, URZ, URZ ;  /* 0x000000ff06047290 */ /* 0x000fe2000fffe1ff */
[----:B------:R-:W3:Y:S04]  /*0ff0*/  LDCU.U8 UR12, c[0x0][0x639] ;  /* 0x0000c720ff0c77ac */ /* 0x000ee80008000000 */
[----:B------:R-:W4:Y:S01]  /*1000*/  SHFL.IDX PT, R2, R2, RZ, 0x1f ;  /* 0x00001fff02027589 */ /* 0x000f2200000e0000 */
[----:B--2---:R-:W-:Y:S01]  /*1010*/  UIMAD UR6, UR4, UR5, UR11 ;  /* 0x00000005040672a4 */ /* 0x004fe2000f8e020b */
[----:B------:R-:W3:Y:S01]  /*1020*/  LDCU.U8 UR13, c[0x0][0x651] ;  /* 0x0000ca20ff0d77ac */ /* 0x000ee20008000000 */
[----:B------:R-:W-:-:S02]  /*1030*/  ULOP3.LUT UR7, UR7, 0xff, URZ, 0xc0, !UPT ;  /* 0x000000ff07077892 */ /* 0x000fc4000f8ec0ff */
[----:B-1----:R-:W-:Y:S01]  /*1040*/  UIMAD.WIDE.U32 UR4, UR6, UR8, URZ ;  /* 0x00000008060472a5 */ /* 0x002fe2000f8e00ff */
[----:B------:R-:W1:Y:S03]  /*1050*/  LDCU UR8, c[0x0][0x60c] ;  /* 0x0000c180ff0877ac */ /* 0x000e660008000800 */
[----:B------:R-:W-:-:S04]  /*1060*/  UIADD3 UR4, UPT, UPT, UR6, -UR5, URZ ;  /* 0x8000000506047290 */ /* 0x000fc8000fffe0ff */
[----:B------:R-:W-:Y:S02]  /*1070*/  USHF.R.U32.HI UR4, URZ, UR7, UR4 ;  /* 0x00000007ff047299 */ /* 0x000fe40008011604 */
[----:B---3--:R-:W-:Y:S02]  /*1080*/  USEL UR6, UR12, UR13, !UP0 ;  /* 0x0000000d0c067287 */ /* 0x008fe4000c000000 */
[----:B------:R-:W-:Y:S01]  /*1090*/  UIADD3 UR4, UPT, UPT, UR5, UR4, URZ ;  /* 0x0000000405047290 */ /* 0x000fe2000fffe0ff */
[----:B----4-:R-:W-:Y:S01]  /*10a0*/  R2UR UR34, R2 ;  /* 0x00000000022272ca */ /* 0x010fe200000e0000 */
[----:B------:R-:W-:Y:S02]  /*10b0*/  ULOP3.LUT UR6, UR6, 0xff, URZ, 0xc0, !UPT ;  /* 0x000000ff06067892 */ /* 0x000fe4000f8ec0ff */
[----:B-1----:R-:W-:Y:S02]  /*10c0*/  UISETP.GE.AND UP0, UPT, UR11, UR8, UPT ;  /* 0x000000080b00728c */ /* 0x002fe4000bf06270 */
[----:B------:R-:W-:Y:S01]  /*10d0*/  USHF.R.U32.HI UR24, URZ, UR6, UR4 ;  /* 0x00000006ff187299 */ /* 0x000fe20008011604 */
[----:B------:R-:W-:Y:S06]  /*10e0*/  BAR.SYNC.DEFER_BLOCKING 0x2, 0x1a0 ;  /* 0x0086800000007b1d */ /* 0x000fec0000010000 */
[----:B------:R-:W1:Y:S02]  /*10f0*/  LDS R3, [UR15+0x188] ;  /* 0x0001880fff037984 */ /* 0x000e640008000800 */
[----:B-1----:R-:W-:-:S13]  /*1100*/  R2UR UR5, R3 ;  /* 0x00000000030572ca */ /* 0x002fda00000e0000 */
[----:B------:R-:W-:Y:S01]  /*1110*/  IMAD.U32 R12, RZ, RZ, UR5 ;  /* 0x00000005ff0c7e24 */ /* 0x000fe2000f8e00ff */
[----:B------:R-:W-:Y:S06]  /*1120*/  BRA.U UP0, `(.L_x_9) ;  /* 0x0000001900047547 */ /* 0x000fec000b800000 */
[----:B------:R-:W1:Y:S02]  /*1130*/  SYNCS.PHASECHK.TRANS64.TRYWAIT P0, [UR15], RZ ;  /* 0x000000ffff0075a7 */ /* 0x000e64000800110f */
[----:B-1----:R-:W-:Y:S05]  /*1140*/  @!P0 BRA `(.L_x_10) ;  /* 0x000000d800d08947 */ /* 0x002fea0003800000 */
.L_x_70:
[----:B------:R-:W2:Y:S01]  /*1150*/  SYNCS.PHASECHK.TRANS64.TRYWAIT P0, [UR15+0x20], RZ ;  /* 0x000020ffff0075a7 */ /* 0x000ea2000800110f */
[----:B------:R-:W-:Y:S01]  /*1160*/  UIADD3 UR10, UPT, UPT, UR15, 0x10c00, URZ ;  /* 0x00010c000f0a7890 */ /* 0x000fe2000fffe0ff */
[----:B-1----:R-:W-:Y:S01]  /*1170*/  CS2R R2, SRZ ;  /* 0x0000000000027805 */ /* 0x002fe2000001ff00 */
[----:B------:R-:W-:Y:S02]  /*1180*/  UIADD3 UR12, UPT, UPT, UR34, -0x400, URZ ;  /* 0xfffffc00220c7890 */ /* 0x000fe4000fffe0ff */
[----:B------:R-:W-:Y:S02]  /*1190*/  USHF.R.U32.HI UR10, URZ, 0x4, UR10 ;  /* 0x00000004ff0a7899 */ /* 0x000fe4000801160a */
[----:B------:R-:W-:Y:S01]  /*11a0*/  UIADD3 UR8, UPT, UPT, UR34, -0x3fe, URZ ;  /* 0xfffffc0222087890 */ /* 0x000fe2000fffe0ff */
[C---:B------:R-:W-:Y:S01]  /*11b0*/  R2UR UR27, R2.reuse ;  /* 0x00000000021b72ca */ /* 0x040fe200000e0000 */
[----:B------:R-:W-:Y:S01]  /*11c0*/  ULOP3.LUT UR10, UR10, 0x3fc0, URZ, 0xc0, !UPT ;  /* 0x00003fc00a0a7892 */ /* 0x000fe2000f8ec0ff */
[C---:B------:R-:W-:Y:S01]  /*11d0*/  R2UR UR26, R2.reuse ;  /* 0x00000000021a72ca */ /* 0x040fe200000e0000 */
[----:B------:R-:W-:Y:S01]  /*11e0*/  UIADD3 UR6, UPT, UPT, UR34, -0x3fc, URZ ;  /* 0xfffffc0422067890 */ /* 0x000fe2000fffe0ff */
[----:B------:R-:W-:Y:S01]  /*11f0*/  R2UR UR23, R3 ;  /* 0x00000000031772ca */ /* 0x000fe200000e0000 */
[----:B------:R-:W-:Y:S01]  /*1200*/  ULOP3.LUT UR10, UR10, 0x10000, URZ, 0xfc, !UPT ;  /* 0x000100000a0a7892 */ /* 0x000fe2000f8efcff */
[----:B------:R-:W-:Y:S01]  /*1210*/  R2UR UR22, R2 ;  /* 0x00000000021672ca */ /* 0x000fe200000e0000 */
[----:B------:R-:W-:Y:S01]  /*1220*/  UIADD3 UR4, UPT, UPT, UR34, -0x3fa, URZ ;  /* 0xfffffc0622047890 */ /* 0x000fe2000fffe0ff */
[----:B------:R-:W-:Y:S01]  /*1230*/  UMOV UR40, 0x0 ;  /* 0x0000000000287882 */ /* 0x000fe20000000000 */
[----:B------:R-:W-:Y:S01]  /*1240*/  UMOV UR41, 0x8200010 ;  /* 0x0820001000297882 */ /* 0x000fe20000000000 */
[----:B------:R-:W-:Y:S01]  /*1250*/  UMOV UR28, 0x0 ;  /* 0x00000000001c7882 */ /* 0x000fe20000000000 */
[----:B------:R-:W-:Y:S01]  /*1260*/  UMOV UR29, 0x8200010 ;  /* 0x08200010001d7882 */ /* 0x000fe20000000000 */
[----:B------:R-:W-:Y:S01]  /*1270*/  UMOV UR38, 0x0 ;  /* 0x0000000000267882 */ /* 0x000fe20000000000 */
[----:B------:R-:W-:Y:S01]  /*1280*/  UMOV UR39, 0x8200010 ;  /* 0x0820001000277882 */ /* 0x000fe20000000000 */
[----:B------:R-:W-:Y:S01]  /*1290*/  UMOV UR36, 0x0 ;  /* 0x0000000000247882 */ /* 0x000fe20000000000 */
[----:B------:R-:W-:Y:S01]  /*12a0*/  UMOV UR37, 0x8200010 ;  /* 0x0820001000257882 */ /* 0x000fe20000000000 */
[----:B------:R-:W-:-:S02]  /*12b0*/  UIADD3 UR14, UPT, UPT, UR15, 0xc0, URZ ;  /* 0x000000c00f0e7890 */ /* 0x000fc4000fffe0ff */
[----:B------:R-:W-:Y:S01]  /*12c0*/  UIADD3 UR20, UPT, UPT, UR10, 0x2, URZ ;  /* 0x000000020a147890 */ /* 0x000fe2000fffe0ff */
[----:B------:R-:W-:Y:S01]  /*12d0*/  UMOV UR13, 0x40004040 ;  /* 0x40004040000d7882 */ /* 0x000fe20000000000 */
[----:B------:R-:W-:Y:S01]  /*12e0*/  UIADD3 UR18, UPT, UPT, UR10, 0x4, URZ ;  /* 0x000000040a127890 */ /* 0x000fe2000fffe0ff */
[----:B------:R-:W-:Y:S01]  /*12f0*/  UMOV UR9, 0x40004040 ;  /* 0x4000404000097882 */ /* 0x000fe20000000000 */
[----:B------:R-:W-:Y:S01]  /*1300*/  UIADD3 UR16, UPT, UPT, UR10, 0x6, URZ ;  /* 0x000000060a107890 */ /* 0x000fe2000fffe0ff */
[----:B------:R-:W-:Y:S01]  /*1310*/  UMOV UR7, 0x40004040 ;  /* 0x4000404000077882 */ /* 0x000fe20000000000 */
[----:B------:R-:W-:Y:S01]  /*1320*/  UMOV UR5, 0x40004040 ;  /* 0x4000404000057882 */ /* 0x000fe20000000000 */
[----:B------:R-:W-:Y:S01]  /*1330*/  UMOV UR11, 0x40004040 ;  /* 0x40004040000b7882 */ /* 0x000fe20000000000 */
[----:B------:R-:W-:Y:S01]  /*1340*/  UMOV UR21, 0x40004040 ;  /* 0x4000404000157882 */ /* 0x000fe20000000000 */
[----:B------:R-:W-:Y:S01]  /*1350*/  UMOV UR19, 0x40004040 ;  /* 0x4000404000137882 */ /* 0x000fe20000000000 */
[----:B------:R-:W-:Y:S01]  /*1360*/  UMOV UR17, 0x40004040 ;  /* 0x4000404000117882 */ /* 0x000fe20000000000 */
[----:B--2---:R-:W-:Y:S05]  /*1370*/  @!P0 BRA `(.L_x_11) ;  /* 0x000000d8005c8947 */ /* 0x004fea0003800000 */
.L_x_72:
[----:B------:R-:W-:Y:S01]  /*1380*/  UTCQMMA gdesc[UR12], gdesc[UR10], tmem[UR27], tmem[UR40], idesc[UR41], !UPT ;  /* 0x00ff280a0c0075ea */ /* 0x000fe2000f80031b */
[----:B------:R2:W-:Y:S01]  /*1390*/  UTCQMMA gdesc[UR8], gdesc[UR20], tmem[UR26], tmem[UR28], idesc[UR29], UPT ;  /* 0x00ff1c14080075ea */ /* 0x0005e2000b80031a */
[----:B------:R-:W-:Y:S01]  /*13a0*/  UTCQMMA gdesc[UR6], gdesc[UR18], tmem[UR23], tmem[UR38], idesc[UR39], UPT ;  /* 0x00ff2612060075ea */ /* 0x000fe2000b800317 */
[----:B------:R3:W-:Y:S01]  /*13b0*/  UTCQMMA gdesc[UR4], gdesc[UR16], tmem[UR22], tmem[UR36], idesc[UR37], UPT ;  /* 0x00ff2410040075ea */ /* 0x0007e2000b800316 */
[----:B------:R4:W-:Y:S01]  /*13c0*/  UTCBAR [UR14], URZ ;  /* 0x000000ff0e0073e9 */ /* 0x0009e200080000ff */
[----:B------:R-:W5:Y:S01]  /*13d0*/  SYNCS.PHASECHK.TRANS64.TRYWAIT P0, [UR15+0x8], RZ ;  /* 0x000008ffff0075a7 */ /* 0x000f62000800110f */
[----:B------:R-:W3:Y:S01]  /*13e0*/  LDCU UR31, c[0x0][0x614] ;  /* 0x0000c280ff1f77ac */ /* 0x000ee20008000800 */
[----:B------:R-:W-:Y:S02]  /*13f0*/  IMAD.MOV.U32 R3, RZ, RZ, 0x80 ;  /* 0x00000080ff037424 */ /* 0x000fe400078e00ff */
[----:B-1----:R-:W-:Y:S01]  /*1400*/  IMAD.MOV.U32 R2, RZ, RZ, 0x80 ;  /* 0x00000080ff027424 */ /* 0x002fe200078e00ff */
[----:B------:R-:W1:Y:S01]  /*1410*/  LDCU UR25, c[0x0][0x38c] ;  /* 0x00007180ff1977ac */ /* 0x000e620008000800 */
[----:B------:R-:W4:Y:S01]  /*1420*/  LDCU UR33, c[0x0][0x380] ;  /* 0x00007000ff2177ac */ /* 0x000f220008000800 */
[----:B------:R-:W-:Y:S01]  /*1430*/  UMOV UR42, 0x0 ;  /* 0x00000000002a7882 */ /* 0x000fe20000000000 */
[----:B------:R-:W-:Y:S01]  /*1440*/  UMOV UR43, 0x1 ;  /* 0x00000001002b7882 */ /* 0x000fe20000000000 */
[----:B------:R-:W-:-:S02]  /*1450*/  UIADD3 UR32, UPT, UPT, UR34, 0x2, URZ ;  /* 0x0000000222207890 */ /* 0x000fc4000fffe0ff */
[----:B------:R-:W-:Y:S01]  /*1460*/  UIADD3 UR30, UPT, UPT, UR34, 0x4, URZ ;  /* 0x00000004221e7890 */ /* 0x000fe2000fffe0ff */
[----:B------:R-:W-:Y:S01]  /*1470*/  UMOV UR46, 0x0 ;  /* 0x00000000002e7882 */ /* 0x000fe20000000000 */
[----:B------:R-:W-:Y:S01]  /*1480*/  UMOV UR47, 0x8200010 ;  /* 0x08200010002f7882 */ /* 0x000fe20000000000 */
[----:B--2---:R-:W-:Y:S02]  /*1490*/  UIADD3 UR28, UPT, UPT, UR34, 0x6, URZ ;  /* 0x00000006221c7890 */ /* 0x004fe4000fffe0ff */
[----:B---3--:R-:W-:Y:S01]  /*14a0*/  UIADD3 UR5, UPT, UPT, -UR24, UR31, URZ ;  /* 0x0000001f18057290 */ /* 0x008fe2000fffe1ff */
[----:B------:R-:W-:Y:S01]  /*14b0*/  R2UR UR24, R2 ;  /* 0x00000000021872ca */ /* 0x000fe200000e0000 */
[----:B-1----:R-:W-:Y:S02]  /*14c0*/  UIADD3 UR7, UPT, UPT, -UR25, URZ, URZ ;  /* 0x000000ff19077290 */ /* 0x002fe4000fffe1ff */
[----:B----4-:R-:W-:Y:S02]  /*14d0*/  UIADD3 UR4, UPT, UPT, UR25, -UR33, URZ ;  /* 0x8000002119047290 */ /* 0x010fe4000fffe0ff */
[----:B------:R-:W-:-:S02]  /*14e0*/  UIADD3 UR12, UPT, UPT, UR25, -0x1, URZ ;  /* 0xffffffff190c7890 */ /* 0x000fc4000fffe0ff */
[----:B------:R-:W-:Y:S02]  /*14f0*/  UISETP.GT.AND UP0, UPT, UR25, URZ, UPT ;  /* 0x000000ff1900728c */ /* 0x000fe4000bf04270 */
[----:B------:R-:W-:Y:S02]  /*1500*/  ULEA UR4, UR5, UR4, 0x8 ;  /* 0x0000000405047291 */ /* 0x000fe4000f8e40ff */
[----:B------:R-:W-:Y:S02]  /*1510*/  USHF.R.S32.HI UR7, URZ, 0x1f, UR7 ;  /* 0x0000001fff077899 */ /* 0x000fe40008011407 */
[----:B------:R-:W-:Y:S02]  /*1520*/  USHF.R.S32.HI UR6, URZ, 0x1f, UR12 ;  /* 0x0000001fff067899 */ /* 0x000fe4000801140c */
[----:B------:R-:W-:Y:S02]  /*1530*/  UIADD3 UR8, UPT, UPT, -UR4, URZ, URZ ;  /* 0x000000ff04087290 */ /* 0x000fe4000fffe1ff */
[----:B------:R-:W-:Y:S01]  /*1540*/  ULEA.HI UR9, UR7, -UR25, URZ, 0x7 ;  /* 0x8000001907097291 */ /* 0x000fe2000f8f38ff */
[----:B------:R-:W-:Y:S01]  /*1550*/  R2UR UR25, R3 ;  /* 0x00000000031972ca */ /* 0x000fe200000e0000 */
[----:B------:R-:W-:-:S02]  /*1560*/  ULEA.HI UR6, UR6, UR12, URZ, 0x7 ;  /* 0x0000000c06067291 */ /* 0x000fc4000f8f38ff */
[----:B------:R-:W-:Y:S02]  /*1570*/  UIADD3 UR5, UPT, UPT, UR4, -0x1, URZ ;  /* 0xffffffff04057890 */ /* 0x000fe4000fffe0ff */
[----:B------:R-:W-:Y:S01]  /*1580*/  USHF.R.S32.HI UR7, URZ, 0x1f, UR8 ;  /* 0x0000001fff077899 */ /* 0x000fe20008011408 */
[----:B------:R-:W-:Y:S01]  /*1590*/  R2UR UR8, R3 ;  /* 0x00000000030872ca */ /* 0x000fe200000e0000 */
[----:B------:R-:W-:Y:S02]  /*15a0*/  @UP0 UIMAD.WIDE UR22, UR6, 0x2000000, UR42 ;  /* 0x02000000061608a5 */ /* 0x000fe4000f8e022a */
[----:B------:R-:W-:Y:S02]  /*15b0*/  USHF.R.S32.HI UR12, URZ, 0x1f, UR5 ;  /* 0x0000001fff0c7899 */ /* 0x000fe40008011405 */
[----:B------:R-:W-:Y:S01]  /*15c0*/  ULEA.HI UR6, UR7, -UR4, URZ, 0x7 ;  /* 0x8000000407067291 */ /* 0x000fe2000f8f38ff */
[----:B------:R-:W-:Y:S01]  /*15d0*/  R2UR UR7, R2 ;  /* 0x00000000020772ca */ /* 0x000fe200000e0000 */
[----:B------:R-:W-:-:S02]  /*15e0*/  USHF.R.S32.HI UR9, URZ, 0x7, UR9 ;  /* 0x00000007ff097899 */ /* 0x000fc40008011409 */
[----:B------:R-:W-:Y:S02]  /*15f0*/  ULEA.HI UR5, UR12, UR5, URZ, 0x7 ;  /* 0x000000050c057291 */ /* 0x000fe4000f8f38ff */
[----:B------:R-:W-:Y:S01]  /*1600*/  USHF.R.S32.HI UR6, URZ, 0x7, UR6 ;  /* 0x00000007ff067899 */ /* 0x000fe20008011406 */
[----:B------:R-:W-:Y:S01]  /*1610*/  UMOV UR40, 0x0 ;  /* 0x0000000000287882 */ /* 0x000fe20000000000 */
[----:B------:R-:W-:Y:S01]  /*1620*/  UMOV UR41, 0x8200010 ;  /* 0x0820001000297882 */ /* 0x000fe20000000000 */
[----:B------:R-:W-:Y:S02]  /*1630*/  UIADD3 UR14, UPT, UPT, UR15, 0xc8, URZ ;  /* 0x000000c80f0e7890 */ /* 0x000fe4000fffe0ff */
[----:B------:R-:W-:Y:S02]  /*1640*/  UIADD3 UR13, UPT, UPT, UR15, 0x70, URZ ;  /* 0x000000700f0d7890 */ /* 0x000fe4000fffe0ff */
[----:B------:R-:W-:Y:S02]  /*1650*/  UIADD3 UR37, UPT, UPT, -UR9, URZ, URZ ;  /* 0x000000ff09257290 */ /* 0x000fe4000fffe1ff */
[----:B------:R-:W-:-:S02]  /*1660*/  ULEA.HI.SX32 UR5, UR5, 0x1, 0x19 ;  /* 0x0000000105057891 */ /* 0x000fc4000f8fcaff */
[----:B------:R-:W-:Y:S01]  /*1670*/  UIADD3 UR6, UPT, UPT, -UR6, URZ, URZ ;  /* 0x000000ff06067290 */ /* 0x000fe2000fffe1ff */
[----:B------:R-:W-:Y:S01]  /*1680*/  UMOV UR35, 0x40004040 ;  /* 0x4000404000237882 */ /* 0x000fe20000000000 */
[----:B------:R-:W-:Y:S01]  /*1690*/  UISETP.GT.AND UP1, UPT, UR4, URZ, UPT ;  /* 0x000000ff0400728c */ /* 0x000fe2000bf24270 */
[----:B------:R-:W-:Y:S01]  /*16a0*/  UMOV UR38, 0x0 ;  /* 0x0000000000267882 */ /* 0x000fe20000000000 */
[----:B------:R-:W-:Y:S01]  /*16b0*/  UMOV UR39, 0x8200010 ;  /* 0x0820001000277882 */ /* 0x000fe20000000000 */
[----:B------:R-:W-:Y:S01]  /*16c0*/  UMOV UR26, 0x0 ;  /* 0x00000000001a7882 */ /* 0x000fe20000000000 */
[----:B------:R-:W-:Y:S01]  /*16d0*/  UMOV UR27, 0x8200010 ;  /* 0x08200010001b7882 */ /* 0x000fe20000000000 */
[----:B------:R-:W-:Y:S01]  /*16e0*/  UMOV UR33, 0x40004040 ;  /* 0x4000404000217882 */ /* 0x000fe20000000000 */
[----:B------:R-:W-:Y:S01]  /*16f0*/  UMOV UR31, 0x40004040 ;  /* 0x40004040001f7882 */ /* 0x000fe20000000000 */
[----:B------:R-:W-:Y:S01]  /*1700*/  UMOV UR29, 0x40004040 ;  /* 0x40004040001d7882 */ /* 0x000fe20000000000 */
[----:B-----5:R-:W-:Y:S05]  /*1710*/  @!P0 BRA `(.L_x_12) ;  /* 0x000000d4008c8947 */ /* 0x020fea0003800000 */
.L_x_74:
[----:B------:R-:W-:Y:S01]  /*1720*/  UTCQMMA gdesc[UR34], gdesc[UR10], tmem[UR25], tmem[UR46], idesc[UR47], !UPT ;  /* 0x00ff2e0a220075ea */ /* 0x000fe2000f800319 */
[----:B------:R-:W-:Y:S01]  /*1730*/  UTCQMMA gdesc[UR32], gdesc[UR20], tmem[UR24], tmem[UR40], idesc[UR41], UPT ;  /* 0x00ff2814200075ea */ /* 0x000fe2000b800318 */
[----:B------:R2:W-:Y:S01]  /*1740*/  UTCQMMA gdesc[UR30], gdesc[UR18], tmem[UR8], tmem[UR38], idesc[UR39], UPT ;  /* 0x00ff26121e0075ea */ /* 0x0005e2000b800308 */
[----:B------:R3:W-:Y:S01]  /*1750*/  UTCQMMA gdesc[UR28], gdesc[UR16], tmem[UR7], tmem[UR26], idesc[UR27], UPT ;  /* 0x00ff1a101c0075ea */ /* 0x0007e2000b800307 */
[----:B------:R3:W-:Y:S01]  /*1760*/  UTCBAR [UR14], URZ ;  /* 0x000000ff0e0073e9 */ /* 0x0007e200080000ff */
[----:B------:R-:W-:Y:S01]  /*1770*/  @!UP1 UMOV UR5, UR6 ;  /* 0x0000000600059c82 */ /* 0x000fe20008000000 */
[----:B------:R-:W-:Y:S01]  /*1780*/  @UP0 UMOV UR37, UR23 ;  /* 0x0000001700250c82 */ /* 0x000fe20008000000 */
[----:B------:R3:W-:Y:S01]  /*1790*/  UTCBAR [UR13], URZ ;  /* 0x000000ff0d0073e9 */ /* 0x0007e200080000ff */
[----:B------:R-:W-:Y:S01]  /*17a0*/  UISETP.LT.AND UP0, UPT, UR5, UR37, UPT ;  /* 0x000000250500728c */ /* 0x000fe2000bf01270 */
[----:B------:R-:W-:Y:S01]  /*17b0*/  HFMA2 R11, -RZ, RZ, 0, 0 ;  /* 0x00000000ff0b7431 */ /* 0x000fe200000001ff */
[----:B------:R-:W-:-:S02]  /*17c0*/  UIADD3 UR42, UPT, UPT, UR15, 0x20, URZ ;  /* 0x000000200f2a7890 */ /* 0x000fc4000fffe0ff */
[----:B------:R-:W-:Y:S01]  /*17d0*/  USEL UR37, UR5, UR37, UP0 ;  /* 0x0000002505257287 */ /* 0x000fe20008000000 */
[----:B------:R-:W-:Y:S02]  /*17e0*/  UMOV UR6, 0x1 ;  /* 0x0000000100067882 */ /* 0x000fe40000000000 */
[----:B------:R-:W-:Y:S01]  /*17f0*/  UMOV UR5, URZ ;  /* 0x000000ff00057c82 */ /* 0x000fe20008000000 */
[----:B------:R-:W-:Y:S01]  /*1800*/  UISETP.GE.AND UP0, UPT, UR37, 0x2, UPT ;  /* 0x000000022500788c */ /* 0x000fe2000bf06270 */
[----:B--2---:R-:W-:-:S08]  /*1810*/  UMOV UR39, URZ ;  /* 0x000000ff00277c82 */ /* 0x004fd00008000000 */
[----:B------:R-:W-:Y:S05]  /*1820*/  BRA.U !UP0, `(.L_x_13) ;  /* 0x0000000908c07547 */ /* 0x000fea000b800000 */
[----:B------:R-:W-:Y:S01]  /*1830*/  MOV R11, RZ ;  /* 0x000000ff000b7202 */ /* 0x000fe20000000f00 */
[----:B------:R-:W-:Y:S01]  /*1840*/  IMAD.MOV.U32 R6, RZ, RZ, 0x180 ;  /* 0x00000180ff067424 */ /* 0x000fe200078e00ff */
[----:B------:R-:W-:Y:S01]  /*1850*/  MOV R7, 0xd8 ;  /* 0x000000d800077802 */ /* 0x000fe20000000f00 */
[----:B------:R-:W-:Y:S01]  /*1860*/  IMAD.MOV.U32 R4, RZ, RZ, 0x80 ;  /* 0x00000080ff047424 */ /* 0x000fe200078e00ff */
[----:B------:R-:W-:Y:S01]  /*1870*/  MOV R5, 0x80 ;  /* 0x0000008000057802 */ /* 0x000fe20000000f00 */
[----:B-1----:R-:W-:Y:S01]  /*1880*/  IMAD.MOV.U32 R2, RZ, RZ, 0x80 ;  /* 0x00000080ff027424 */ /* 0x002fe200078e00ff */
[----:B------:R-:W-:Y:S01]  /*1890*/  MOV R3, 0x80 ;  /* 0x0000008000037802 */ /* 0x000fe20000000f00 */
[----:B------:R-:W-:Y:S01]  /*18a0*/  UIADD3 UR37, UPT, UPT, -UR37, URZ, URZ ;  /* 0x000000ff25257290 */ /* 0x000fe2000fffe1ff */
[----:B------:R-:W-:Y:S01]  /*18b0*/  UMOV UR6, 0x1 ;  /* 0x0000000100067882 */ /* 0x000fe20000000000 */
[----:B------:R-:W-:Y:S01]  /*18c0*/  UMOV UR5, URZ ;  /* 0x000000ff00057c82 */ /* 0x000fe20008000000 */
[----:B------:R-:W-:Y:S01]  /*18d0*/  UMOV UR39, URZ ;  /* 0x000000ff00277c82 */ /* 0x000fe20008000000 */
        /* <DEDUP_REMOVED lines=33> */
[----:B------:R-:W-:-:S08]  /*1af0*/  UMOV UR47, 0x8200010 ;  /* 0x08200010002f7882 */ /* 0x000fd00000000000 */
.L_x_20:
[----:B------:R-:W-:Y:S01]  /*1b00*/  ULEA UR36, UR6, UR42, 0x3 ;  /* 0x0000002a06247291 */ /* 0x000fe2000f8e18ff */
[----:B-1----:R-:W-:Y:S01]  /*1b10*/  SHF.L.U32 R15, R11, 0x1f, RZ ;  /* 0x0000001f0b0f7819 */ /* 0x002fe200000006ff */
[----:B---3--:R-:W-:Y:S06]  /*1b20*/  USHF.L.U32 UR14, UR39, 0x1f, URZ ;  /* 0x0000001f270e7899 */ /* 0x008fec00080006ff */
[----:B------:R-:W-:Y:S01]  /*1b30*/  MOV R8, UR14 ;  /* 0x0000000e00087c02 */ /* 0x000fe20008000f00 */
[----:B------:R-:W1:Y:S02]  /*1b40*/  SYNCS.PHASECHK.TRANS64.TRYWAIT P0, [UR36], R15 ;  /* 0x0000000fff0075a7 */ /* 0x000e640008001124 */
[----:B-1---5:R-:W-:Y:S05]  /*1b50*/  @!P0 BRA `(.L_x_14) ;  /* 0x000000d000948947 */ /* 0x022fea0003800000 */
.L_x_76:
[----:B------:R-:W-:Y:S01]  /*1b60*/  ULEA UR4, UR6, UR15, 0xe ;  /* 0x0000000f06047291 */ /* 0x000fe2000f8e70ff */
[----:B------:R2:W3:Y:S01]  /*1b70*/  SYNCS.PHASECHK.TRANS64.TRYWAIT P0, [UR15+0xd0], R8 ;  /* 0x0000d008ff0075a7 */ /* 0x0004e2000800110f */
[----:B------:R-:W-:Y:S01]  /*1b80*/  UISETP.NE.U32.AND UP0, UPT, UR5, URZ, UPT ;  /* 0x000000ff0500728c */ /* 0x000fe2000bf05070 */
[----:B------:R-:W-:Y:S01]  /*1b90*/  IMAD.MOV.U32 R10, RZ, RZ, 0x40 ;  /* 0x00000040ff0a7424 */ /* 0x000fe200078e00ff */
[----:B------:R-:W-:Y:S01]  /*1ba0*/  UIADD3 UR4, UPT, UPT, UR4, 0x10c00, URZ ;  /* 0x00010c0004047890 */ /* 0x000fe2000fffe0ff */
[----:B-1----:R-:W-:Y:S01]  /*1bb0*/  IMAD.MOV.U32 R9, RZ, RZ, 0x100 ;  /* 0x00000100ff097424 */ /* 0x002fe200078e00ff */
[----:B------:R-:W-:Y:S01]  /*1bc0*/  UMOV UR11, 0x40004040 ;  /* 0x40004040000b7882 */ /* 0x000fe20000000000 */
[----:B------:R-:W-:Y:S01]  /*1bd0*/  UMOV UR23, 0x40004040 ;  /* 0x4000404000177882 */ /* 0x000fe20000000000 */
[----:B------:R-:W-:Y:S01]  /*1be0*/  R2UR UR16, R10 ;  /* 0x000000000a1072ca */ /* 0x000fe200000e0000 */
[----:B------:R-:W-:Y:S01]  /*1bf0*/  HFMA2 R10, -RZ, RZ, 0, 1.52587890625e-05 ;  /* 0x00000100ff0a7431 */ /* 0x000fe200000001ff */
[----:B------:R-:W-:Y:S01]  /*1c00*/  R2UR UR13, R9 ;  /* 0x00000000090d72ca */ /* 0x000fe200000e0000 */
[----:B------:R-:W-:Y:S01]  /*1c10*/  IMAD.MOV.U32 R9, RZ, RZ, 0x50 ;  /* 0x00000050ff097424 */ /* 0x000fe200078e00ff */
[----:B------:R-:W-:Y:S01]  /*1c20*/  USHF.R.U32.HI UR4, URZ, 0x4, UR4 ;  /* 0x00000004ff047899 */ /* 0x000fe20008011604 */
[----:B------:R-:W-:Y:S03]  /*1c30*/  UMOV UR21, 0x40004040 ;  /* 0x4000404000157882 */ /* 0x000fe60000000000 */
[----:B------:R-:W-:Y:S01]  /*1c40*/  R2UR UR7, R9 ;  /* 0x00000000090772ca */ /* 0x000fe200000e0000 */
[----:B------:R-:W-:Y:S01]  /*1c50*/  ULOP3.LUT UR10, UR4, 0x3fc0, URZ, 0xc0, !UPT ;  /* 0x00003fc0040a7892 */ /* 0x000fe2000f8ec0ff */
[----:B------:R-:W-:Y:S03]  /*1c60*/  R2UR UR9, R10 ;  /* 0x000000000a0972ca */ /* 0x000fe600000e0000 */
[----:B------:R-:W-:Y:S02]  /*1c70*/  UIADD3 UR22, UPT, UPT, UR10, 0x100, URZ ;  /* 0x000001000a167890 */ /* 0x000fe4000fffe0ff */
[----:B------:R-:W-:Y:S01]  /*1c80*/  UIADD3 UR20, UPT, UPT, UR10, 0x200, URZ ;  /* 0x000002000a147890 */ /* 0x000fe2000fffe0ff */
[----:B--2---:R-:W-:Y:S05]  /*1c90*/  IMAD.MOV.U32 R8, RZ, RZ, 0x48 ;  /* 0x00000048ff087424 */ /* 0x004fea00078e00ff */
[----:B------:R-:W-:Y:S01]  /*1ca0*/  R2UR UR12, R8 ;  /* 0x00000000080c72ca */ /* 0x000fe200000e0000 */
[----:B------:R-:W-:Y:S05]  /*1cb0*/  IMAD.MOV.U32 R8, RZ, RZ, 0x100 ;  /* 0x00000100ff087424 */ /* 0x000fea00078e00ff */
[----:B------:R-:W-:Y:S02]  /*1cc0*/  R2UR UR8, R8 ;  /* 0x00000000080872ca */ /* 0x000fe400000e0000 */
[----:B------:R-:W-:Y:S01]  /*1cd0*/  MOV R8, UR14 ;  /* 0x0000000e00087c02 */ /* 0x000fe20008000f00 */
[----:B------:R-:W-:Y:S01]  /*1ce0*/  @!UPT UIADD3 URZ, UPT, UPT, URZ, URZ, URZ ;  /* 0x000000fffffff290 */ /* 0x000fe2000fffe0ff */
[----:B---3--:R-:W-:Y:S11]  /*1cf0*/  @!P0 BRA `(.L_x_15) ;  /* 0x000000d000488947 */ /* 0x008ff60003800000 */
.L_x_78:
[----:B------:R2:W-:Y:S01]  /*1d00*/  UTCQMMA tmem[UR16], gdesc[UR10], tmem[UR13], tmem[UR76], idesc[UR77], UP0 ;  /* 0x00ff4c0a100079ea */ /* 0x0005e2000800030d */
[----:B------:R2:W-:Y:S01]  /*1d10*/  UTCQMMA tmem[UR12], gdesc[UR22], tmem[UR9], tmem[UR74], idesc[UR75], UPT ;  /* 0x00ff4a160c0079ea */ /* 0x0005e2000b800309 */
[----:B------:R2:W-:Y:S01]  /*1d20*/  UTCQMMA tmem[UR7], gdesc[UR20], tmem[UR8], tmem[UR72], idesc[UR73], UPT ;  /* 0x00ff4814070079ea */ /* 0x0005e2000b800308 */
[----:B------:R3:W4:Y:S01]  /*1d30*/  SYNCS.PHASECHK.TRANS64.TRYWAIT P0, [UR15+0xe0], R8 ;  /* 0x0000e008ff0075a7 */ /* 0x000722000800110f */
[----:B------:R-:W-:Y:S01]  /*1d40*/  UIADD3 UR6, UPT, UPT, UR6, 0x1, URZ ;  /* 0x0000000106067890 */ /* 0x000fe2000fffe0ff */
[----:B-1----:R-:W-:Y:S01]  /*1d50*/  IMAD.MOV.U32 R9, RZ, RZ, 0x58 ;  /* 0x00000058ff097424 */ /* 0x002fe200078e00ff */
[----:B------:R-:W-:Y:S02]  /*1d60*/  UIADD3 UR18, UPT, UPT, UR10, 0x300, URZ ;  /* 0x000003000a127890 */ /* 0x000fe4000fffe0ff */
[----:B------:R-:W-:Y:S02]  /*1d70*/  UISETP.NE.AND UP1, UPT, UR6, 0xa, UPT ;  /* 0x0000000a0600788c */ /* 0x000fe4000bf25270 */
[----:B------:R-:W-:Y:S01]  /*1d80*/  R2UR UR5, R9 ;  /* 0x00000000090572ca */ /* 0x000fe200000e0000 */
[----:B------:R-:W-:Y:S01]  /*1d90*/  UMOV UR19, 0x40004040 ;  /* 0x4000404000137882 */ /* 0x000fe20000000000 */
[----:B------:R-:W-:Y:S02]  /*1da0*/  USEL UR4, URZ, 0x1, UP1 ;  /* 0x00000001ff047887 */ /* 0x000fe40008800000 */
[----:B------:R-:W-:Y:S04]  /*1db0*/  USEL UR26, UR6, URZ, UP1 ;  /* 0x000000ff061a7287 */ /* 0x000fe80008800000 */
[----:B------:R-:W-:Y:S01]  /*1dc0*/  LOP3.LUT R11, R11, UR4, RZ, 0x3c, !PT ;  /* 0x000000040b0b7c12 */ /* 0x000fe2000f8e3cff */
[----:B------:R-:W-:Y:S04]  /*1dd0*/  ULEA UR27, UR26, UR42, 0x3 ;  /* 0x0000002a1a1b7291 */ /* 0x000fe8000f8e18ff */
[----:B------:R-:W-:Y:S02]  /*1de0*/  IMAD.U32 R9, R11, -0x80000000, RZ ;  /* 0x800000000b097824 */ /* 0x000fe400078e00ff */
[----:B---3--:R-:W-:Y:S05]  /*1df0*/  IMAD.MOV.U32 R8, RZ, RZ, 0x100 ;  /* 0x00000100ff087424 */ /* 0x008fea00078e00ff */
[----:B------:R-:W-:Y:S01]  /*1e00*/  R2UR UR6, R8 ;  /* 0x00000000080672ca */ /* 0x000fe200000e0000 */
[----:B------:R-:W-:Y:S03]  /*1e10*/  @!UPT UIADD3 URZ, UPT, UPT, URZ, URZ, URZ ;  /* 0x000000fffffff290 */ /* 0x000fe6000fffe0ff */
[----:B--2-4-:R-:W-:Y:S11]  /*1e20*/  @!P0 BRA `(.L_x_16) ;  /* 0x000000d0001c8947 */ /* 0x014ff60003800000 */
.L_x_80:
[----:B------:R2:W-:Y:S01]  /*1e30*/  UTCQMMA tmem[UR5], gdesc[UR18], tmem[UR6], tmem[UR70], idesc[UR71], UPT ;  /* 0x00ff4612050079ea */ /* 0x0005e2000b800306 */
[----:B------:R-:W3:Y:S01]  /*1e40*/  SYNCS.PHASECHK.TRANS64.TRYWAIT P0, [UR27], R9 ;  /* 0x00000009ff0075a7 */ /* 0x000ee2000800111b */
[----:B------:R-:W-:Y:S01]  /*1e50*/  ULEA UR24, UR26, UR15, 0xe ;  /* 0x0000000f1a187291 */ /* 0x000fe2000f8e70ff */
[----:B-1----:R-:W-:Y:S01]  /*1e60*/  HFMA2 R8, -RZ, RZ, 0, 0 ;  /* 0x00000000ff087431 */ /* 0x002fe200000001ff */
[----:B------:R-:W-:Y:S02]  /*1e70*/  UIADD3 UR4, UPT, UPT, UR34, -0x400, URZ ;  /* 0xfffffc0022047890 */ /* 0x000fe4000fffe0ff */
[----:B------:R-:W-:Y:S04]  /*1e80*/  UIADD3 UR24, UPT, UPT, UR24, 0x10c00, URZ ;  /* 0x00010c0018187890 */ /* 0x000fe8000fffe0ff */
[----:B------:R-:W-:Y:S01]  /*1e90*/  USHF.R.U32.HI UR24, URZ, 0x4, UR24 ;  /* 0x00000004ff187899 */ /* 0x000fe20008011618 */
[----:B------:R-:W-:Y:S03]  /*1ea0*/  R2UR UR12, R8 ;  /* 0x00000000080c72ca */ /* 0x000fe600000e0000 */
[----:B------:R-:W-:Y:S04]  /*1eb0*/  ULOP3.LUT UR24, UR24, 0x3fc0, URZ, 0xc0, !UPT ;  /* 0x00003fc018187892 */ /* 0x000fe8000f8ec0ff */
[----:B------:R-:W-:Y:S01]  /*1ec0*/  ULOP3.LUT UR24, UR24, 0x10000, URZ, 0xfc, !UPT ;  /* 0x0001000018187892 */ /* 0x000fe2000f8efcff */
[----:B--23--:R-:W-:Y:S11]  /*1ed0*/  @!P0 BRA `(.L_x_17) ;  /* 0x000000d000108947 */ /* 0x00cff60003800000 */
.L_x_82:
[----:B------:R-:W-:Y:S01]  /*1ee0*/  UIADD3 UR8, UPT, UPT, UR32, -0x400, URZ ;  /* 0xfffffc0020087890 */ /* 0x000fe2000fffe0ff */
[----:B------:R-:W-:Y:S01]  /*1ef0*/  IMAD.MOV.U32 R8, RZ, RZ, RZ ;  /* 0x000000ffff087224 */ /* 0x000fe200078e00ff */
[----:B------:R-:W-:Y:S01]  /*1f00*/  UIADD3 UR16, UPT, UPT, UR24, 0x2, URZ ;  /* 0x0000000218107890 */ /* 0x000fe2000fffe0ff */
[----:B-1----:R-:W-:Y:S01]  /*1f10*/  MOV R9, 0xc0 ;  /* 0x000000c000097802 */ /* 0x002fe20000000f00 */
[----:B------:R-:W-:Y:S02]  /*1f20*/  UIADD3 UR6, UPT, UPT, UR30, -0x400, URZ ;  /* 0xfffffc001e067890 */ /* 0x000fe4000fffe0ff */
[C---:B------:R-:W-:Y:S01]  /*1f30*/  R2UR UR38, R8.reuse ;  /* 0x00000000082672ca */ /* 0x040fe200000e0000 */
[----:B------:R-:W-:Y:S01]  /*1f40*/  UMOV UR5, UR35 ;  /* 0x0000002300057c82 */ /* 0x000fe20008000000 */
[----:B------:R-:W-:Y:S01]  /*1f50*/  UMOV UR25, 0x40004040 ;  /* 0x4000404000197882 */ /* 0x000fe20000000000 */
[----:B------:R-:W-:Y:S01]  /*1f60*/  UMOV UR9, UR33 ;  /* 0x0000002100097c82 */ /* 0x000fe20008000000 */
[----:B------:R-:W-:Y:S01]  /*1f70*/  UMOV UR17, 0x40004040 ;  /* 0x4000404000117882 */ /* 0x000fe20000000000 */
[----:B------:R1:W-:Y:S01]  /*1f80*/  UTCQMMA gdesc[UR4], gdesc[UR24], tmem[UR12], tmem[UR68], idesc[UR69], !UPT ;  /* 0x00ff4418040075ea */ /* 0x0003e2000f80030c */
[C---:B------:R-:W-:Y:S01]  /*1f90*/  R2UR UR40, R8.reuse ;  /* 0x00000000082872ca */ /* 0x040fe200000e0000 */
[----:B------:R-:W-:Y:S01]  /*1fa0*/  UMOV UR7, UR31 ;  /* 0x0000001f00077c82 */ /* 0x000fe20008000000 */
[----:B------:R-:W-:Y:S01]  /*1fb0*/  R2UR UR41, R8 ;  /* 0x00000000082972ca */ /* 0x000fe200000e0000 */
[----:B------:R-:W-:Y:S01]  /*1fc0*/  IMAD.U32 R8, RZ, RZ, UR14 ;  /* 0x0000000eff087e24 */ /* 0x000fe2000f8e00ff */
[----:B------:R-:W-:Y:S03]  /*1fd0*/  UMOV UR13, 0x40004040 ;  /* 0x40004040000d7882 */ /* 0x000fe60000000000 */
[----:B------:R2:W-:Y:S01]  /*1fe0*/  UTCQMMA gdesc[UR8], gdesc[UR16], tmem[UR38], tmem[UR66], idesc[UR67], UPT ;  /* 0x00ff4210080075ea */ /* 0x0005e2000b800326 */
[----:B-1----:R-:W-:Y:S02]  /*1ff0*/  UIADD3 UR12, UPT, UPT, UR24, 0x4, URZ ;  /* 0x00000004180c7890 */ /* 0x002fe4000fffe0ff */
[----:B------:R-:W-:Y:S01]  /*2000*/  UIADD3 UR4, UPT, UPT, UR24, 0x6, URZ ;  /* 0x0000000618047890 */ /* 0x000fe2000fffe0ff */
[----:B------:R-:W-:Y:S01]  /*2010*/  UMOV UR5, 0x40004040 ;  /* 0x4000404000057882 */ /* 0x000fe20000000000 */
[----:B--2---:R-:W-:Y:S05]  /*2020*/  UIADD3 UR8, UPT, UPT, UR28, -0x400, URZ ;  /* 0xfffffc001c087890 */ /* 0x004fea000fffe0ff */
[----:B------:R1:W-:Y:S01]  /*2030*/  UTCQMMA gdesc[UR6], gdesc[UR12], tmem[UR40], tmem[UR64], idesc[UR65], UPT ;  /* 0x00ff400c060075ea */ /* 0x0003e2000b800328 */
[----:B------:R-:W-:Y:S03]  /*2040*/  UMOV UR9, UR29 ;  /* 0x0000001d00097c82 */ /* 0x000fe60008000000 */
[----:B------:R1:W-:Y:S01]  /*2050*/  UTCQMMA gdesc[UR8], gdesc[UR4], tmem[UR41], tmem[UR62], idesc[UR63], UPT ;  /* 0x00ff3e04080075ea */ /* 0x0003e2000b800329 */
[----:B------:R1:W-:Y:S01]  /*2060*/  UTCBAR [UR44], URZ ;  /* 0x000000ff2c0073e9 */ /* 0x0003e200080000ff */
[----:B------:R2:W3:Y:S02]  /*2070*/  SYNCS.PHASECHK.TRANS64.TRYWAIT P0, [UR15+0xd8], R8 ;  /* 0x0000d808ff0075a7 */ /* 0x0004e4000800110f */
[----:B--2---:R-:W-:Y:S01]  /*2080*/  IMAD.MOV.U32 R8, RZ, RZ, 0x180 ;  /* 0x00000180ff087424 */ /* 0x004fe200078e00ff */
[----:B-1-3--:R-:W-:Y:S06]  /*2090*/  @!P0 BRA `(.L_x_18) ;  /* 0x000000cc00bc8947 */ /* 0x00afec0003800000 */
.L_x_84:
[----:B------:R-:W-:Y:S01]  /*20a0*/  R2UR UR38, R9 ;  /* 0x00000000092672ca */ /* 0x000fe200000e0000 */
[----:B------:R-:W-:Y:S01]  /*20b0*/  IMAD.MOV.U32 R9, RZ, RZ, 0xc8 ;  /* 0x000000c8ff097424 */ /* 0x000fe200078e00ff */
[----:B------:R-:W-:Y:S01]  /*20c0*/  R2UR UR40, R8 ;  /* 0x00000000082872ca */ /* 0x000fe200000e0000 */
[----:B------:R-:W-:Y:S03]  /*20d0*/  IMAD.MOV.U32 R8, RZ, RZ, 0x180 ;  /* 0x00000180ff087424 */ /* 0x000fe600078e00ff */
[----:B------:R-:W-:Y:S01]  /*20e0*/  R2UR UR8, R9 ;  /* 0x00000000090872ca */ /* 0x000fe200000e0000 */
[----:B------:R-:W-:Y:S01]  /*20f0*/  IMAD.MOV.U32 R9, RZ, RZ, 0xd0 ;  /* 0x000000d0ff097424 */ /* 0x000fe200078e00ff */
[C---:B------:R-:W-:Y:S02]  /*2100*/  R2UR UR9, R8.reuse ;  /* 0x00000000080972ca */ /* 0x040fe400000e0000 */
[----:B------:R-:W-:Y:S01]  /*2110*/  R2UR UR7, R8 ;  /* 0x00000000080772ca */ /* 0x000fe200000e0000 */
[----:B------:R-:W-:Y:S01]  /*2120*/  IMAD.U32 R8, RZ, RZ, UR14 ;  /* 0x0000000eff087e24 */ /* 0x000fe2000f8e00ff */
[----:B------:R-:W-:Y:S03]  /*2130*/  R2UR UR6, R9 ;  /* 0x00000000090672ca */ /* 0x000fe600000e0000 */
[----:B------:R2:W-:Y:S06]  /*2140*/  UTCQMMA tmem[UR38], gdesc[UR10], tmem[UR40], tmem[UR60], idesc[UR61], UP0 ;  /* 0x00ff3c0a260079ea */ /* 0x0005ec0008000328 */
[----:B------:R2:W-:Y:S04]  /*2150*/  UTCQMMA tmem[UR8], gdesc[UR22], tmem[UR9], tmem[UR58], idesc[UR59], UPT ;  /* 0x00ff3a16080079ea */ /* 0x0005e8000b800309 */
[----:B------:R2:W-:Y:S01]  /*2160*/  UTCQMMA tmem[UR6], gdesc[UR20], tmem[UR7], tmem[UR56], idesc[UR57], UPT ;  /* 0x00ff3814060079ea */ /* 0x0005e2000b800307 */
[----:B------:R-:W3:Y:S02]  /*2170*/  SYNCS.PHASECHK.TRANS64.TRYWAIT P0, [UR15+0xe8], R8 ;  /* 0x0000e808ff0075a7 */ /* 0x000ee4000800110f */
[----:B--23--:R-:W-:Y:S05]  /*2180*/  @!P0 BRA `(.L_x_19) ;  /* 0x000000cc00a08947 */ /* 0x00cfea0003800000 */
.L_x_86:
[----:B------:R-:W-:Y:S01]  /*2190*/  UIADD3 UR7, UPT, UPT, UR36, 0x50, URZ ;  /* 0x0000005024077890 */ /* 0x000fe2000fffe0ff */
[----:B------:R-:W-:Y:S01]  /*21a0*/  R2UR UR11, R6 ;  /* 0x00000000060b72ca */ /* 0x000fe200000e0000 */
[----:B------:R-:W-:Y:S01]  /*21b0*/  UIADD3 UR8, UPT, UPT, UR27, 0x50, URZ ;  /* 0x000000501b087890 */ /* 0x000fe2000fffe0ff */
[----:B------:R-:W-:Y:S01]  /*21c0*/  R2UR UR6, R7 ;  /* 0x00000000070672ca */ /* 0x000fe200000e0000 */
[----:B------:R-:W-:Y:S01]  /*21d0*/  UIADD3 UR37, UPT, UPT, UR37, 0x1, URZ ;  /* 0x0000000125257890 */ /* 0x000fe2000fffe0ff */
[----:B------:R-:W-:Y:S01]  /*21e0*/  R2UR UR20, R5 ;  /* 0x00000000051472ca */ /* 0x000fe200000e0000 */
[----:B------:R-:W-:Y:S01]  /*21f0*/  ULOP3.LUT UR39, UR39, 0x1, URZ, 0x3c, !UPT ;  /* 0x0000000127277892 */ /* 0x000fe2000f8e3cff */
[----:B------:R-:W-:Y:S02]  /*2200*/  R2UR UR14, R4 ;  /* 0x00000000040e72ca */ /* 0x000fe400000e0000 */
[----:B------:R-:W-:Y:S02]  /*2210*/  R2UR UR10, R3 ;  /* 0x00000000030a72ca */ /* 0x000fe400000e0000 */
[----:B------:R-:W-:Y:S05]  /*2220*/  R2UR UR9, R2 ;  /* 0x00000000020972ca */ /* 0x000fea00000e0000 */
[----:B------:R2:W-:Y:S01]  /*2230*/  UTCQMMA tmem[UR6], gdesc[UR18], tmem[UR11], tmem[UR54], idesc[UR55], UPT ;  /* 0x00ff3612060079ea */ /* 0x0005e2000b80030b */
[----:B------:R3:W-:Y:S01]  /*2240*/  UTCBAR [UR7], URZ ;  /* 0x000000ff070073e9 */ /* 0x0007e200080000ff */
[----:B------:R-:W-:Y:S02]  /*2250*/  UTCQMMA gdesc[UR34], gdesc[UR24], tmem[UR20], tmem[UR52], idesc[UR53], !UPT ;  /* 0x00ff3418220075ea */ /* 0x000fe4000f800314 */
[----:B------:R-:W-:Y:S02]  /*2260*/  UTCQMMA gdesc[UR32], gdesc[UR16], tmem[UR14], tmem[UR50], idesc[UR51], UPT ;  /* 0x00ff3210200075ea */ /* 0x000fe4000b80030e */
[----:B------:R-:W-:Y:S02]  /*2270*/  UTCQMMA gdesc[UR30], gdesc[UR12], tmem[UR10], tmem[UR48], idesc[UR49], UPT ;  /* 0x00ff300c1e0075ea */ /* 0x000fe4000b80030a */
[----:B------:R4:W-:Y:S01]  /*2280*/  UTCQMMA gdesc[UR28], gdesc[UR4], tmem[UR9], tmem[UR46], idesc[UR47], UPT ;  /* 0x00ff2e041c0075ea */ /* 0x0009e2000b800309 */
[----:B------:R5:W-:Y:S01]  /*2290*/  UTCBAR [UR43], URZ ;  /* 0x000000ff2b0073e9 */ /* 0x000be200080000ff */
[----:B------:R5:W-:Y:S01]  /*22a0*/  UTCBAR [UR8], URZ ;  /* 0x000000ff080073e9 */ /* 0x000be200080000ff */
[----:B--2---:R-:W-:Y:S04]  /*22b0*/  UIADD3 UR6, UPT, UPT, UR26, 0x1, URZ ;  /* 0x000000011a067890 */ /* 0x004fe8000fffe0ff */
[----:B------:R-:W-:Y:S04]  /*22c0*/  UISETP.NE.AND UP0, UPT, UR6, 0xa, UPT ;  /* 0x0000000a0600788c */ /* 0x000fe8000bf05270 */
[----:B---3--:R-:W-:Y:S02]  /*22d0*/  USEL UR7, URZ, 0x1, UP0 ;  /* 0x00000001ff077887 */ /* 0x008fe40008000000 */
[----:B------:R-:W-:Y:S02]  /*22e0*/  USEL UR6, UR6, URZ, UP0 ;  /* 0x000000ff06067287 */ /* 0x000fe40008000000 */
[----:B------:R-:W-:Y:S02]  /*22f0*/  UISETP.NE.AND UP0, UPT, UR37, -0x1, UPT ;  /* 0xffffffff2500788c */ /* 0x000fe4000bf05270 */
[----:B------:R-:W-:Y:S01]  /*2300*/  LOP3.LUT R11, R11, UR7, RZ, 0x3c, !PT ;  /* 0x000000070b0b7c12 */ /* 0x000fe2000f8e3cff */
[----:B----4-:R-:W-:Y:S06]  /*2310*/  UMOV UR5, 0x1 ;  /* 0x0000000100057882 */ /* 0x010fec0000000000 */
[----:B------:R-:W-:Y:S05]  /*2320*/  BRA.U UP0, `(.L_x_20) ;  /* 0xfffffff500f47547 */ /* 0x000fea000b83ffff */
.L_x_13:
[----:B---3--:R-:W-:Y:S01]  /*2330*/  UIADD3 UR7, UPT, UPT, UR15, 0x10, URZ ;  /* 0x000000100f077890 */ /* 0x008fe2000fffe0ff */
[----:B------:R-:W-:Y:S01]  /*2340*/  SHF.L.U32 R4, R11, 0x1f, RZ ;  /* 0x0000001f0b047819 */ /* 0x000fe200000006ff */
[----:B------:R-:W-:Y:S02]  /*2350*/  UIADD3 UR4, UPT, UPT, UR15, 0x18, URZ ;  /* 0x000000180f047890 */ /* 0x000fe4000fffe0ff */
[----:B------:R-:W-:Y:S02]  /*2360*/  ULEA UR14, UR6, UR15, 0x3 ;  /* 0x0000000f060e7291 */ /* 0x000fe4000f8e18ff */
[----:B------:R-:W-:-:S03]  /*2370*/  USHF.L.U32 UR9, UR39, 0x1f, URZ ;  /* 0x0000001f27097899 */ /* 0x000fc600080006ff */
[----:B------:R2:W-:Y:S02]  /*2380*/  UTCBAR [UR7], URZ ;  /* 0x000000ff070073e9 */ /* 0x0005e400080000ff */
[----:B------:R2:W-:Y:S01]  /*2390*/  UTCBAR [UR4], URZ ;  /* 0x000000ff040073e9 */ /* 0x0005e200080000ff */
[----:B-1----:R-:W-:Y:S01]  /*23a0*/  MOV R2, UR9 ;  /* 0x0000000900027c02 */ /* 0x002fe20008000f00 */
[----:B------:R-:W1:Y:S02]  /*23b0*/  SYNCS.PHASECHK.TRANS64.TRYWAIT P0, [UR14+0x20], R4 ;  /* 0x00002004ff0075a7 */ /* 0x000e64000800110e */
[----:B-12---:R-:W-:Y:S05]  /*23c0*/  @!P0 BRA `(.L_x_21) ;  /* 0x000000cc00308947 */ /* 0x006fea0003800000 */
.L_x_88:
[----:B------:R2:W3:Y:S01]  /*23d0*/  SYNCS.PHASECHK.TRANS64.TRYWAIT P0, [UR15+0xd0], R2 ;  /* 0x0000d002ff0075a7 */ /* 0x0004e2000800110f */
[----:B------:R-:W-:Y:S01]  /*23e0*/  ULEA UR6, UR6, UR15, 0xe ;  /* 0x0000000f06067291 */ /* 0x000fe2000f8e70ff */
[----:B-1----:R-:W-:Y:S01]  /*23f0*/  IMAD.MOV.U32 R3, RZ, RZ, 0x48 ;  /* 0x00000048ff037424 */ /* 0x002fe200078e00ff */
[----:B-----5:R-:W-:Y:S01]  /*2400*/  UMOV UR8, 0x400 ;  /* 0x0000040000087882 */ /* 0x020fe20000000000 */
[----:B------:R-:W-:Y:S01]  /*2410*/  IMAD.MOV.U32 R4, RZ, RZ, 0x100 ;  /* 0x00000100ff047424 */ /* 0x000fe200078e00ff */
[----:B------:R-:W-:Y:S02]  /*2420*/  UIADD3 UR6, UPT, UPT, UR6, 0x10c00, URZ ;  /* 0x00010c0006067890 */ /* 0x000fe4000fffe0ff */
[----:B------:R-:W-:Y:S01]  /*2430*/  R2UR UR22, R3 ;  /* 0x00000000031672ca */ /* 0x000fe200000e0000 */
[----:B------:R-:W-:Y:S01]  /*2440*/  IMAD.MOV.U32 R3, RZ, RZ, 0x50 ;  /* 0x00000050ff037424 */ /* 0x000fe200078e00ff */
[----:B------:R-:W-:Y:S01]  /*2450*/  USHF.R.U32.HI UR6, URZ, 0x4, UR6 ;  /* 0x00000004ff067899 */ /* 0x000fe20008011606 */
[----:B------:R-:W-:Y:S01]  /*2460*/  R2UR UR23, R4 ;  /* 0x00000000041772ca */ /* 0x000fe200000e0000 */
[----:B------:R-:W-:-:S02]  /*2470*/  UISETP.NE.U32.AND UP0, UPT, UR5, URZ, UPT ;  /* 0x000000ff0500728c */ /* 0x000fc4000bf05070 */
[----:B------:R-:W-:Y:S01]  /*2480*/  ULOP3.LUT UR6, UR6, 0x3fc0, URZ, 0xc0, !UPT ;  /* 0x00003fc006067892 */ /* 0x000fe2000f8ec0ff */
[----:B------:R-:W-:Y:S01]  /*2490*/  R2UR UR18, R3 ;  /* 0x00000000031272ca */ /* 0x000fe200000e0000 */
[----:B------:R-:W-:Y:S01]  /*24a0*/  UMOV UR32, 0x0 ;  /* 0x0000000000207882 */ /* 0x000fe20000000000 */
[----:B------:R-:W1:Y:S01]  /*24b0*/  S2UR UR19, SR_CgaCtaId ;  /* 0x00000000001379c3 */ /* 0x000e620000008800 */
[----:B------:R-:W-:Y:S01]  /*24c0*/  UMOV UR33, 0x8210010 ;  /* 0x0821001000217882 */ /* 0x000fe20000000000 */
[----:B------:R-:W-:Y:S02]  /*24d0*/  UIADD3 UR12, UPT, UPT, UR6, 0x100, URZ ;  /* 0x00000100060c7890 */ /* 0x000fe4000fffe0ff */
[----:B------:R-:W-:Y:S01]  /*24e0*/  UIADD3 UR10, UPT, UPT, UR6, 0x200, URZ ;  /* 0x00000200060a7890 */ /* 0x000fe2000fffe0ff */
[----:B------:R-:W-:Y:S01]  /*24f0*/  UMOV UR30, 0x0 ;  /* 0x00000000001e7882 */ /* 0x000fe20000000000 */
[----:B--2---:R-:W-:Y:S01]  /*2500*/  IMAD.MOV.U32 R2, RZ, RZ, 0x40 ;  /* 0x00000040ff027424 */ /* 0x004fe200078e00ff */
[----:B------:R-:W-:Y:S01]  /*2510*/  UMOV UR31, 0x8210010 ;  /* 0x08210010001f7882 */ /* 0x000fe20000000000 */
[----:B------:R-:W-:Y:S01]  /*2520*/  UMOV UR28, 0x0 ;  /* 0x00000000001c7882 */ /* 0x000fe20000000000 */
[----:B------:R-:W-:Y:S01]  /*2530*/  UMOV UR29, 0x8210010 ;  /* 0x08210010001d7882 */ /* 0x000fe20000000000 */
[----:B------:R-:W-:Y:S01]  /*2540*/  UMOV UR7, 0x40004040 ;  /* 0x4000404000077882 */ /* 0x000fe20000000000 */
[----:B------:R-:W-:Y:S01]  /*2550*/  R2UR UR24, R2 ;  /* 0x00000000021872ca */ /* 0x000fe200000e0000 */
[----:B------:R-:W-:Y:S01]  /*2560*/  IMAD.MOV.U32 R2, RZ, RZ, 0x100 ;  /* 0x00000100ff027424 */ /* 0x000fe200078e00ff */
[----:B------:R-:W-:Y:S01]  /*2570*/  UMOV UR13, 0x40004040 ;  /* 0x40004040000d7882 */ /* 0x000fe20000000000 */
[----:B------:R-:W-:-:S03]  /*2580*/  UMOV UR11, 0x40004040 ;  /* 0x40004040000b7882 */ /* 0x000fc60000000000 */
[C---:B------:R-:W-:Y:S02]  /*2590*/  R2UR UR21, R2.reuse ;  /* 0x00000000021572ca */ /* 0x040fe400000e0000 */
[----:B------:R-:W-:Y:S01]  /*25a0*/  R2UR UR16, R2 ;  /* 0x00000000021072ca */ /* 0x000fe200000e0000 */
[----:B------:R-:W-:Y:S01]  /*25b0*/  IMAD.U32 R2, RZ, RZ, UR9 ;  /* 0x00000009ff027e24 */ /* 0x000fe2000f8e00ff */
[----:B-1----:R-:W-:Y:S01]  /*25c0*/  ULEA UR8, UR19, UR8, 0x18 ;  /* 0x0000000813087291 */ /* 0x002fe2000f8ec0ff */
[----:B---3--:R-:W-:-:S12]  /*25d0*/  @!P0 BRA `(.L_x_22) ;  /* 0x000000c800c88947 */ /* 0x008fd80003800000 */
.L_x_90:
[----:B------:R2:W-:Y:S01]  /*25e0*/  UTCQMMA tmem[UR24], gdesc[UR6], tmem[UR23], tmem[UR32], idesc[UR33], UP0 ;  /* 0x00ff2006180079ea */ /* 0x0005e20008000317 */
[----:B------:R2:W-:Y:S01]  /*25f0*/  UTCQMMA tmem[UR22], gdesc[UR12], tmem[UR21], tmem[UR30], idesc[UR31], UPT ;  /* 0x00ff1e0c160079ea */ /* 0x0005e2000b800315 */
[----:B------:R2:W-:Y:S01]  /*2600*/  UTCQMMA tmem[UR18], gdesc[UR10], tmem[UR16], tmem[UR28], idesc[UR29], UPT ;  /* 0x00ff1c0a120079ea */ /* 0x0005e2000b800310 */
[----:B------:R3:W4:Y:S01]  /*2610*/  SYNCS.PHASECHK.TRANS64.TRYWAIT P0, [UR8+0xe0], R2 ;  /* 0x0000e002ff0075a7 */ /* 0x0007220008001108 */
[----:B-1----:R-:W-:Y:S01]  /*2620*/  IMAD.MOV.U32 R3, RZ, RZ, 0x58 ;  /* 0x00000058ff037424 */ /* 0x002fe200078e00ff */
[----:B------:R-:W-:Y:S02]  /*2630*/  UIADD3 UR15, UPT, UPT, UR8, 0x100, URZ ;  /* 0x00000100080f7890 */ /* 0x000fe4000fffe0ff */
[----:B------:R-:W-:Y:S02]  /*2640*/  UIADD3 UR4, UPT, UPT, UR6, 0x300, URZ ;  /* 0x0000030006047890 */ /* 0x000fe4000fffe0ff */
[----:B------:R-:W-:Y:S01]  /*2650*/  R2UR UR17, R3 ;  /* 0x00000000031172ca */ /* 0x000fe200000e0000 */
[----:B------:R-:W-:Y:S01]  /*2660*/  UMOV UR26, 0x0 ;  /* 0x00000000001a7882 */ /* 0x000fe20000000000 */
[----:B------:R-:W-:Y:S01]  /*2670*/  UMOV UR27, 0x8210010 ;  /* 0x08210010001b7882 */ /* 0x000fe20000000000 */
[----:B------:R-:W-:Y:S01]  /*2680*/  UMOV UR5, 0x40004040 ;  /* 0x4000404000057882 */ /* 0x000fe20000000000 */
[----:B---3--:R-:W-:-:S05]  /*2690*/  HFMA2 R2, -RZ, RZ, 0, 1.52587890625e-05 ;  /* 0x00000100ff027431 */ /* 0x008fca00000001ff */
[----:B------:R-:W-:Y:S01]  /*26a0*/  R2UR UR20, R2 ;  /* 0x00000000021472ca */ /* 0x000fe200000e0000 */
[----:B------:R-:W-:Y:S01]  /*26b0*/  IMAD.U32 R2, RZ, RZ, UR9 ;  /* 0x00000009ff027e24 */ /* 0x000fe2000f8e00ff */
[----:B--2-4-:R-:W-:-:S13]  /*26c0*/  @!P0 BRA `(.L_x_23) ;  /* 0x000000c800ac8947 */ /* 0x014fda0003800000 */
.L_x_92:
[----:B------:R2:W-:Y:S01]  /*26d0*/  UTCQMMA tmem[UR17], gdesc[UR4], tmem[UR20], tmem[UR26], idesc[UR27], UPT ;  /* 0x00ff1a04110079ea */ /* 0x0005e2000b800314 */
[----:B------:R3:W-:Y:S01]  /*26e0*/  UTCBAR [UR15], URZ ;  /* 0x000000ff0f0073e9 */ /* 0x0007e200080000ff */
[----:B------:R4:W5:Y:S01]  /*26f0*/  SYNCS.PHASECHK.TRANS64.TRYWAIT P0, [UR8+0xd8], R2 ;  /* 0x0000d802ff0075a7 */ /* 0x0009620008001108 */
[----:B-1----:R-:W-:Y:S01]  /*2700*/  IMAD.MOV.U32 R3, RZ, RZ, 0xc0 ;  /* 0x000000c0ff037424 */ /* 0x002fe200078e00ff */
[----:B------:R-:W-:Y:S01]  /*2710*/  UMOV UR32, 0x0 ;  /* 0x0000000000207882 */ /* 0x000fe20000000000 */
[----:B------:R-:W-:Y:S01]  /*2720*/  IMAD.MOV.U32 R5, RZ, RZ, 0xc8 ;  /* 0x000000c8ff057424 */ /* 0x000fe200078e00ff */
[----:B------:R-:W-:Y:S01]  /*2730*/  UMOV UR33, 0x8210010 ;  /* 0x0821001000217882 */ /* 0x000fe20000000000 */
[----:B------:R-:W-:Y:S01]  /*2740*/  IMAD.MOV.U32 R4, RZ, RZ, 0x180 ;  /* 0x00000180ff047424 */ /* 0x000fe200078e00ff */
[----:B------:R-:W-:Y:S01]  /*2750*/  R2UR UR23, R3 ;  /* 0x00000000031772ca */ /* 0x000fe200000e0000 */
[----:B------:R-:W-:Y:S01]  /*2760*/  IMAD.MOV.U32 R3, RZ, RZ, 0xd0 ;  /* 0x000000d0ff037424 */ /* 0x000fe200078e00ff */
[----:B------:R-:W-:Y:S01]  /*2770*/  R2UR UR21, R5 ;  /* 0x00000000051572ca */ /* 0x000fe200000e0000 */
[----:B------:R-:W-:Y:S01]  /*2780*/  UMOV UR30, 0x0 ;  /* 0x00000000001e7882 */ /* 0x000fe20000000000 */
[----:B------:R-:W-:Y:S01]  /*2790*/  R2UR UR22, R4 ;  /* 0x00000000041672ca */ /* 0x000fe200000e0000 */
[----:B------:R-:W-:Y:S01]  /*27a0*/  UMOV UR31, 0x8210010 ;  /* 0x08210010001f7882 */ /* 0x000fe20000000000 */
[----:B------:R-:W-:Y:S01]  /*27b0*/  R2UR UR18, R3 ;  /* 0x00000000031272ca */ /* 0x000fe200000e0000 */
[----:B------:R-:W-:Y:S01]  /*27c0*/  UMOV UR28, 0x0 ;  /* 0x00000000001c7882 */ /* 0x000fe20000000000 */
[----:B------:R-:W-:Y:S01]  /*27d0*/  UMOV UR29, 0x8210010 ;  /* 0x08210010001d7882 */ /* 0x000fe20000000000 */
[----:B----4-:R-:W-:-:S05]  /*27e0*/  IMAD.MOV.U32 R2, RZ, RZ, 0x180 ;  /* 0x00000180ff027424 */ /* 0x010fca00078e00ff */
[C---:B------:R-:W-:Y:S02]  /*27f0*/  R2UR UR24, R2.reuse ;  /* 0x00000000021872ca */ /* 0x040fe400000e0000 */
[----:B--2---:R-:W-:Y:S01]  /*2800*/  R2UR UR20, R2 ;  /* 0x00000000021472ca */ /* 0x004fe200000e0000 */
[----:B------:R-:W-:Y:S01]  /*2810*/  IMAD.U32 R2, RZ, RZ, UR9 ;  /* 0x00000009ff027e24 */ /* 0x000fe2000f8e00ff */
[----:B---3-5:R-:W-:-:S13]  /*2820*/  @!P0 BRA `(.L_x_24) ;  /* 0x000000c800748947 */ /* 0x028fda0003800000 */
.L_x_94:
        /* <DEDUP_REMOVED lines=10> */
[----:B---3--:R-:W-:-:S05]  /*28d0*/  IMAD.MOV.U32 R2, RZ, RZ, 0x180 ;  /* 0x00000180ff027424 */ /* 0x008fca00078e00ff */
[----:B------:R-:W-:Y:S01]  /*28e0*/  R2UR UR17, R2 ;  /* 0x00000000021172ca */ /* 0x000fe200000e0000 */
[----:B--2-4-:R-:W-:-:S14]  /*28f0*/  @!P0 BRA `(.L_x_25) ;  /* 0x000000c800608947 */ /* 0x014fdc0003800000 */
.L_x_96:
[----:B------:R2:W-:Y:S01]  /*2900*/  UTCQMMA tmem[UR16], gdesc[UR4], tmem[UR17], tmem[UR26], idesc[UR27], UPT ;  /* 0x00ff1a04100079ea */ /* 0x0005e2000b800311 */
[----:B------:R2:W-:Y:S01]  /*2910*/  UTCBAR [UR15], URZ ;  /* 0x000000ff0f0073e9 */ /* 0x0005e200080000ff */
[----:B------:R2:W-:Y:S01]  /*2920*/  UTCBAR [UR14], URZ ;  /* 0x000000ff0e0073e9 */ /* 0x0005e200080000ff */
[----:B------:R-:W-:Y:S01]  /*2930*/  NOP ;  /* 0x0000000000007918 */ /* 0x000fe20000000000 */
.L_x_9:
[----:B------:R-:W-:Y:S01]  /*2940*/  ELECT P0, URZ, PT ;  /* 0x0000000000ff782f */ /* 0x000fe20003800000 */
[----:B-1----:R-:W-:Y:S01]  /*2950*/  IMAD.MOV.U32 R2, RZ, RZ, 0x1 ;  /* 0x00000001ff027424 */ /* 0x002fe200078e00ff */
[----:B--2---:R-:W-:Y:S01]  /*2960*/  UMOV UR4, 0x40 ;  /* 0x0000004000047882 */ /* 0x004fe20000000000 */
[----:B------:R-:W-:Y:S01]  /*2970*/  R2UR UR5, R12 ;  /* 0x000000000c0572ca */ /* 0x000fe200000e0000 */
[----:B------:R-:W-:Y:S01]  /*2980*/  ULEA UR4, UR19, UR4, 0x18 ;  /* 0x0000000413047291 */ /* 0x000fe2000f8ec0ff */
[----:B------:R-:W-:Y:S01]  /*2990*/  UVIRTCOUNT.DEALLOC.SMPOOL 0x80 ;  /* 0x000000800000784c */ /* 0x000fe20000000000 */
[----:B------:R-:W-:Y:S01]  /*29a0*/  UMOV UR6, 0xffff ;  /* 0x0000ffff00067882 */ /* 0x000fe20000000000 */
[----:B------:R-:W-:-:S06]  /*29b0*/  UMOV UR9, 0x1 ;  /* 0x0000000100097882 */ /* 0x000fcc0000000000 */
[----:B------:R-:W-:Y:S01]  /*29c0*/  @P0 STS.U8 [UR4], R2 ;  /* 0x00000002ff000988 */ /* 0x000fe20008000004 */
[----:B------:R-:W-:Y:S06]  /*29d0*/  BAR.SYNC.DEFER_BLOCKING 0x2, 0x1a0 ;  /* 0x0086800000007b1d */ /* 0x000fec0000010000 */
[----:B------:R-:W-:Y:S01]  /*29e0*/  NOP ;  /* 0x0000000000007918 */ /* 0x000fe20000000000 */
[----:B------:R-:W-:Y:S02]  /*29f0*/  UMOV UR4, 0x50 ;  /* 0x0000005000047882 */ /* 0x000fe40000000000 */
[----:B------:R-:W-:-:S02]  /*2a00*/  ULEA UR8, UR19, UR4, 0x18 ;  /* 0x0000000413087291 */ /* 0x000fc4000f8ec0ff */
[----:B------:R-:W-:-:S04]  /*2a10*/  ULOP3.LUT UR4, UR5, 0xffff, URZ, 0xc0, !UPT ;  /* 0x0000ffff05047892 */ /* 0x000fc8000f8ec0ff */
[----:B------:R-:W-:-:S03]  /*2a20*/  USHF.R.U32.HI UR4, URZ, 0x5, UR4 ;  /* 0x00000005ff047899 */ /* 0x000fc60008011604 */
[----:B------:R-:W1:Y:S01]  /*2a30*/  LDS R2, [UR8] ;  /* 0x00000008ff027984 */ /* 0x000e620008000800 */
[----:B------:R-:W-:Y:S02]  /*2a40*/  UIADD3 UR5, UPT, UPT, UR4, 0x10, URZ ;  /* 0x0000001004057890 */ /* 0x000fe4000fffe0ff */
[----:B------:R-:W-:Y:S02]  /*2a50*/  USHF.L.U32 UR6, UR6, UR4, URZ ;  /* 0x0000000406067299 */ /* 0x000fe400080006ff */
[----:B------:R-:W-:-:S04]  /*2a60*/  USHF.L.U32 UR4, UR9, UR5, URZ ;  /* 0x0000000509047299 */ /* 0x000fc800080006ff */
[----:B------:R-:W-:-:S04]  /*2a70*/  ULOP3.LUT UR4, UR4, UR6, URZ, 0xfc, !UPT ;  /* 0x0000000604047292 */ /* 0x000fc8000f8efcff */
[----:B------:R-:W-:Y:S01]  /*2a80*/  ULOP3.LUT UR6, UR4, 0xffff, URZ, 0xc0, !UPT ;  /* 0x0000ffff04067892 */ /* 0x000fe2000f8ec0ff */
[----:B-1----:R-:W-:-:S13]  /*2a90*/  R2UR UR7, R2 ;  /* 0x00000000020772ca */ /* 0x002fda00000e0000 */
[----:B------:R-:W-:-:S04]  /*2aa0*/  ULOP3.LUT UR5, UR4, 0xffff, UR7, 0x80, !UPT ;  /* 0x0000ffff04057892 */ /* 0x000fc8000f8e8007 */
[----:B------:R-:W-:-:S09]  /*2ab0*/  UISETP.NE.AND UP0, UPT, UR5, UR6, UPT ;  /* 0x000000060500728c */ /* 0x000fd2000bf05270 */
[----:B------:R-:W-:Y:S05]  /*2ac0*/  BRA.U UP0, `(.L_x_26) ;  /* 0x00000001004c7547 */ /* 0x000fea000b800000 */
[----:B------:R-:W-:Y:S02]  /*2ad0*/  USHF.R.U32.HI UR5, URZ, 0x10, UR4 ;  /* 0x00000010ff057899 */ /* 0x000fe40008011604 */
[----:B------:R-:W-:-:S04]  /*2ae0*/  USHF.R.U32.HI UR6, URZ, 0x10, UR7 ;  /* 0x00000010ff067899 */ /* 0x000fc80008011607 */
[----:B------:R-:W-:-:S04]  /*2af0*/  ULOP3.LUT UR6, UR6, UR5, URZ, 0xc0, !UPT ;  /* 0x0000000506067292 */ /* 0x000fc8000f8ec0ff */
[----:B------:R-:W-:-:S09]  /*2b00*/  UISETP.NE.AND UP0, UPT, UR6, UR5, UPT ;  /* 0x000000050600728c */ /* 0x000fd2000bf05270 */
[----:B------:R-:W-:Y:S05]  /*2b10*/  BRA.U UP0, `(.L_x_27) ;  /* 0x00000001002c7547 */ /* 0x000fea000b800000 */
[----:B------:R-:W1:Y:S01]  /*2b20*/  S2R R3, SR_LANEID ;  /* 0x0000000000037919 */ /* 0x000e620000000000 */
[----:B------:R-:W-:-:S03]  /*2b30*/  ULOP3.LUT UR5, URZ, UR4, URZ, 0x33, !UPT ;  /* 0x00000004ff057292 */ /* 0x000fc6000f8e33ff */
[----:B------:R-:W-:Y:S02]  /*2b40*/  VOTEU.ANY UR4, UPT, PT ;  /* 0x0000000000047886 */ /* 0x000fe400038e0100 */
[----:B------:R-:W-:Y:S01]  /*2b50*/  UFLO.U32 UR4, UR4 ;  /* 0x00000004000472bd */ /* 0x000fe200080e0000 */
[----:B------:R-:W-:-:S04]  /*2b60*/  IMAD.U32 R2, RZ, RZ, UR5 ;  /* 0x00000005ff027e24 */ /* 0x000fc8000f8e00ff */
[----:B------:R-:W2:Y:S02]  /*2b70*/  REDUX UR6, R2 ;  /* 0x00000000020673c4 */ /* 0x000ea40000000000 */
[----:B------:R3:W-:Y:S01]  /*2b80*/  UTCATOMSWS.AND URZ, UR5 ;  /* 0x0000000500ff79e3 */ /* 0x0007e20008000000 */
[----:B-1----:R-:W-:Y:S02]  /*2b90*/  ISETP.EQ.U32.AND P0, PT, R3, UR4, PT ;  /* 0x0000000403007c0c */ /* 0x002fe4000bf02070 */
[----:B--2---:R-:W-:-:S11]  /*2ba0*/  MOV R2, UR6 ;  /* 0x0000000600027c02 */ /* 0x004fd60008000f00 */
[----:B------:R3:W-:Y:S01]  /*2bb0*/  @P0 ATOMS.AND RZ, [UR8], R2 ;  /* 0x00000002ffff098c */ /* 0x0007e2000a800008 */
[----:B------:R-:W-:Y:S05]  /*2bc0*/  BRA `(.L_x_28) ;  /* 0x0000000000147947 */ /* 0x000fea0003800000 */
.L_x_27:
[----:B------:R-:W-:Y:S02]  /*2bd0*/  MOV R2, 0x2bf0 ;  /* 0x00002bf000027802 */ /* 0x000fe40000000f00 */
[----:B------:R-:W-:Y:S05]  /*2be0*/  CALL.REL.NOINC `($__internal_0_$__cuda_sm10x_tcgen05_guardrail_trap_col_being_dealloced_not_returned_by_alloc) ;  /* 0x000000d0001c7944 */ /* 0x000fea0003c00000 */
[----:B------:R-:W-:Y:S05]  /*2bf0*/  BRA `(.L_x_28) ;  /* 0x0000000000087947 */ /* 0x000fea0003800000 */
.L_x_26:
[----:B------:R-:W-:Y:S02]  /*2c00*/  MOV R2, 0x2c20 ;  /* 0x00002c2000027802 */ /* 0x000fe40000000f00 */
[----:B------:R-:W-:Y:S05]  /*2c10*/  CALL.REL.NOINC `($__internal_2_$__cuda_sm10x_tcgen05_guardrail_trap_unallocated_columns_being_dealloced) ;  /* 0x000000d000287944 */ /* 0x000fea0003c00000 */
.L_x_28:
[----:B------:R-:W-:Y:S01]  /*2c20*/  NOP ;  /* 0x0000000000007918 */ /* 0x000fe20000000000 */
[----:B------:R-:W-:Y:S05]  /*2c30*/  BRA `(.L_x_2) ;  /* 0x0000001000107947 */ /* 0x000fea0003800000 */
.L_x_1:
[----:B------:R-:W-:-:S09]  /*2c40*/  UISETP.NE.AND UP0, UPT, UR45, 0xe, UPT ;  /* 0x0000000e2d00788c */ /* 0x000fd2000bf05270 */
[----:B------:R-:W-:Y:S05]  /*2c50*/  BRA.U !UP0, `(.L_x_29) ;  /* 0x0000000108147547 */ /* 0x000fea000b800000 */
[----:B------:R-:W-:-:S09]  /*2c60*/  UISETP.NE.AND UP0, UPT, UR45, 0xf, UPT ;  /* 0x0000000f2d00788c */ /* 0x000fd2000bf05270 */
[----:B------:R-:W-:Y:S05]  /*2c70*/  BRA.U UP0, `(.L_x_2) ;  /* 0x0000001100007547 */ /* 0x000fea000b800000 */
[----:B------:R-:W-:-:S08]  /*2c80*/  NOP ;  /* 0x0000000000007918 */ /* 0x000fd00000000000 */
[----:B------:R-:W1:-:S00]  /*2c90*/  USETMAXREG.DEALLOC.CTAPOOL 0x38 ;  /* 0x00000038000079c8 */ /* 0x000e4000080e0500 */
[----:B-1----:R-:W-:Y:S05]  /*2ca0*/  BRA `(.L_x_30) ;  /* 0x0000008c005c7947 */ /* 0x002fea0003800000 */
.L_x_29:
[----:B------:R-:W-:-:S08]  /*2cb0*/  NOP ;  /* 0x0000000000007918 */ /* 0x000fd00000000000 */
[----:B------:R-:W1:-:S00]  /*2cc0*/  USETMAXREG.DEALLOC.CTAPOOL 0x38 ;  /* 0x00000038000079c8 */ /* 0x000e4000080e0500 */
[----:B------:R-:W2:Y:S01]  /*2cd0*/  S2UR UR11, SR_CTAID.X ;  /* 0x00000000000b79c3 */ /* 0x000ea20000002500 */
[----:B------:R-:W2:Y:S01]  /*2ce0*/  LDCU UR4, c[0x0][0x640] ;  /* 0x0000c800ff0477ac */ /* 0x000ea20008000800 */
[----:B-1----:R-:W-:Y:S01]  /*2cf0*/  HFMA2 R6, -RZ, RZ, 0, 5.9604644775390625e-08 ;  /* 0x00000001ff067431 */ /* 0x002fe200000001ff */
[----:B------:R-:W-:Y:S01]  /*2d00*/  MOV R4, 0x1 ;  /* 0x0000000100047802 */ /* 0x000fe20000000f00 */
[----:B------:R-:W1:Y:S01]  /*2d10*/  LDCU.U8 UR8, c[0x0][0x644] ;  /* 0x0000c880ff0877ac */ /* 0x000e620008000000 */
[----:B------:R-:W3:Y:S01]  /*2d20*/  LDCU.U8 UR7, c[0x0][0x645] ;  /* 0x0000c8a0ff0777ac */ /* 0x000ee20008000000 */
[----:B------:R-:W4:Y:S01]  /*2d30*/  LDCU UR6, c[0x0][0x654] ;  /* 0x0000ca80ff0677ac */ /* 0x000f220008000800 */
[----:B------:R-:W5:Y:S01]  /*2d40*/  LDCU.U8 UR14, c[0x0][0x638] ;  /* 0x0000c700ff0e77ac */ /* 0x000f620008000000 */
[----:B------:R-:W5:Y:S01]  /*2d50*/  LDCU.U8 UR15, c[0x0][0x650] ;  /* 0x0000ca00ff0f77ac */ /* 0x000f620008000000 */
[----:B--2---:R-:W-:Y:S01]  /*2d60*/  UIMAD.WIDE.U32 UR4, UR11, UR4, URZ ;  /* 0x000000040b0472a5 */ /* 0x004fe2000f8e00ff */
[----:B------:R-:W2:Y:S03]  /*2d70*/  LDCU.U8 UR12, c[0x0][0x639] ;  /* 0x0000c720ff0c77ac */ /* 0x000ea60008000000 */
[----:B------:R-:W-:Y:S01]  /*2d80*/  UIADD3 UR4, UPT, UPT, -UR5, UR11, URZ ;  /* 0x0000000b05047290 */ /* 0x000fe2000fffe1ff */
[----:B------:R-:W2:Y:S03]  /*2d90*/  LDCU.U8 UR13, c[0x0][0x651] ;  /* 0x0000ca20ff0d77ac */ /* 0x000ea60008000000 */
[----:B-1----:R-:W-:Y:S01]  /*2da0*/  USHF.R.U32.HI UR4, URZ, UR8, UR4 ;  /* 0x00000008ff047299 */ /* 0x002fe20008011604 */
[----:B------:R-:W1:Y:S03]  /*2db0*/  LDCU.64 UR8, c[0x0][0x630] ;  /* 0x0000c600ff0877ac */ /* 0x000e660008000a00 */
[----:B------:R-:W-:-:S04]  /*2dc0*/  UIADD3 UR4, UPT, UPT, UR5, UR4, URZ ;  /* 0x0000000405047290 */ /* 0x000fc8000fffe0ff */
[----:B---3--:R-:W-:Y:S01]  /*2dd0*/  USHF.R.U32.HI UR10, URZ, UR7, UR4 ;  /* 0x00000007ff0a7299 */ /* 0x008fe20008011604 */
[----:B------:R-:W3:Y:S03]  /*2de0*/  LDCU UR7, c[0x0][0x63c] ;  /* 0x0000c780ff0777ac */ /* 0x000ee60008000800 */
[----:B----4-:R-:W-:Y:S02]  /*2df0*/  UISETP.GE.AND UP0, UPT, UR10, UR6, UPT ;  /* 0x000000060a00728c */ /* 0x010fe4000bf06270 */
[----:B------:R-:W-:Y:S02]  /*2e00*/  UIADD3 UR4, UPT, UPT, -UR10, URZ, URZ ;  /* 0x000000ff0a047290 */ /* 0x000fe4000fffe1ff */
[----:B-----5:R-:W-:Y:S01]  /*2e10*/  USEL UR6, UR14, UR15, !UP0 ;  /* 0x0000000f0e067287 */ /* 0x020fe2000c000000 */
[----:B------:R-:W4:Y:S03]  /*2e20*/  LDCU.U8 UR15, c[0x0][0x62c] ;  /* 0x0000c580ff0f77ac */ /* 0x000f260008000000 */
[----:B------:R-:W-:-:S03]  /*2e30*/  ULOP3.LUT UR6, UR6, 0xff, URZ, 0xc0, !UPT ;  /* 0x000000ff06067892 */ /* 0x000fc6000f8ec0ff */
[----:B-1----:R-:W1:Y:S01]  /*2e40*/  @UP0 LDCU UR9, c[0x0][0x64c] ;  /* 0x0000c980ff0907ac */ /* 0x002e620008000800 */
[----:B---3--:R-:W-:Y:S01]  /*2e50*/  UIMAD UR7, UR4, UR7, UR11 ;  /* 0x00000007040772a4 */ /* 0x008fe2000f8e020b */
[----:B------:R-:W3:Y:S01]  /*2e60*/  @UP0 LDCU UR8, c[0x0][0x648] ;  /* 0x0000c900ff0807ac */ /* 0x000ee20008000800 */
[----:B------:R-:W5:Y:S02]  /*2e70*/  LDCU.U8 UR14, c[0x0][0x62d] ;  /* 0x0000c5a0ff0e77ac */ /* 0x000f640008000000 */
[----:B-1----:R-:W-:Y:S02]  /*2e80*/  UIMAD.WIDE.U32 UR4, UR7, UR9, URZ ;  /* 0x00000009070472a5 */ /* 0x002fe4000f8e00ff */
[----:B--2---:R-:W-:Y:S02]  /*2e90*/  USEL UR9, UR12, UR13, !UP0 ;  /* 0x0000000d0c097287 */ /* 0x004fe4000c000000 */
[----:B------:R-:W-:Y:S01]  /*2ea0*/  UIADD3 UR4, UPT, UPT, UR7, -UR5, URZ ;  /* 0x8000000507047290 */ /* 0x000fe2000fffe0ff */
[----:B------:R-:W1:Y:S03]  /*2eb0*/  LDCU.64 UR12, c[0x0][0x620] ;  /* 0x0000c400ff0c77ac */ /* 0x000e660008000a00 */
[----:B------:R-:W-:-:S02]  /*2ec0*/  USHF.R.U32.HI UR4, URZ, UR6, UR4 ;  /* 0x00000006ff047299 */ /* 0x000fc40008011604 */
[----:B------:R-:W-:Y:S02]  /*2ed0*/  ULOP3.LUT UR6, UR9, 0xff, URZ, 0xc0, !UPT ;  /* 0x000000ff09067892 */ /* 0x000fe4000f8ec0ff */
[----:B------:R-:W-:Y:S01]  /*2ee0*/  UIADD3 UR4, UPT, UPT, UR5, UR4, URZ ;  /* 0x0000000405047290 */ /* 0x000fe2000fffe0ff */
[----:B------:R-:W2:Y:S03]  /*2ef0*/  LDCU UR5, c[0x0][0x628] ;  /* 0x0000c500ff0577ac */ /* 0x000ea60008000800 */
[----:B------:R-:W-:-:S04]  /*2f00*/  USHF.R.U32.HI UR27, URZ, UR6, UR4 ;  /* 0x00000006ff1b7299 */ /* 0x000fc80008011604 */
[----:B------:R-:W-:-:S04]  /*2f10*/  UIADD3 UR4, UPT, UPT, -UR27, URZ, URZ ;  /* 0x000000ff1b047290 */ /* 0x000fc8000fffe1ff */
[----:B---3--:R-:W-:-:S04]  /*2f20*/  UIMAD UR4, UR8, UR4, UR7 ;  /* 0x00000004080472a4 */ /* 0x008fc8000f8e0207 */
[----:B-1----:R-:W-:-:S04]  /*2f30*/  UIMAD UR6, UR10, UR12, UR4 ;  /* 0x0000000c0a0672a4 */ /* 0x002fc8000f8e0204 */
[----:B--2---:R-:W-:-:S07]  /*2f40*/  UIMAD.WIDE.U32 UR4, UR6, UR5, URZ ;  /* 0x00000005060472a5 */ /* 0x004fce000f8e00ff */
[----:B------:R-:W-:Y:S02]  /*2f50*/  UMOV UR4, UR5 ;  /* 0x0000000500047c82 */ /* 0x000fe40008000000 */
[----:B------:R-:W-:Y:S02]  /*2f60*/  UIADD3 UR21, UPT, UPT, UR6, -UR4, URZ ;  /* 0x8000000406157290 */ /* 0x000fe4000fffe0ff */
[----:B------:R-:W1:Y:S02]  /*2f70*/  LDCU UR5, c[0x0][0x60c] ;  /* 0x0000c180ff0577ac */ /* 0x000e640008000800 */
[----:B----4-:R-:W-:-:S04]  /*2f80*/  USHF.R.U32.HI UR21, URZ, UR15, UR21 ;  /* 0x0000000fff157299 */ /* 0x010fc80008011615 */
[----:B------:R-:W-:-:S03]  /*2f90*/  UIADD3 UR21, UPT, UPT, UR4, UR21, URZ ;  /* 0x0000001504157290 */ /* 0x000fc6000fffe0ff */
[----:B------:R-:W-:Y:S01]  /*2fa0*/  UMOV UR4, URZ ;  /* 0x000000ff00047c82 */ /* 0x000fe20008000000 */
[----:B-----5:R-:W-:-:S04]  /*2fb0*/  USHF.R.U32.HI UR21, URZ, UR14, UR21 ;  /* 0x0000000eff157299 */ /* 0x020fc80008011615 */
[----:B------:R-:W-:Y:S02]  /*2fc0*/  UIADD3 UR20, UPT, UPT, -UR21, URZ, URZ ;  /* 0x000000ff15147290 */ /* 0x000fe4000fffe1ff */
[----:B-1----:R-:W-:Y:S02]  /*2fd0*/  UISETP.GE.AND UP0, UPT, UR11, UR5, UPT ;  /* 0x000000050b00728c */ /* 0x002fe4000bf06270 */
[----:B------:R-:W-:-:S07]  /*2fe0*/  UIMAD UR20, UR20, UR13, UR6 ;  /* 0x0000000d141472a4 */ /* 0x000fce000f8e0206 */
[----:B------:R-:W-:Y:S05]  /*2ff0*/  BRA.U UP0, `(.L_x_31) ;  /* 0x0000000900507547 */ /* 0x000fea000b800000 */
[----:B------:R-:W1:Y:S01]  /*3000*/  S2UR UR25, SR_CgaCtaId ;  /* 0x00000000001979c3 */ /* 0x000e620000008800 */
[----:B------:R-:W-:Y:S01]  /*3010*/  UMOV UR4, 0x400 ;  /* 0x0000040000047882 */ /* 0x000fe20000000000 */
[----:B------:R-:W-:Y:S01]  /*3020*/  MOV R3, 0x80000000 ;  /* 0x8000000000037802 */ /* 0x000fe20000000f00 */
[----:B------:R-:W2:Y:S01]  /*3030*/  LDCU UR11, c[0x0][0x614] ;  /* 0x0000c280ff0b77ac */ /* 0x000ea20008000800 */
[----:B------:R-:W3:Y:S01]  /*3040*/  LDCU UR9, c[0x0][0x38c] ;  /* 0x00007180ff0977ac */ /* 0x000ee20008000800 */
[----:B------:R-:W-:Y:S01]  /*3050*/  UMOV UR16, 0x0 ;  /* 0x0000000000107882 */ /* 0x000fe20000000000 */
[----:B------:R-:W-:Y:S01]  /*3060*/  UMOV UR17, 0x1 ;  /* 0x0000000100117882 */ /* 0x000fe20000000000 */
[----:B------:R-:W4:Y:S01]  /*3070*/  LDCU.64 UR14, c[0x0][0x348] ;  /* 0x00006900ff0e77ac */ /* 0x000f220008000a00 */
[----:B--2---:R-:W-:Y:S02]  /*3080*/  UIADD3 UR5, UPT, UPT, -UR27, UR11, URZ ;  /* 0x0000000b1b057290 */ /* 0x004fe4000fffe1ff */
[----:B-1----:R-:W-:Y:S01]  /*3090*/  ULEA UR25, UR25, UR4, 0x18 ;  /* 0x0000000419197291 */ /* 0x002fe2000f8ec0ff */
[----:B------:R-:W1:Y:S01]  /*30a0*/  LDCU UR4, c[0x0][0x380] ;  /* 0x00007000ff0477ac */ /* 0x000e620008000800 */
[----:B---3--:R-:W-:-:S02]  /*30b0*/  UIADD3 UR7, UPT, UPT, -UR9, URZ, URZ ;  /* 0x000000ff09077290 */ /* 0x008fc4000fffe1ff */
[----:B------:R-:W-:-:S05]  /*30c0*/  UIADD3 UR10, UPT, UPT, UR9, -0x1, URZ ;  /* 0xffffffff090a7890 */ /* 0x000fca000fffe0ff */
[----:B------:R-:W2:Y:S01]  /*30d0*/  SYNCS.PHASECHK.TRANS64.TRYWAIT P0, [UR25+0x70], R3 ;  /* 0x00007003ff0075a7 */ /* 0x000ea20008001119 */
[----:B------:R-:W-:Y:S02]  /*30e0*/  USHF.R.S32.HI UR7, URZ, 0x1f, UR7 ;  /* 0x0000001fff077899 */ /* 0x000fe40008011407 */
[----:B------:R-:W-:Y:S02]  /*30f0*/  USHF.R.S32.HI UR6, URZ, 0x1f, UR10 ;  /* 0x0000001fff067899 */ /* 0x000fe4000801140a */
[----:B------:R-:W-:Y:S02]  /*3100*/  UISETP.GT.AND UP0, UPT, UR9, URZ, UPT ;  /* 0x000000ff0900728c */ /* 0x000fe4000bf04270 */
[----:B-1----:R-:W-:Y:S02]  /*3110*/  UIADD3 UR4, UPT, UPT, UR9, -UR4, URZ ;  /* 0x8000000409047290 */ /* 0x002fe4000fffe0ff */
[----:B------:R-:W-:Y:S02]  /*3120*/  ULEA.HI UR9, UR7, -UR9, URZ, 0x7 ;  /* 0x8000000907097291 */ /* 0x000fe4000f8f38ff */
[----:B------:R-:W-:-:S02]  /*3130*/  ULEA UR4, UR5, UR4, 0x8 ;  /* 0x0000000405047291 */ /* 0x000fc4000f8e40ff */
[----:B------:R-:W-:Y:S02]  /*3140*/  ULEA.HI UR7, UR6, UR10, URZ, 0x7 ;  /* 0x0000000a06077291 */ /* 0x000fe4000f8f38ff */
[----:B------:R-:W-:Y:S02]  /*3150*/  UIADD3 UR8, UPT, UPT, -UR4, URZ, URZ ;  /* 0x000000ff04087290 */ /* 0x000fe4000fffe1ff */
[----:B------:R-:W-:Y:S02]  /*3160*/  UIADD3 UR5, UPT, UPT, UR4, -0x1, URZ ;  /* 0xffffffff04057890 */ /* 0x000fe4000fffe0ff */
[----:B------:R-:W-:Y:S02]  /*3170*/  USHF.R.S32.HI UR6, URZ, 0x1f, UR8 ;  /* 0x0000001fff067899 */ /* 0x000fe40008011408 */
[----:B------:R-:W-:Y:S02]  /*3180*/  USHF.R.S32.HI UR8, URZ, 0x1f, UR5 ;  /* 0x0000001fff087899 */ /* 0x000fe40008011405 */
[----:B------:R-:W-:-:S02]  /*3190*/  ULEA.HI UR6, UR6, -UR4, URZ, 0x7 ;  /* 0x8000000406067291 */ /* 0x000fc4000f8f38ff */
[----:B------:R-:W-:Y:S02]  /*31a0*/  @UP0 UIMAD.WIDE UR12, UR7, 0x2000000, UR16 ;  /* 0x02000000070c08a5 */ /* 0x000fe4000f8e0210 */
[----:B------:R-:W-:Y:S02]  /*31b0*/  USHF.R.S32.HI UR9, URZ, 0x7, UR9 ;  /* 0x00000007ff097899 */ /* 0x000fe40008011409 */
[----:B------:R-:W-:Y:S02]  /*31c0*/  ULEA.HI UR8, UR8, UR5, URZ, 0x7 ;  /* 0x0000000508087291 */ /* 0x000fe4000f8f38ff */
[----:B------:R-:W-:Y:S02]  /*31d0*/  USHF.R.S32.HI UR7, URZ, 0x7, UR6 ;  /* 0x00000007ff077899 */ /* 0x000fe40008011406 */
[----:B------:R-:W-:Y:S02]  /*31e0*/  UIADD3 UR5, UPT, UPT, -UR9, URZ, URZ ;  /* 0x000000ff09057290 */ /* 0x000fe4000fffe1ff */
[----:B------:R-:W-:-:S02]  /*31f0*/  ULEA.HI.SX32 UR6, UR8, 0x1, 0x19 ;  /* 0x0000000108067891 */ /* 0x000fc4000f8fcaff */
[----:B------:R-:W-:Y:S02]  /*3200*/  UIADD3 UR7, UPT, UPT, -UR7, URZ, URZ ;  /* 0x000000ff07077290 */ /* 0x000fe4000fffe1ff */
[----:B------:R-:W-:Y:S01]  /*3210*/  UISETP.GT.AND UP1, UPT, UR4, URZ, UPT ;  /* 0x000000ff0400728c */ /* 0x000fe2000bf24270 */
[----:B--2-4-:R-:W-:Y:S10]  /*3220*/  @!P0 BRA `(.L_x_32) ;  /* 0x000000c0003c8947 */ /* 0x014ff40003800000 */
.L_x_98:
[----:B------:R-:W-:Y:S01]  /*3230*/  @!UP1 UMOV UR6, UR7 ;  /* 0x0000000700069c82 */ /* 0x000fe20008000000 */
[----:B------:R-:W-:Y:S01]  /*3240*/  @UP0 UMOV UR5, UR13 ;  /* 0x0000000d00050c82 */ /* 0x000fe20008000000 */
[----:B------:R-:W-:Y:S01]  /*3250*/  ELECT P0, URZ, PT ;  /* 0x0000000000ff782f */ /* 0x000fe20003800000 */
[----:B------:R-:W-:Y:S02]  /*3260*/  UISETP.LT.AND UP0, UPT, UR6, UR5, UPT ;  /* 0x000000050600728c */ /* 0x000fe4000bf01270 */
[----:B------:R-:W-:Y:S02]  /*3270*/  UIADD3 UR16, UPT, UPT, UR25, 0x10c00, URZ ;  /* 0x00010c0019107890 */ /* 0x000fe4000fffe0ff */
[----:B------:R-:W-:Y:S02]  /*3280*/  USEL UR6, UR6, UR5, UP0 ;  /* 0x0000000506067287 */ /* 0x000fe40008000000 */
[----:B------:R-:W-:Y:S02]  /*3290*/  UIADD3 UR4, UP0, UPT, UR14, 0x100, URZ ;  /* 0x000001000e047890 */ /* 0x000fe4000ff1e0ff */
[----:B------:R-:W-:-:S02]  /*32a0*/  USHF.L.U32 UR14, UR6, 0x7, URZ ;  /* 0x00000007060e7899 */ /* 0x000fc400080006ff */
[----:B------:R-:W-:Y:S02]  /*32b0*/  UIADD3 UR17, UPT, UPT, UR25, 0x20, URZ ;  /* 0x0000002019117890 */ /* 0x000fe4000fffe0ff */
[----:B-1----:R-:W-:Y:S01]  /*32c0*/  @P0 MOV R2, 0x4000 ;  /* 0x0000400000020802 */ /* 0x002fe20000000f00 */
[----:B------:R-:W-:Y:S02]  /*32d0*/  UIADD3 UR19, UPT, UPT, UR14, -0x80, URZ ;  /* 0xffffff800e137890 */ /* 0x000fe4000fffe0ff */
[----:B------:R-:W-:Y:S01]  /*32e0*/  UIADD3.X UR5, UPT, UPT, URZ, UR15, URZ, UP0, !UPT ;  /* 0x0000000fff057290 */ /* 0x000fe200087fe4ff */
[----:B------:R1:W-:Y:S01]  /*32f0*/  @P0 SYNCS.ARRIVE.TRANS64 RZ, [UR25+0x20], R2 ;  /* 0x00002002ffff09a7 */ /* 0x0003e20008000019 */
[----:B------:R-:W-:-:S07]  /*3300*/  UMOV UR18, URZ ;  /* 0x000000ff00127c82 */ /* 0x000fce0008000000 */
[----:B------:R2:W-:Y:S01]  /*3310*/  UTMALDG.4D [UR16], [UR4], desc[URZ] ;  /* 0x0000ff10040075b4 */ /* 0x0005e20008019000 */
[----:B------:R-:W3:Y:S01]  /*3320*/  SYNCS.PHASECHK.TRANS64.TRYWAIT P0, [UR25+0x10], R3 ;  /* 0x00001003ff0075a7 */ /* 0x000ee20008001119 */
[----:B--2---:R-:W2:Y:S02]  /*3330*/  LDCU.64 UR4, c[0x0][0x348] ;  /* 0x00006900ff0477ac */ /* 0x004ea40008000a00 */
[----:B-123--:R-:W-:Y:S05]  /*3340*/  @!P0 BRA `(.L_x_33) ;  /* 0x000000c000148947 */ /* 0x00efea0003800000 */
.L_x_100:
[----:B------:R-:W-:Y:S01]  /*3350*/  ELECT P0, URZ, PT ;  /* 0x0000000000ff782f */ /* 0x000fe20003800000 */
[----:B------:R-:W-:Y:S02]  /*3360*/  ULOP3.LUT UR27, URZ, UR27, URZ, 0x33, !UPT ;  /* 0x0000001bff1b7292 */ /* 0x000fe4000f8e33ff */
[----:B------:R-:W-:Y:S02]  /*3370*/  UIADD3 UR4, UP0, UPT, UR4, 0x80, URZ ;  /* 0x0000008004047890 */ /* 0x000fe4000ff1e0ff */
[----:B------:R-:W-:Y:S02]  /*3380*/  UIADD3 UR27, UPT, UPT, UR27, UR11, URZ ;  /* 0x0000000b1b1b7290 */ /* 0x000fe4000fffe0ff */
[----:B------:R-:W-:Y:S02]  /*3390*/  UIADD3 UR24, UPT, UPT, UR25, 0x8c00, URZ ;  /* 0x00008c0019187890 */ /* 0x000fe4000fffe0ff */
[----:B------:R-:W-:Y:S02]  /*33a0*/  USHF.L.U32 UR27, UR27, 0x8, URZ ;  /* 0x000000081b1b7899 */ /* 0x000fe400080006ff */
[----:B------:R-:W-:-:S02]  /*33b0*/  UIADD3.X UR5, UPT, UPT, URZ, UR5, URZ, UP0, !UPT ;  /* 0x00000005ff057290 */ /* 0x000fc400087fe4ff */
[----:B-1----:R-:W-:Y:S01]  /*33c0*/  @P0 MOV R2, 0x4000 ;  /* 0x0000400000020802 */ /* 0x002fe20000000f00 */
[----:B------:R-:W-:Y:S01]  /*33d0*/  UMOV UR26, URZ ;  /* 0x000000ff001a7c82 */ /* 0x000fe20008000000 */
[----:B------:R-:W-:Y:S01]  /*33e0*/  UMOV UR28, UR20 ;  /* 0x00000014001c7c82 */ /* 0x000fe20008000000 */
[----:B------:R-:W-:Y:S01]  /*33f0*/  UMOV UR29, UR21 ;  /* 0x00000015001d7c82 */ /* 0x000fe20008000000 */
[----:B------:R1:W-:Y:S03]  /*3400*/  @P0 SYNCS.ARRIVE.TRANS64 RZ, [UR25], R2 ;  /* 0x00000002ffff09a7 */ /* 0x0003e60008000019 */
[----:B------:R2:W-:Y:S01]  /*3410*/  UTMALDG.4D [UR24], [UR4], desc[URZ] ;  /* 0x0000ff18040075b4 */ /* 0x0005e20008019000 */
[----:B------:R-:W3:Y:S01]  /*3420*/  SYNCS.PHASECHK.TRANS64.TRYWAIT P0, [UR25+0x18], R3 ;  /* 0x00001803ff0075a7 */ /* 0x000ee20008001119 */
[----:B--2---:R-:W2:Y:S02]  /*3430*/  LDCU.64 UR4, c[0x0][0x348] ;  /* 0x00006900ff0477ac */ /* 0x004ea40008000a00 */
[----:B-123--:R-:W-:Y:S05]  /*3440*/  @!P0 BRA `(.L_x_34) ;  /* 0x000000bc00f48947 */ /* 0x00efea0003800000 */
.L_x_102:
[----:B------:R-:W-:Y:S01]  /*3450*/  ELECT P0, URZ, PT ;  /* 0x0000000000ff782f */ /* 0x000fe20003800000 */
[----:B------:R-:W-:Y:S02]  /*3460*/  UIADD3 UR4, UP0, UPT, UR4, 0x80, URZ ;  /* 0x0000008004047890 */ /* 0x000fe4000ff1e0ff */
[----:B------:R-:W-:Y:S02]  /*3470*/  UIADD3 UR8, UPT, UPT, UR25, 0xcc00, URZ ;  /* 0x0000cc0019087890 */ /* 0x000fe4000fffe0ff */
[----:B------:R-:W-:Y:S02]  /*3480*/  UIADD3 UR9, UPT, UPT, UR25, 0x8, URZ ;  /* 0x0000000819097890 */ /* 0x000fe4000fffe0ff */
[----:B------:R-:W-:Y:S02]  /*3490*/  UIADD3 UR11, UPT, UPT, UR27, 0x80, URZ ;  /* 0x000000801b0b7890 */ /* 0x000fe4000fffe0ff */
[----:B------:R-:W-:Y:S01]  /*34a0*/  UIADD3.X UR5, UPT, UPT, URZ, UR5, URZ, UP0, !UPT ;  /* 0x00000005ff057290 */ /* 0x000fe200087fe4ff */
[----:B------:R-:W-:-:S03]  /*34b0*/  UMOV UR10, URZ ;  /* 0x000000ff000a7c82 */ /* 0x000fc60008000000 */
[----:B-1----:R-:W-:Y:S01]  /*34c0*/  @P0 MOV R2, 0x4000 ;  /* 0x0000400000020802 */ /* 0x002fe20000000f00 */
[----:B------:R-:W-:Y:S01]  /*34d0*/  UMOV UR12, UR20 ;  /* 0x00000014000c7c82 */ /* 0x000fe20008000000 */
[----:B------:R-:W-:Y:S02]  /*34e0*/  UMOV UR13, UR21 ;  /* 0x00000015000d7c82 */ /* 0x000fe40008000000 */
[----:B------:R1:W-:Y:S01]  /*34f0*/  @P0 SYNCS.ARRIVE.TRANS64 RZ, [UR25+0x8], R2 ;  /* 0x00000802ffff09a7 */ /* 0x0003e20008000019 */
[----:B------:R2:W-:Y:S01]  /*3500*/  UTMALDG.4D [UR8], [UR4], desc[URZ] ;  /* 0x0000ff08040075b4 */ /* 0x0005e20008019000 */
[----:B------:R-:W3:Y:S01]  /*3510*/  SYNCS.PHASECHK.TRANS64.TRYWAIT P0, [UR25+0x78], R3 ;  /* 0x00007803ff0075a7 */ /* 0x000ee20008001119 */
[----:B--2---:R-:W2:Y:S02]  /*3520*/  LDCU.64 UR4, c[0x0][0x348] ;  /* 0x00006900ff0477ac */ /* 0x004ea40008000a00 */
[----:B-123--:R-:W-:Y:S05]  /*3530*/  @!P0 BRA `(.L_x_35) ;  /* 0x000000bc00d88947 */ /* 0x00efea0003800000 */
.L_x_104:
[----:B------:R-:W-:Y:S01]  /*3540*/  ELECT P0, URZ, PT ;  /* 0x0000000000ff782f */ /* 0x000fe20003800000 */
[----:B------:R-:W-:Y:S01]  /*3550*/  HFMA2 R4, -RZ, RZ, 0, 5.9604644775390625e-08 ;  /* 0x00000001ff047431 */ /* 0x000fe200000001ff */
[----:B------:R-:W-:Y:S01]  /*3560*/  UIADD3 UR4, UP0, UPT, UR4, 0x180, URZ ;  /* 0x0000018004047890 */ /* 0x000fe2000ff1e0ff */
[----:B------:R-:W-:Y:S01]  /*3570*/  IMAD.MOV.U32 R6, RZ, RZ, RZ ;  /* 0x000000ffff067224 */ /* 0x000fe200078e00ff */
[----:B------:R-:W-:Y:S02]  /*3580*/  UIADD3 UR16, UPT, UPT, UR25, 0x14c00, URZ ;  /* 0x00014c0019107890 */ /* 0x000fe4000fffe0ff */
[----:B------:R-:W-:Y:S02]  /*3590*/  UIADD3.X UR5, UPT, UPT, URZ, UR5, URZ, UP0, !UPT ;  /* 0x00000005ff057290 */ /* 0x000fe400087fe4ff */
[----:B------:R-:W-:Y:S02]  /*35a0*/  UISETP.GE.AND UP0, UPT, UR6, 0x2, UPT ;  /* 0x000000020600788c */ /* 0x000fe4000bf06270 */
[----:B------:R-:W-:Y:S01]  /*35b0*/  UIADD3 UR17, UPT, UPT, UR25, 0x28, URZ ;  /* 0x0000002819117890 */ /* 0x000fe2000fffe0ff */
[----:B------:R-:W-:-:S02]  /*35c0*/  UMOV UR18, URZ ;  /* 0x000000ff00127c82 */ /* 0x000fc40008000000 */
[----:B-1----:R-:W-:-:S04]  /*35d0*/  @P0 IMAD.MOV.U32 R2, RZ, RZ, 0x4000 ;  /* 0x00004000ff020424 */ /* 0x002fc800078e00ff */
[----:B------:R1:W-:Y:S02]  /*35e0*/  @P0 SYNCS.ARRIVE.TRANS64 RZ, [UR25+0x28], R2 ;  /* 0x00002802ffff09a7 */ /* 0x0003e40008000019 */
[----:B------:R2:W-:Y:S02]  /*35f0*/  UTMALDG.4D [UR16], [UR4], desc[URZ] ;  /* 0x0000ff10040075b4 */ /* 0x0005e40008019000 */
[----:B--2---:R-:W-:Y:S01]  /*3600*/  UMOV UR4, 0x2 ;  /* 0x0000000200047882 */ /* 0x004fe20000000000 */
[----:B------:R-:W-:Y:S05]  /*3610*/  BRA.U !UP0, `(.L_x_31) ;  /* 0x0000000108c87547 */ /* 0x000fea000b800000 */
[----:B------:R-:W2:Y:S01]  /*3620*/  LDCU.64 UR4, c[0x0][0x348] ;  /* 0x00006900ff0477ac */ /* 0x000ea20008000a00 */
[----:B------:R-:W-:Y:S02]  /*3630*/  MOV R4, 0x1 ;  /* 0x0000000100047802 */ /* 0x000fe40000000f00 */
[----:B------:R-:W-:Y:S01]  /*3640*/  MOV R3, 0x4000 ;  /* 0x0000400000037802 */ /* 0x000fe20000000f00 */
[----:B------:R-:W-:Y:S01]  /*3650*/  UIADD3 UR7, UPT, UPT, -UR6, URZ, URZ ;  /* 0x000000ff06077290 */ /* 0x000fe2000fffe1ff */
[----:B------:R-:W-:Y:S01]  /*3660*/  UMOV UR18, URZ ;  /* 0x000000ff00127c82 */ /* 0x000fe20008000000 */
[----:B------:R-:W-:Y:S01]  /*3670*/  UMOV UR10, URZ ;  /* 0x000000ff000a7c82 */ /* 0x000fe20008000000 */
[----:B--2---:R-:W-:Y:S02]  /*3680*/  UIADD3 UR26, UP1, UPT, UR4, 0x100, URZ ;  /* 0x00000100041a7890 */ /* 0x004fe4000ff3e0ff */
[----:B------:R-:W-:Y:S02]  /*3690*/  UIADD3 UR22, UP0, UPT, UR4, 0x180, URZ ;  /* 0x0000018004167890 */ /* 0x000fe4000ff1e0ff */
[----:B------:R-:W-:-:S02]  /*36a0*/  UIADD3.X UR27, UPT, UPT, URZ, UR5, URZ, UP1, !UPT ;  /* 0x00000005ff1b7290 */ /* 0x000fc40008ffe4ff */
[----:B------:R-:W-:Y:S01]  /*36b0*/  UIADD3.X UR23, UPT, UPT, URZ, UR5, URZ, UP0, !UPT ;  /* 0x00000005ff177290 */ /* 0x000fe200087fe4ff */
[----:B------:R-:W-:-:S11]  /*36c0*/  UMOV UR4, 0x2 ;  /* 0x0000000200047882 */ /* 0x000fd60000000000 */
.L_x_38:
[----:B------:R-:W-:Y:S01]  /*36d0*/  ULEA UR5, UR4, UR25, 0x3 ;  /* 0x0000001904057291 */ /* 0x000fe2000f8e18ff */
[----:B------:R-:W-:Y:S01]  /*36e0*/  SHF.L.U32 R8, R4, 0x1f, RZ ;  /* 0x0000001f04087819 */ /* 0x000fe200000006ff */
[----:B------:R-:W-:-:S07]  /*36f0*/  UIADD3 UR6, UPT, UPT, UR4, 0x1, URZ ;  /* 0x0000000104067890 */ /* 0x000fce000fffe0ff */
[----:B--2---:R-:W2:Y:S02]  /*3700*/  SYNCS.PHASECHK.TRANS64.TRYWAIT P0, [UR5+0x70], R8 ;  /* 0x00007008ff0075a7 */ /* 0x004ea40008001105 */
[----:B-12---:R-:W-:Y:S05]  /*3710*/  @!P0 BRA `(.L_x_36) ;  /* 0x000000bc00808947 */ /* 0x006fea0003800000 */
.L_x_106:
[----:B------:R-:W-:Y:S01]  /*3720*/  ELECT P0, URZ, PT ;  /* 0x0000000000ff782f */ /* 0x000fe20003800000 */
[----:B------:R-:W-:Y:S02]  /*3730*/  UISETP.NE.AND UP0, UPT, UR6, 0xa, UPT ;  /* 0x0000000a0600788c */ /* 0x000fe4000bf05270 */
[----:B------:R-:W-:Y:S02]  /*3740*/  ULEA UR16, UR4, UR25, 0xe ;  /* 0x0000001904107291 */ /* 0x000fe4000f8e70ff */
[----:B------:R-:W-:Y:S02]  /*3750*/  USEL UR8, URZ, 0x1, UP0 ;  /* 0x00000001ff087887 */ /* 0x000fe40008000000 */
[----:B------:R-:W-:Y:S02]  /*3760*/  USEL UR6, UR6, URZ, UP0 ;  /* 0x000000ff06067287 */ /* 0x000fe40008000000 */
[----:B------:R-:W-:Y:S02]  /*3770*/  UIADD3 UR19, UPT, UPT, UR14, -0x100, URZ ;  /* 0xffffff000e137890 */ /* 0x000fe4000fffe0ff */
[----:B------:R-:W-:Y:S01]  /*3780*/  UIADD3 UR16, UPT, UPT, UR16, 0x10c00, URZ ;  /* 0x00010c0010107890 */ /* 0x000fe2000fffe0ff */
[----:B------:R-:W-:Y:S01]  /*3790*/  LOP3.LUT R4, R4, UR8, RZ, 0x3c, !PT ;  /* 0x0000000804047c12 */ /* 0x000fe2000f8e3cff */
[----:B------:R-:W-:Y:S01]  /*37a0*/  UIADD3 UR17, UPT, UPT, UR5, 0x20, URZ ;  /* 0x0000002005117890 */ /* 0x000fe2000fffe0ff */
[----:B-1----:R-:W-:Y:S01]  /*37b0*/  @P0 IMAD.MOV.U32 R2, RZ, RZ, 0x4000 ;  /* 0x00004000ff020424 */ /* 0x002fe200078e00ff */
[----:B------:R-:W-:-:S02]  /*37c0*/  ULEA UR4, UR6, UR25, 0x3 ;  /* 0x0000001906047291 */ /* 0x000fc4000f8e18ff */
[----:B------:R-:W-:Y:S01]  /*37d0*/  IMAD.U32 R5, R4, -0x80000000, RZ ;  /* 0x8000000004057824 */ /* 0x000fe200078e00ff */
[----:B------:R1:W-:Y:S04]  /*37e0*/  @P0 SYNCS.ARRIVE.TRANS64 RZ, [UR5+0x20], R2 ;  /* 0x00002002ffff09a7 */ /* 0x0003e80008000005 */
[----:B------:R1:W-:Y:S02]  /*37f0*/  UTMALDG.4D [UR16], [UR26], desc[URZ] ;  /* 0x0000ff101a0075b4 */ /* 0x0003e40008019000 */
[----:B------:R-:W2:Y:S02]  /*3800*/  SYNCS.PHASECHK.TRANS64.TRYWAIT P0, [UR4+0x70], R5 ;  /* 0x00007005ff0075a7 */ /* 0x000ea40008001104 */
[----:B-12---:R-:W-:Y:S05]  /*3810*/  @!P0 BRA `(.L_x_37) ;  /* 0x000000bc005c8947 */ /* 0x006fea0003800000 */
.L_x_108:
[----:B------:R-:W-:Y:S01]  /*3820*/  ELECT P0, URZ, PT ;  /* 0x0000000000ff782f */ /* 0x000fe20003800000 */
[----:B------:R-:W-:Y:S02]  /*3830*/  ULEA UR8, UR6, UR25, 0xe ;  /* 0x0000001906087291 */ /* 0x000fe4000f8e70ff */
[----:B------:R-:W-:Y:S02]  /*3840*/  UIADD3 UR9, UPT, UPT, UR4, 0x20, URZ ;  /* 0x0000002004097890 */ /* 0x000fe4000fffe0ff */
[----:B------:R-:W-:Y:S01]  /*3850*/  UIADD3 UR8, UPT, UPT, UR8, 0x10c00, URZ ;  /* 0x00010c0008087890 */ /* 0x000fe2000fffe0ff */
[----:B------:R-:W-:Y:S01]  /*3860*/  UMOV UR11, UR19 ;  /* 0x00000013000b7c82 */ /* 0x000fe20008000000 */
[----:B------:R-:W-:Y:S01]  /*3870*/  UMOV UR12, UR20 ;  /* 0x00000014000c7c82 */ /* 0x000fe20008000000 */
[----:B------:R-:W-:Y:S01]  /*3880*/  UMOV UR13, UR21 ;  /* 0x00000015000d7c82 */ /* 0x000fe20008000000 */
[----:B------:R-:W-:-:S04]  /*3890*/  UIADD3 UR7, UPT, UPT, UR7, 0x1, URZ ;  /* 0x0000000107077890 */ /* 0x000fc8000fffe0ff */
[----:B------:R2:W-:Y:S01]  /*38a0*/  @P0 SYNCS.ARRIVE.TRANS64 RZ, [UR4+0x20], R3 ;  /* 0x00002003ffff09a7 */ /* 0x0005e20008000004 */
[----:B------:R-:W-:Y:S01]  /*38b0*/  UIADD3 UR4, UPT, UPT, UR6, 0x1, URZ ;  /* 0x0000000106047890 */ /* 0x000fe2000fffe0ff */
[----:B------:R2:W-:Y:S01]  /*38c0*/  UTMALDG.4D [UR8], [UR22], desc[URZ] ;  /* 0x0000ff08160075b4 */ /* 0x0005e20008019000 */
[----:B------:R-:W-:Y:S02]  /*38d0*/  UIADD3 UR14, UPT, UPT, UR14, -0x80, URZ ;  /* 0xffffff800e0e7890 */ /* 0x000fe4000fffe0ff */
[----:B------:R-:W-:-:S04]  /*38e0*/  UISETP.NE.AND UP0, UPT, UR4, 0xa, UPT ;  /* 0x0000000a0400788c */ /* 0x000fc8000bf05270 */
[----:B------:R-:W-:Y:S02]  /*38f0*/  USEL UR4, UR4, URZ, UP0 ;  /* 0x000000ff04047287 */ /* 0x000fe40008000000 */
[----:B------:R-:W-:Y:S02]  /*3900*/  USEL UR5, URZ, 0x1, UP0 ;  /* 0x00000001ff057887 */ /* 0x000fe40008000000 */
[----:B------:R-:W-:-:S04]  /*3910*/  UISETP.NE.AND UP0, UPT, UR7, -0x1, UPT ;  /* 0xffffffff0700788c */ /* 0x000fc8000bf05270 */
[----:B------:R-:W-:-:S05]  /*3920*/  LOP3.LUT R4, R4, UR5, RZ, 0x3c, !PT ;  /* 0x0000000504047c12 */ /* 0x000fca000f8e3cff */
[----:B------:R-:W-:Y:S05]  /*3930*/  BRA.U UP0, `(.L_x_38) ;  /* 0xfffffffd00647547 */ /* 0x000fea000b83ffff */
.L_x_31:
[----:B------:R-:W-:Y:S02]  /*3940*/  UIADD3 UR5, UPT, UPT, UR4, 0x2, URZ ;  /* 0x0000000204057890 */ /* 0x000fe4000fffe0ff */
[----:B------:R-:W-:-:S04]  /*3950*/  UISETP.NE.AND UP0, UPT, UR4, 0x9, UPT ;  /* 0x000000090400788c */ /* 0x000fc8000bf05270 */
[----:B------:R-:W-:-:S04]  /*3960*/  USEL UR5, UR5, 0x1, UP0 ;  /* 0x0000000105057887 */ /* 0x000fc80008000000 */
[----:B------:R-:W-:Y:S02]  /*3970*/  UIADD3 UR6, UPT, UPT, UR5, 0x1, URZ ;  /* 0x0000000105067890 */ /* 0x000fe4000fffe0ff */
[----:B------:R-:W-:-:S04]  /*3980*/  UISETP.NE.AND UP1, UPT, UR5, 0xa, UPT ;  /* 0x0000000a0500788c */ /* 0x000fc8000bf25270 */
[----:B------:R-:W-:Y:S02]  /*3990*/  USEL UR7, UR6, 0x1, UP1 ;  /* 0x0000000106077887 */ /* 0x000fe40008800000 */
[----:B------:R-:W-:Y:S02]  /*39a0*/  UISETP.EQ.XOR UP1, UPT, UR4, 0x9, !UP1 ;  /* 0x000000090400788c */ /* 0x000fe4000cf22a70 */
[----:B------:R-:W-:Y:S02]  /*39b0*/  UIADD3 UR5, UPT, UPT, UR7, 0x1, URZ ;  /* 0x0000000107057890 */ /* 0x000fe4000fffe0ff */
[----:B------:R-:W-:Y:S02]  /*39c0*/  UISETP.NE.AND UP0, UPT, UR7, 0xa, UPT ;  /* 0x0000000a0700788c */ /* 0x000fe4000bf05270 */
[----:B------:R-:W-:Y:S02]  /*39d0*/  UISETP.EQ.XOR UP1, UPT, UR7, 0xa, UP1 ;  /* 0x0000000a0700788c */ /* 0x000fe40008f22a70 */
[----:B------:R-:W-:-:S04]  /*39e0*/  USEL UR6, UR5, 0x1, UP0 ;  /* 0x0000000105067887 */ /* 0x000fc80008000000 */
[----:B------:R-:W-:Y:S02]  /*39f0*/  UIADD3 UR5, UPT, UPT, UR6, 0x1, URZ ;  /* 0x0000000106057890 */ /* 0x000fe4000fffe0ff */
[----:B------:R-:W-:Y:S02]  /*3a00*/  UISETP.NE.AND UP0, UPT, UR6, 0xa, UPT ;  /* 0x0000000a0600788c */ /* 0x000fe4000bf05270 */
[----:B------:R-:W-:Y:S02]  /*3a10*/  UISETP.EQ.XOR UP1, UPT, UR6, 0xa, UP1 ;  /* 0x0000000a0600788c */ /* 0x000fe40008f22a70 */
[----:B------:R-:W-:-:S04]  /*3a20*/  USEL UR5, UR5, 0x1, UP0 ;  /* 0x0000000105057887 */ /* 0x000fc80008000000 */
[----:B--2---:R-:W-:Y:S02]  /*3a30*/  UIADD3 UR8, UPT, UPT, UR5, 0x1, URZ ;  /* 0x0000000105087890 */ /* 0x004fe4000fffe0ff */
[----:B------:R-:W-:Y:S02]  /*3a40*/  UISETP.NE.AND UP0, UPT, UR5, 0xa, UPT ;  /* 0x0000000a0500788c */ /* 0x000fe4000bf05270 */
[----:B------:R-:W-:Y:S02]  /*3a50*/  UISETP.EQ.XOR UP1, UPT, UR5, 0xa, UP1 ;  /* 0x0000000a0500788c */ /* 0x000fe40008f22a70 */
[----:B------:R-:W-:-:S04]  /*3a60*/  USEL UR4, UR8, 0x1, UP0 ;  /* 0x0000000108047887 */ /* 0x000fc80008000000 */
[----:B------:R-:W-:Y:S02]  /*3a70*/  UIADD3 UR7, UPT, UPT, UR4, 0x1, URZ ;  /* 0x0000000104077890 */ /* 0x000fe4000fffe0ff */
[----:B------:R-:W-:Y:S02]  /*3a80*/  UISETP.NE.AND UP0, UPT, UR4, 0xa, UPT ;  /* 0x0000000a0400788c */ /* 0x000fe4000bf05270 */
[----:B------:R-:W-:Y:S02]  /*3a90*/  UISETP.EQ.XOR UP1, UPT, UR4, 0xa, UP1 ;  /* 0x0000000a0400788c */ /* 0x000fe40008f22a70 */
[----:B------:R-:W-:-:S04]  /*3aa0*/  USEL UR6, UR7, 0x1, UP0 ;  /* 0x0000000107067887 */ /* 0x000fc80008000000 */
[----:B------:R-:W-:Y:S01]  /*3ab0*/  UIADD3 UR5, UPT, UPT, UR6, 0x1, URZ ;  /* 0x0000000106057890 */ /* 0x000fe2000fffe0ff */
[----:B------:R-:W2:Y:S01]  /*3ac0*/  S2UR UR7, SR_CgaCtaId ;  /* 0x00000000000779c3 */ /* 0x000ea20000008800 */
[----:B------:R-:W-:Y:S02]  /*3ad0*/  UISETP.NE.AND UP0, UPT, UR6, 0xa, UPT ;  /* 0x0000000a0600788c */ /* 0x000fe4000bf05270 */
[----:B------:R-:W-:Y:S02]  /*3ae0*/  UISETP.EQ.XOR UP1, UPT, UR6, 0xa, UP1 ;  /* 0x0000000a0600788c */ /* 0x000fe40008f22a70 */
[----:B------:R-:W-:-:S04]  /*3af0*/  USEL UR4, UR5, 0x1, UP0 ;  /* 0x0000000105047887 */ /* 0x000fc80008000000 */
[----:B------:R-:W-:Y:S02]  /*3b00*/  UIADD3 UR5, UPT, UPT, UR4, 0x1, URZ ;  /* 0x0000000104057890 */ /* 0x000fe4000fffe0ff */
[----:B------:R-:W-:Y:S02]  /*3b10*/  UISETP.NE.AND UP0, UPT, UR4, 0xa, UPT ;  /* 0x0000000a0400788c */ /* 0x000fe4000bf05270 */
[----:B------:R-:W-:Y:S02]  /*3b20*/  UISETP.EQ.XOR UP1, UPT, UR4, 0xa, UP1 ;  /* 0x0000000a0400788c */ /* 0x000fe40008f22a70 */
[----:B------:R-:W-:-:S03]  /*3b30*/  USEL UR4, UR5, 0x1, UP0 ;  /* 0x0000000105047887 */ /* 0x000fc60008000000 */
[----:B------:R-:W-:Y:S01]  /*3b40*/  UMOV UR5, 0x400 ;  /* 0x0000040000057882 */ /* 0x000fe20000000000 */
[----:B------:R-:W-:Y:S02]  /*3b50*/  UISETP.EQ.XOR UP1, UPT, UR4, 0xa, UP1 ;  /* 0x0000000a0400788c */ /* 0x000fe40008f22a70 */
[----:B------:R-:W-:Y:S02]  /*3b60*/  UISETP.NE.AND UP0, UPT, UR4, 0xa, UPT ;  /* 0x0000000a0400788c */ /* 0x000fe4000bf05270 */
[----:B------:R-:W-:Y:S02]  /*3b70*/  USEL UR6, URZ, 0x1, !UP1 ;  /* 0x00000001ff067887 */ /* 0x000fe4000c800000 */
[----:B--2---:R-:W-:Y:S02]  /*3b80*/  ULEA UR5, UR7, UR5, 0x18 ;  /* 0x0000000507057291 */ /* 0x004fe4000f8ec0ff */
[----:B------:R-:W-:Y:S02]  /*3b90*/  USEL UR4, UR4, URZ, UP0 ;  /* 0x000000ff04047287 */ /* 0x000fe40008000000 */
[----:B------:R-:W-:-:S02]  /*3ba0*/  LOP3.LUT R4, R4, UR6, RZ, 0x3c, !PT ;  /* 0x0000000604047c12 */ /* 0x000fc4000f8e3cff */
[----:B------:R-:W-:Y:S02]  /*3bb0*/  ULEA UR4, UR4, UR5, 0x3 ;  /* 0x0000000504047291 */ /* 0x000fe4000f8e18ff */
[----:B------:R-:W-:-:S07]  /*3bc0*/  SHF.L.U32 R4, R4, 0x1f, RZ ;  /* 0x0000001f04047819 */ /* 0x000fce00000006ff */
[----:B------:R-:W2:Y:S02]  /*3bd0*/  SYNCS.PHASECHK.TRANS64.TRYWAIT P0, [UR4+0x70], R4 ;  /* 0x00007004ff0075a7 */ /* 0x000ea40008001104 */
[----:B--2---:R-:W-:Y:S05]  /*3be0*/  @!P0 BRA `(.L_x_39) ;  /* 0x000000b800888947 */ /* 0x004fea0003800000 */
.L_x_110:
[----:B------:R-:W-:Y:S02]  /*3bf0*/  ELECT P0, URZ, PT ;  /* 0x0000000000ff782f */ /* 0x000fe40003800000 */
[----:B------:R-:W-:-:S11]  /*3c00*/  SHF.L.U32 R6, R6, 0x1f, RZ ;  /* 0x0000001f06067819 */ /* 0x000fd600000006ff */
[----:B-1----:R-:W-:-:S04]  /*3c10*/  @P0 IMAD.MOV.U32 R2, RZ, RZ, 0x4000 ;  /* 0x00004000ff020424 */ /* 0x002fc800078e00ff */
[----:B------:R1:W-:Y:S01]  /*3c20*/  @P0 SYNCS.ARRIVE.TRANS64 RZ, [UR4+0x20], R2 ;  /* 0x00002002ffff09a7 */ /* 0x0003e20008000004 */
[----:B------:R-:W2:Y:S02]  /*3c30*/  SYNCS.PHASECHK.TRANS64.TRYWAIT P0, [UR5+0x18], R6 ;  /* 0x00001806ff0075a7 */ /* 0x000ea40008001105 */
[----:B-12---:R-:W-:Y:S05]  /*3c40*/  @!P0 BRA `(.L_x_40) ;  /* 0x000000b8008c8947 */ /* 0x006fea0003800000 */
.L_x_112:
[----:B------:R-:W-:-:S13]  /*3c50*/  ELECT P0, URZ, PT ;  /* 0x0000000000ff782f */ /* 0x000fda0003800000 */
[----:B-1----:R-:W-:-:S04]  /*3c60*/  @P0 MOV R2, 0x4000 ;  /* 0x0000400000020802 */ /* 0x002fc80000000f00 */
[----:B------:R1:W-:Y:S03]  /*3c70*/  @P0 SYNCS.ARRIVE.TRANS64 RZ, [UR5+0x8], R2 ;  /* 0x00000802ffff09a7 */ /* 0x0003e60008000005 */
.L_x_2:
[----:B------:R-:W-:-:S09]  /*3c80*/  UISETP.GT.AND UP0, UPT, UR45, 0x7, UPT ;  /* 0x000000072d00788c */ /* 0x000fd2000bf04270 */
[----:B------:R-:W-:Y:S05]  /*3c90*/  BRA.U UP0, `(.L_x_30) ;  /* 0x0000007d00607547 */ /* 0x000fea000b800000 */
.L_x_41:
[----:B------:R-:W-:-:S08]  /*3ca0*/  NOP ;  /* 0x0000000000007918 */ /* 0x000fd00000000000 */
[----:B------:R-:W4:Y:S02]  /*3cb0*/  USETMAXREG.TRY_ALLOC.CTAPOOL UP0, 0xc0 ;  /* 0x000000c0000079c8 */ /* 0x000f240008000600 */
[----:B----4-:R-:W-:Y:S05]  /*3cc0*/  BRA.U !UP0, `(.L_x_41) ;  /* 0xfffffffd08f47547 */ /* 0x010fea000b83ffff */
[----:B---3--:R-:W3:Y:S01]  /*3cd0*/  S2UR UR5, SR_CTAID.X ;  /* 0x00000000000579c3 */ /* 0x008ee20000002500 */
[----:B------:R-:W3:Y:S01]  /*3ce0*/  LDCU UR4, c[0x0][0x60c] ;  /* 0x0000c180ff0477ac */ /* 0x000ee20008000800 */
[----:B--2---:R-:W-:Y:S01]  /*3cf0*/  UMOV UR9, 0x1 ;  /* 0x0000000100097882 */ /* 0x004fe20000000000 */
[----:B---3--:R-:W-:-:S05]  /*3d00*/  UISETP.GE.AND UP0, UPT, UR5, UR4, UPT ;  /* 0x000000040500728c */ /* 0x008fca000bf06270 */
[----:B------:R-:W-:Y:S06]  /*3d10*/  BAR.SYNC.DEFER_BLOCKING 0x2, 0x1a0 ;  /* 0x0086800000007b1d */ /* 0x000fec0000010000 */
[----:B------:R-:W-:Y:S05]  /*3d20*/  BRA.U UP0, `(.L_x_42) ;  /* 0x0000007d00107547 */ /* 0x000fea000b800000 */
[----:B------:R-:W2:Y:S01]  /*3d30*/  S2UR UR4, SR_CgaCtaId ;  /* 0x00000000000479c3 */ /* 0x000ea20000008800 */
[----:B------:R-:W-:Y:S01]  /*3d40*/  UISETP.GT.AND UP2, UPT, UR45, 0x3, UPT ;  /* 0x000000032d00788c */ /* 0x000fe2000bf44270 */
[----:B-1----:R-:W-:Y:S01]  /*3d50*/  HFMA2 R2, -RZ, RZ, -0.0 , 0 ;  /* 0x80000000ff027431 */ /* 0x002fe200000001ff */
[----:B------:R-:W-:Y:S01]  /*3d60*/  UMOV UR19, 0x400 ;  /* 0x0000040000137882 */ /* 0x000fe20000000000 */
[----:B------:R-:W1:Y:S04]  /*3d70*/  LDCU.U8 UR9, c[0x0][0x644] ;  /* 0x0000c880ff0977ac */ /* 0x000e680008000000 */
[----:B------:R-:W3:Y:S01]  /*3d80*/  S2UR UR8, SR_CTAID.X ;  /* 0x00000000000879c3 */ /* 0x000ee20000002500 */
[----:B------:R-:W4:Y:S01]  /*3d90*/  LDCU.U8 UR7, c[0x0][0x645] ;  /* 0x0000c8a0ff0777ac */ /* 0x000f220008000000 */
[----:B------:R-:W5:Y:S01]  /*3da0*/  LDCU UR6, c[0x0][0x654] ;  /* 0x0000ca80ff0677ac */ /* 0x000f620008000800 */
[----:B------:R-:W1:Y:S01]  /*3db0*/  LDCU UR15, c[0x0][0x38c] ;  /* 0x00007180ff0f77ac */ /* 0x000e620008000800 */
[----:B------:R-:W1:Y:S01]  /*3dc0*/  LDCU UR22, c[0x0][0x380] ;  /* 0x00007000ff1677ac */ /* 0x000e620008000800 */
[----:B--2---:R-:W-:Y:S01]  /*3dd0*/  ULEA UR19, UR4, UR19, 0x18 ;  /* 0x0000001304137291 */ /* 0x004fe2000f8ec0ff */
[----:B------:R-:W3:Y:S03]  /*3de0*/  LDCU UR4, c[0x0][0x640] ;  /* 0x0000c800ff0477ac */ /* 0x000ee60008000800 */
[----:B------:R-:W-:-:S02]  /*3df0*/  UIADD3 UR16, UPT, UPT, UR19, 0x8, URZ ;  /* 0x0000000813107890 */ /* 0x000fc4000fffe0ff */
[----:B------:R-:W-:-:S04]  /*3e00*/  @!UP2 UIADD3 UR16, UPT, UPT, UR19, URZ, URZ ;  /* 0x000000ff1310a290 */ /* 0x000fc8000fffe0ff */
[----:B------:R-:W-:Y:S02]  /*3e10*/  UIADD3 UR18, UPT, UPT, UR16, 0xc0, URZ ;  /* 0x000000c010127890 */ /* 0x000fe4000fffe0ff */
[----:B------:R-:W-:-:S03]  /*3e20*/  UIADD3 UR17, UPT, UPT, UR16, 0x130, URZ ;  /* 0x0000013010117890 */ /* 0x000fc6000fffe0ff */
[----:B------:R-:W2:Y:S01]  /*3e30*/  SYNCS.PHASECHK.TRANS64.TRYWAIT P0, [UR16+0x130], R2 ;  /* 0x00013002ff0075a7 */ /* 0x000ea20008001110 */
[----:B---3--:R-:W-:-:S04]  /*3e40*/  UIMAD.WIDE.U32 UR4, UR8, UR4, URZ ;  /* 0x00000004080472a5 */ /* 0x008fc8000f8e00ff */
[----:B------:R-:W-:-:S04]  /*3e50*/  UIADD3 UR4, UPT, UPT, -UR5, UR8, URZ ;  /* 0x0000000805047290 */ /* 0x000fc8000fffe1ff */
[----:B-1----:R-:W-:Y:S01]  /*3e60*/  USHF.R.U32.HI UR4, URZ, UR9, UR4 ;  /* 0x00000009ff047299 */ /* 0x002fe20008011604 */
[----:B------:R-:W1:Y:S03]  /*3e70*/  LDCU.U8 UR9, c[0x0][0x650] ;  /* 0x0000ca00ff0977ac */ /* 0x000e660008000000 */
[----:B------:R-:W-:Y:S01]  /*3e80*/  UIADD3 UR4, UPT, UPT, UR5, UR4, URZ ;  /* 0x0000000405047290 */ /* 0x000fe2000fffe0ff */
[----:B------:R-:W3:Y:S03]  /*3e90*/  LDCU UR5, c[0x0][0x634] ;  /* 0x0000c680ff0577ac */ /* 0x000ee60008000800 */
[----:B----4-:R-:W-:Y:S01]  /*3ea0*/  USHF.R.U32.HI UR4, URZ, UR7, UR4 ;  /* 0x00000007ff047299 */ /* 0x010fe20008011604 */
[----:B------:R-:W1:Y:S03]  /*3eb0*/  LDCU.U8 UR7, c[0x0][0x638] ;  /* 0x0000c700ff0777ac */ /* 0x000e660008000000 */
[----:B-----5:R-:W-:Y:S01]  /*3ec0*/  UISETP.GE.AND UP0, UPT, UR4, UR6, UPT ;  /* 0x000000060400728c */ /* 0x020fe2000bf06270 */
[----:B------:R-:W4:Y:S01]  /*3ed0*/  LDCU UR6, c[0x0][0x63c] ;  /* 0x0000c780ff0677ac */ /* 0x000f220008000800 */
[----:B------:R-:W-:-:S09]  /*3ee0*/  UIADD3 UR4, UPT, UPT, -UR4, URZ, URZ ;  /* 0x000000ff04047290 */ /* 0x000fd2000fffe1ff */
[----:B---3--:R-:W3:Y:S01]  /*3ef0*/  @UP0 LDCU UR5, c[0x0][0x64c] ;  /* 0x0000c980ff0507ac */ /* 0x008ee20008000800 */
[----:B-1----:R-:W-:Y:S02]  /*3f00*/  USEL UR7, UR7, UR9, !UP0 ;  /* 0x0000000907077287 */ /* 0x002fe4000c000000 */
[----:B----4-:R-:W-:Y:S01]  /*3f10*/  UIMAD UR6, UR4, UR6, UR8 ;  /* 0x00000006040672a4 */ /* 0x010fe2000f8e0208 */
[----:B--23--:R-:W-:Y:S11]  /*3f20*/  @!P0 BRA `(.L_x_43) ;  /* 0x000000b400f08947 */ /* 0x00cff60003800000 */
.L_x_114:
[----:B------:R-:W2:Y:S01]  /*3f30*/  LDCU.U8 UR8, c[0x0][0x639] ;  /* 0x0000c720ff0877ac */ /* 0x000ea20008000000 */
[----:B------:R-:W3:Y:S01]  /*3f40*/  SYNCS.PHASECHK.TRANS64.TRYWAIT P0, [UR18], RZ ;  /* 0x000000ffff0075a7 */ /* 0x000ee20008001112 */
[----:B------:R-:W-:Y:S01]  /*3f50*/  IMAD.U32 R4, R0, 0x10000, RZ ;  /* 0x0001000000047824 */ /* 0x000fe200078e00ff */
[----:B------:R-:W2:Y:S01]  /*3f60*/  LDCU.U8 UR9, c[0x0][0x651] ;  /* 0x0000ca20ff0977ac */ /* 0x000ea20008000000 */
[----:B------:R-:W-:Y:S01]  /*3f70*/  UIMAD.WIDE.U32 UR4, UR6, UR5, URZ ;  /* 0x00000005060472a5 */ /* 0x000fe2000f8e00ff */
[----:B------:R-:W4:Y:S01]  /*3f80*/  LDCU UR20, c[0x0][0x614] ;  /* 0x0000c280ff1477ac */ /* 0x000f220008000800 */
[----:B------:R-:W-:Y:S02]  /*3f90*/  ULOP3.LUT UR7, UR7, 0xff, URZ, 0xc0, !UPT ;  /* 0x000000ff07077892 */ /* 0x000fe4000f8ec0ff */
[----:B------:R-:W-:Y:S01]  /*3fa0*/  UIADD3 UR4, UPT, UPT, UR6, -UR5, URZ ;  /* 0x8000000506047290 */ /* 0x000fe2000fffe0ff */
[----:B------:R-:W-:Y:S01]  /*3fb0*/  UMOV UR24, 0x0 ;  /* 0x0000000000187882 */ /* 0x000fe20000000000 */
[----:B------:R-:W-:-:S02]  /*3fc0*/  UMOV UR25, 0x1 ;  /* 0x0000000100197882 */ /* 0x000fc40000000000 */
[----:B------:R-:W-:Y:S02]  /*3fd0*/  USHF.R.U32.HI UR4, URZ, UR7, UR4 ;  /* 0x00000007ff047299 */ /* 0x000fe40008011604 */
[----:B--2---:R-:W-:Y:S02]  /*3fe0*/  USEL UR6, UR8, UR9, !UP0 ;  /* 0x0000000908067287 */ /* 0x004fe4000c000000 */
[----:B------:R-:W-:Y:S02]  /*3ff0*/  UIADD3 UR4, UPT, UPT, UR5, UR4, URZ ;  /* 0x0000000405047290 */ /* 0x000fe4000fffe0ff */
[----:B------:R-:W-:Y:S02]  /*4000*/  ULOP3.LUT UR7, UR6, 0xff, URZ, 0xc0, !UPT ;  /* 0x000000ff06077892 */ /* 0x000fe4000f8ec0ff */
[----:B------:R-:W-:Y:S02]  /*4010*/  UIADD3 UR5, UPT, UPT, -UR15, URZ, URZ ;  /* 0x000000ff0f057290 */ /* 0x000fe4000fffe1ff */
[----:B------:R-:W-:-:S02]  /*4020*/  USHF.R.U32.HI UR10, URZ, UR7, UR4 ;  /* 0x00000007ff0a7299 */ /* 0x000fc40008011604 */
[----:B------:R-:W-:Y:S02]  /*4030*/  UIADD3 UR6, UPT, UPT, UR15, -UR22, URZ ;  /* 0x800000160f067290 */ /* 0x000fe4000fffe0ff */
[----:B----4-:R-:W-:Y:S02]  /*4040*/  UIADD3 UR4, UPT, UPT, -UR10, UR20, URZ ;  /* 0x000000140a047290 */ /* 0x010fe4000fffe1ff */
[----:B------:R-:W-:Y:S02]  /*4050*/  UIADD3 UR9, UPT, UPT, UR15, -0x1, URZ ;  /* 0xffffffff0f097890 */ /* 0x000fe4000fffe0ff */
[----:B------:R-:W-:Y:S02]  /*4060*/  USHF.R.S32.HI UR5, URZ, 0x1f, UR5 ;  /* 0x0000001fff057899 */ /* 0x000fe40008011405 */
[----:B------:R-:W-:Y:S02]  /*4070*/  ULEA UR8, UR4, UR6, 0x8 ;  /* 0x0000000604087291 */ /* 0x000fe4000f8e40ff */
[----:B------:R-:W-:-:S02]  /*4080*/  USHF.R.S32.HI UR4, URZ, 0x1f, UR9 ;  /* 0x0000001fff047899 */ /* 0x000fc40008011409 */
[----:B------:R-:W-:Y:S02]  /*4090*/  ULEA.HI UR7, UR5, -UR15, URZ, 0x7 ;  /* 0x8000000f05077291 */ /* 0x000fe4000f8f38ff */
[----:B------:R-:W-:Y:S02]  /*40a0*/  UIADD3 UR5, UPT, UPT, -UR8, URZ, URZ ;  /* 0x000000ff08057290 */ /* 0x000fe4000fffe1ff */
[----:B------:R-:W-:Y:S02]  /*40b0*/  ULEA.HI UR9, UR4, UR9, URZ, 0x7 ;  /* 0x0000000904097291 */ /* 0x000fe4000f8f38ff */
[----:B------:R-:W-:Y:S02]  /*40c0*/  USHF.R.S32.HI UR4, URZ, 0x1f, UR5 ;  /* 0x0000001fff047899 */ /* 0x000fe40008011405 */
[----:B------:R-:W-:Y:S02]  /*40d0*/  UIADD3 UR6, UPT, UPT, UR8, -0x1, URZ ;  /* 0xffffffff08067890 */ /* 0x000fe4000fffe0ff */
[----:B------:R-:W-:-:S02]  /*40e0*/  UISETP.GT.AND UP0, UPT, UR15, URZ, UPT ;  /* 0x000000ff0f00728c */ /* 0x000fc4000bf04270 */
[----:B------:R-:W-:Y:S02]  /*40f0*/  ULEA.HI UR4, UR4, -UR8, URZ, 0x7 ;  /* 0x8000000804047291 */ /* 0x000fe4000f8f38ff */
[----:B------:R-:W-:Y:S02]  /*4100*/  USHF.R.S32.HI UR5, URZ, 0x1f, UR6 ;  /* 0x0000001fff057899 */ /* 0x000fe40008011406 */
[----:B------:R-:W-:Y:S02]  /*4110*/  USHF.R.S32.HI UR4, URZ, 0x7, UR4 ;  /* 0x00000007ff047899 */ /* 0x000fe40008011404 */
[----:B------:R-:W-:Y:S02]  /*4120*/  USHF.R.S32.HI UR7, URZ, 0x7, UR7 ;  /* 0x00000007ff077899 */ /* 0x000fe40008011407 */
[----:B------:R-:W-:Y:S02]  /*4130*/  UISETP.GT.AND UP1, UPT, UR8, URZ, UPT ;  /* 0x000000ff0800728c */ /* 0x000fe4000bf24270 */
[----:B------:R-:W-:-:S02]  /*4140*/  ULEA.HI UR5, UR5, UR6, URZ, 0x7 ;  /* 0x0000000605057291 */ /* 0x000fc4000f8f38ff */
[----:B------:R-:W-:Y:S02]  /*4150*/  UIADD3 UR6, UPT, UPT, -UR4, URZ, URZ ;  /* 0x000000ff04067290 */ /* 0x000fe4000fffe1ff */
[----:B------:R-:W-:Y:S02]  /*4160*/  @UP0 UIMAD.WIDE UR12, UR9, 0x2000000, UR24 ;  /* 0x02000000090c08a5 */ /* 0x000fe4000f8e0218 */
[----:B------:R-:W-:Y:S02]  /*4170*/  ULEA.HI.SX32 UR5, UR5, 0x1, 0x19 ;  /* 0x0000000105057891 */ /* 0x000fe4000f8fcaff */
[----:B------:R-:W-:Y:S02]  /*4180*/  UIADD3 UR4, UPT, UPT, -UR7, URZ, URZ ;  /* 0x000000ff07047290 */ /* 0x000fe4000fffe1ff */
[----:B------:R-:W-:-:S03]  /*4190*/  USEL UR14, URZ, 0x80, !UP2 ;  /* 0x00000080ff0e7887 */ /* 0x000fc6000d000000 */
[----:B------:R-:W-:Y:S02]  /*41a0*/  @!UP1 UMOV UR5, UR6 ;  /* 0x0000000600059c82 */ /* 0x000fe40008000000 */
[----:B------:R-:W-:Y:S01]  /*41b0*/  @UP0 UMOV UR4, UR13 ;  /* 0x0000000d00040c82 */ /* 0x000fe20008000000 */
[----:B-1----:R-:W-:Y:S01]  /*41c0*/  IMAD.U32 R3, RZ, RZ, UR14 ;  /* 0x0000000eff037e24 */ /* 0x002fe2000f8e00ff */
[----:B------:R-:W-:Y:S01]  /*41d0*/  UISETP.LT.AND UP0, UPT, UR5, UR4, UPT ;  /* 0x000000040500728c */ /* 0x000fe2000bf01270 */
[----:B------:R-:W-:-:S03]  /*41e0*/  MOV R2, UR14 ;  /* 0x0000000e00027c02 */ /* 0x000fc60008000f00 */
[----:B------:R-:W-:Y:S01]  /*41f0*/  USEL UR11, UR5, UR4, UP0 ;  /* 0x00000004050b7287 */ /* 0x000fe20008000000 */
[----:B------:R-:W-:Y:S01]  /*4200*/  LOP3.LUT R3, R3, 0x600000, R4, 0xf8, !PT ;  /* 0x0060000003037812 */ /* 0x000fe200078ef804 */
[----:B------:R-:W-:Y:S01]  /*4210*/  ULOP3.LUT UR4, URZ, UR10, URZ, 0x33, !UPT ;  /* 0x0000000aff047292 */ /* 0x000fe2000f8e33ff */
[----:B------:R-:W-:Y:S01]  /*4220*/  LOP3.LUT R2, R2, 0x7f, R0, 0xf8, !PT ;  /* 0x0000007f02027812 */ /* 0x000fe200078ef800 */
[----:B------:R-:W-:Y:S01]  /*4230*/  UIADD3 UR21, UPT, UPT, UR11, -0x1, URZ ;  /* 0xffffffff0b157890 */ /* 0x000fe2000fffe0ff */
[----:B------:R-:W-:Y:S01]  /*4240*/  R2UR UR6, R3 ;  /* 0x00000000030672ca */ /* 0x000fe200000e0000 */
[----:B------:R-:W-:Y:S02]  /*4250*/  UIADD3 UR4, UPT, UPT, UR4, UR20, URZ ;  /* 0x0000001404047290 */ /* 0x000fe4000fffe0ff */
[----:B------:R-:W-:-:S04]  /*4260*/  UISETP.LT.AND UP0, UPT, URZ, UR21, UPT ;  /* 0x00000015ff00728c */ /* 0x000fc8000bf01270 */
[----:B------:R-:W-:Y:S01]  /*4270*/  USEL UR5, URZ, UR21, !UP0 ;  /* 0x00000015ff057287 */ /* 0x000fe2000c000000 */
[----:B------:R-:W-:-:S03]  /*4280*/  IMAD.U32 R155, RZ, RZ, UR4 ;  /* 0x00000004ff9b7e24 */ /* 0x000fc6000f8e00ff */
[----:B------:R-:W-:Y:S02]  /*4290*/  UIMAD UR4, UR5, -0x80, UR15 ;  /* 0xffffff80050478a4 */ /* 0x000fe4000f8e020f */
[----:B------:R-:W-:Y:S01]  /*42a0*/  LEA R155, R155, R2, 0x8 ;  /* 0x000000029b9b7211 */ /* 0x000fe200078e40ff */
[----:B------:R-:W-:-:S03]  /*42b0*/  IMAD.MOV.U32 R2, RZ, RZ, 0x1 ;  /* 0x00000001ff027424 */ /* 0x000fc600078e00ff */
[----:B------:R-:W-:Y:S01]  /*42c0*/  MOV R36, UR4 ;  /* 0x0000000400247c02 */ /* 0x000fe20008000f00 */
[----:B---3--:R-:W-:Y:S06]  /*42d0*/  @!P0 BRA `(.L_x_44) ;  /* 0x000000b400208947 */ /* 0x008fec0003800000 */
.L_x_115:
[----:B------:R-:W-:Y:S01]  /*42e0*/  IADD3 R36, PT, PT, R36, -UR22, R155 ;  /* 0x8000001624247c10 */ /* 0x000fe2000fffe09b */
[----:B------:R-:W1:Y:S01]  /*42f0*/  LDTM.x32 R4, tmem[UR6] ;  /* 0x00000006000479ee */ /* 0x000e6200082c0000 */
[C---:B------:R-:W-:Y:S01]  /*4300*/  LOP3.LUT R84, R3.reuse, 0x20, RZ, 0xfc, !PT ;  /* 0x0000002003547812 */ /* 0x040fe200078efcff */
[----:B------:R-:W-:Y:S01]  /*4310*/  USHF.R.S32.HI UR5, URZ, 0x1f, UR45 ;  /* 0x0000001fff057899 */ /* 0x000fe2000801142d */
[----:B------:R-:W-:Y:S01]  /*4320*/  VIADDMNMX R2, R36, R2, UR4, PT ;  /* 0x0000000424027e46 */ /* 0x000fe2000b800102 */
[----:B------:R-:W-:Y:S01]  /*4330*/  UIADD3 UR12, UPT, UPT, UR16, 0xd0, URZ ;  /* 0x000000d0100c7890 */ /* 0x000fe2000fffe0ff */
[----:B------:R-:W-:Y:S01]  /*4340*/  R2UR UR4, R84 ;  /* 0x00000000540472ca */ /* 0x000fe200000e0000 */
[----:B------:R-:W-:Y:S01]  /*4350*/  ULEA.HI UR5, UR5, UR45, URZ, 0x2 ;  /* 0x0000002d05057291 */ /* 0x000fe2000f8f10ff */
[C---:B------:R-:W-:Y:S01]  /*4360*/  LOP3.LUT R85, R3.reuse, 0x40, RZ, 0xfc, !PT ;  /* 0x0000004003557812 */ /* 0x040fe200078efcff */
[----:B------:R-:W-:Y:S01]  /*4370*/  IMAD.MOV R111, RZ, RZ, -R2 ;  /* 0x000000ffff6f7224 */ /* 0x000fe200078e0a02 */
[----:B------:R-:W-:Y:S01]  /*4380*/  LOP3.LUT R110, R3, 0x60, RZ, 0xfc, !PT ;  /* 0x00000060036e7812 */ /* 0x000fe200078efcff */
[----:B------:R-:W-:Y:S01]  /*4390*/  IMAD.MOV.U32 R2, RZ, RZ, -0x1 ;  /* 0xffffffffff027424 */ /* 0x000fe200078e00ff */
[----:B------:R-:W-:-:S02]  /*43a0*/  ULOP3.LUT UR5, UR5, 0xfffffffc, URZ, 0xc0, !UPT ;  /* 0xfffffffc05057892 */ /* 0x000fc4000f8ec0ff */
[C---:B------:R-:W-:Y:S02]  /*43b0*/  VIADDMNMX R36, R111.reuse, 0x20, RZ, !PT ;  /* 0x000000206f247846 */ /* 0x040fe400078001ff */
[----:B------:R-:W-:Y:S01]  /*43c0*/  VIADDMNMX R136, R111, 0x60, RZ, !PT ;  /* 0x000000606f887846 */ /* 0x000fe200078001ff */
[----:B------:R-:W-:Y:S01]  /*43d0*/  UIADD3 UR6, UPT, UPT, UR45, -UR5, URZ ;  /* 0x800000052d067290 */ /* 0x000fe2000fffe0ff */
[--C-:B------:R-:W-:Y:S01]  /*43e0*/  SHF.R.U32.HI R36, RZ, R36, R2.reuse ;  /* 0x00000024ff247219 */ /* 0x100fe20000011602 */
[----:B------:R-:W2:Y:S01]  /*43f0*/  LDTM.x32 R52, tmem[UR4] ;  /* 0x00000004003479ee */ /* 0x000ea200082c0000 */
[----:B------:R-:W-:Y:S01]  /*4400*/  R2UR UR4, R85 ;  /* 0x00000000550472ca */ /* 0x000fe200000e0000 */
[----:B------:R-:W-:Y:S01]  /*4410*/  UIADD3 UR5, UPT, UPT, UR6, 0x4, URZ ;  /* 0x0000000406057890 */ /* 0x000fe2000fffe0ff */
[----:B------:R-:W-:Y:S01]  /*4420*/  R2P PR, R36, 0x7e ;  /* 0x0000007e24007804 */ /* 0x000fe20000000000 */
[----:B------:R-:W-:Y:S01]  /*4430*/  @!UP2 UIADD3 UR5, UPT, UPT, UR6, URZ, URZ ;  /* 0x000000ff0605a290 */ /* 0x000fe2000fffe0ff */
[----:B------:R-:W-:-:S02]  /*4440*/  SHF.R.U32.HI R136, RZ, R136, R2 ;  /* 0x00000088ff887219 */ /* 0x000fc40000011602 */
[----:B------:R-:W-:Y:S01]  /*4450*/  R2UR UR6, R85 ;  /* 0x00000000550672ca */ /* 0x000fe200000e0000 */
[----:B------:R-:W-:Y:S01]  /*4460*/  UIADD3 UR13, UPT, UPT, UR5, 0x3, URZ ;  /* 0x00000003050d7890 */ /* 0x000fe2000fffe0ff */
[----:B-1----:R-:W-:Y:S02]  /*4470*/  SEL R97, R5, 0xff800000, P1 ;  /* 0xff80000005617807 */ /* 0x002fe40000800000 */
[----:B------:R-:W-:Y:S02]  /*4480*/  SEL R86, R6, 0xff800000, P2 ;  /* 0xff80000006567807 */ /* 0x000fe40001000000 */
[----:B------:R-:W-:Y:S02]  /*4490*/  SEL R87, R7, 0xff800000, P3 ;  /* 0xff80000007577807 */ /* 0x000fe40001800000 */
[----:B------:R-:W-:Y:S02]  /*44a0*/  SEL R88, R8, 0xff800000, P4 ;  /* 0xff80000008587807 */ /* 0x000fe40002000000 */
[----:B------:R-:W-:-:S02]  /*44b0*/  SEL R89, R9, 0xff800000, P5 ;  /* 0xff80000009597807 */ /* 0x000fc40002800000 */
[----:B------:R-:W-:Y:S02]  /*44c0*/  SEL R100, R10, 0xff800000, P6 ;  /* 0xff8000000a647807 */ /* 0x000fe40003000000 */
[C---:B------:R-:W-:Y:S02]  /*44d0*/  R2P PR, R36.reuse.B1, 0x7f ;  /* 0x0000007f24007804 */ /* 0x040fe40000001000 */
[----:B------:R-:W-:-:S03]  /*44e0*/  LOP3.LUT R5, R36, 0x1, RZ, 0xc0, !PT ;  /* 0x0000000124057812 */ /* 0x000fc600078ec0ff */
[----:B------:R-:W-:Y:S02]  /*44f0*/  SEL R90, R12, 0xff800000, P0 ;  /* 0xff8000000c5a7807 */ /* 0x000fe40000000000 */
[----:B------:R-:W-:Y:S02]  /*4500*/  SEL R91, R13, 0xff800000, P1 ;  /* 0xff8000000d5b7807 */ /* 0x000fe40000800000 */
[----:B------:R-:W-:Y:S02]  /*4510*/  SEL R92, R14, 0xff800000, P2 ;  /* 0xff8000000e5c7807 */ /* 0x000fe40001000000 */
[----:B------:R-:W-:Y:S02]  /*4520*/  SEL R93, R15, 0xff800000, P3 ;  /* 0xff8000000f5d7807 */ /* 0x000fe40001800000 */
[----:B------:R-:W-:Y:S02]  /*4530*/  SEL R94, R16, 0xff800000, P4 ;  /* 0xff800000105e7807 */ /* 0x000fe40002000000 */
[----:B------:R-:W-:-:S02]  /*4540*/  SEL R95, R17, 0xff800000, P5 ;  /* 0xff800000115f7807 */ /* 0x000fc40002800000 */
[----:B------:R-:W-:Y:S02]  /*4550*/  SEL R106, R18, 0xff800000, P6 ;  /* 0xff800000126a7807 */ /* 0x000fe40003000000 */
[----:B------:R-:W-:-:S05]  /*4560*/  R2P PR, R36.B2, 0x7f ;  /* 0x0000007f24007804 */ /* 0x000fca0000002000 */
        /* <DEDUP_REMOVED lines=9> */
[----:B------:R-:W-:Y:S02]  /*4600*/  ISETP.NE.U32.AND P0, PT, R5, 0x1, PT ;  /* 0x000000010500780c */ /* 0x000fe40003f05070 */
[----:B------:R-:W-:Y:S02]  /*4610*/  SEL R109, R29, 0xff800000, P1 ;  /* 0xff8000001d6d7807 */ /* 0x000fe40000800000 */
[----:B------:R-:W-:Y:S02]  /*4620*/  LOP3.LUT P1, RZ, R36, 0x80, RZ, 0xc0, !PT ;  /* 0x0000008024ff7812 */ /* 0x000fe4000782c0ff */
[----:B------:R-:W-:Y:S02]  /*4630*/  SEL R96, R4, 0xff800000, !P0 ;  /* 0xff80000004607807 */ /* 0x000fe40004000000 */
[----:B------:R-:W-:-:S02]  /*4640*/  LOP3.LUT P0, RZ, R36, 0x8000, RZ, 0xc0, !PT ;  /* 0x0000800024ff7812 */ /* 0x000fc4000780c0ff */
[----:B------:R-:W-:Y:S02]  /*4650*/  VIADDMNMX R4, R111, 0x40, RZ, !PT ;  /* 0x000000406f047846 */ /* 0x000fe400078001ff */
[----:B------:R-:W-:Y:S02]  /*4660*/  SEL R101, R11, 0xff800000, P1 ;  /* 0xff8000000b657807 */ /* 0x000fe40000800000 */
[C---:B------:R-:W-:Y:S02]  /*4670*/  LOP3.LUT P1, RZ, R36.reuse, 0x800000, RZ, 0xc0, !PT ;  /* 0x0080000024ff7812 */ /* 0x040fe4000782c0ff */
[----:B------:R-:W-:Y:S02]  /*4680*/  SEL R107, R19, 0xff800000, P0 ;  /* 0xff800000136b7807 */ /* 0x000fe40000000000 */
[----:B------:R-:W-:Y:S02]  /*4690*/  ISETP.GT.AND P0, PT, R36, -0x1, PT ;  /* 0xffffffff2400780c */ /* 0x000fe40003f04270 */
[----:B------:R-:W-:-:S02]  /*46a0*/  SHF.R.U32.HI R4, RZ, R4, R2 ;  /* 0x00000004ff047219 */ /* 0x000fc40000011602 */
[----:B------:R-:W-:Y:S02]  /*46b0*/  SEL R113, R27, 0xff800000, P1 ;  /* 0xff8000001b717807 */ /* 0x000fe40000800000 */
[----:B------:R-:W-:Y:S02]  /*46c0*/  SEL R114, R30, 0xff800000, P2 ;  /* 0xff8000001e727807 */ /* 0x000fe40001000000 */
[----:B------:R-:W-:Y:S02]  /*46d0*/  SEL R115, R31, 0xff800000, P3 ;  /* 0xff8000001f737807 */ /* 0x000fe40001800000 */
[----:B------:R-:W-:Y:S02]  /*46e0*/  SEL R116, R32, 0xff800000, P4 ;  /* 0xff80000020747807 */ /* 0x000fe40002000000 */
[----:B------:R-:W-:Y:S02]  /*46f0*/  SEL R117, R33, 0xff800000, P5 ;  /* 0xff80000021757807 */ /* 0x000fe40002800000 */
[----:B------:R-:W-:-:S02]  /*4700*/  SEL R118, R34, 0xff800000, P6 ;  /* 0xff80000022767807 */ /* 0x000fc40003000000 */
[----:B------:R-:W-:Y:S02]  /*4710*/  R2P PR, R4, 0x7e ;  /* 0x0000007e04007804 */ /* 0x000fe40000000000 */
[----:B------:R-:W-:Y:S02]  /*4720*/  SEL R119, R35, 0xff800000, !P0 ;  /* 0xff80000023777807 */ /* 0x000fe40004000000 */
[----:B------:R-:W1:Y:S01]  /*4730*/  LDTM.x32 R20, tmem[UR4] ;  /* 0x00000004001479ee */ /* 0x000e6200082c0000 */
[----:B--2---:R-:W-:Y:S02]  /*4740*/  SEL R53, R53, 0xff800000, P1 ;  /* 0xff80000035357807 */ /* 0x004fe40000800000 */
[----:B------:R-:W-:Y:S02]  /*4750*/  SEL R54, R54, 0xff800000, P2 ;  /* 0xff80000036367807 */ /* 0x000fe40001000000 */
[----:B------:R-:W-:Y:S02]  /*4760*/  SEL R55, R55, 0xff800000, P3 ;  /* 0xff80000037377807 */ /* 0x000fe40001800000 */
[----:B------:R-:W-:-:S02]  /*4770*/  SEL R56, R56, 0xff800000, P4 ;  /* 0xff80000038387807 */ /* 0x000fc40002000000 */
[----:B------:R-:W-:Y:S02]  /*4780*/  SEL R57, R57, 0xff800000, P5 ;  /* 0xff80000039397807 */ /* 0x000fe40002800000 */
[----:B------:R-:W-:Y:S02]  /*4790*/  SEL R58, R58, 0xff800000, P6 ;  /* 0xff8000003a3a7807 */ /* 0x000fe40003000000 */
[C---:B------:R-:W-:Y:S02]  /*47a0*/  R2P PR, R4.reuse.B1, 0x7f ;  /* 0x0000007f04007804 */ /* 0x040fe40000001000 */
[----:B------:R-:W-:Y:S02]  /*47b0*/  LOP3.LUT R5, R4, 0x1, RZ, 0xc0, !PT ;  /* 0x0000000104057812 */ /* 0x000fe400078ec0ff */
[----:B------:R-:W-:Y:S02]  /*47c0*/  R2UR UR4, R110 ;  /* 0x000000006e0472ca */ /* 0x000fe400000e0000 */
[----:B------:R-:W-:-:S02]  /*47d0*/  SEL R60, R60, 0xff800000, P0 ;  /* 0xff8000003c3c7807 */ /* 0x000fc40000000000 */
[----:B------:R-:W-:Y:S02]  /*47e0*/  SEL R61, R61, 0xff800000, P1 ;  /* 0xff8000003d3d7807 */ /* 0x000fe40000800000 */
[----:B------:R-:W-:Y:S02]  /*47f0*/  SEL R62, R62, 0xff800000, P2 ;  /* 0xff8000003e3e7807 */ /* 0x000fe40001000000 */
[----:B------:R-:W-:Y:S02]  /*4800*/  SEL R63, R63, 0xff800000, P3 ;  /* 0xff8000003f3f7807 */ /* 0x000fe40001800000 */
[----:B------:R-:W-:Y:S02]  /*4810*/  SEL R64, R64, 0xff800000, P4 ;  /* 0xff80000040407807 */ /* 0x000fe40002000000 */
[----:B------:R-:W-:Y:S02]  /*4820*/  SEL R65, R65, 0xff800000, P5 ;  /* 0xff80000041417807 */ /* 0x000fe40002800000 */
[----:B------:R-:W-:-:S02]  /*4830*/  SEL R66, R66, 0xff800000, P6 ;  /* 0xff80000042427807 */ /* 0x000fc40003000000 */
[----:B------:R-:W-:Y:S02]  /*4840*/  R2P PR, R4.B2, 0x7f ;  /* 0x0000007f04007804 */ /* 0x000fe40000002000 */
[----:B------:R-:W-:-:S03]  /*4850*/  VIADDMNMX R111, R111, 0x80, RZ, !PT ;  /* 0x000000806f6f7846 */ /* 0x000fc600078001ff */
[----:B------:R-:W-:Y:S02]  /*4860*/  SEL R68, R68, 0xff800000, P0 ;  /* 0xff80000044447807 */ /* 0x000fe40000000000 */
[----:B------:R-:W-:Y:S02]  /*4870*/  SEL R69, R69, 0xff800000, P1 ;  /* 0xff80000045457807 */ /* 0x000fe40000800000 */
[----:B------:R-:W-:Y:S02]  /*4880*/  SEL R70, R70, 0xff800000, P2 ;  /* 0xff80000046467807 */ /* 0x000fe40001000000 */
[----:B------:R-:W-:Y:S02]  /*4890*/  SEL R71, R71, 0xff800000, P3 ;  /* 0xff80000047477807 */ /* 0x000fe40001800000 */
[----:B------:R-:W-:Y:S02]  /*48a0*/  SEL R72, R72, 0xff800000, P4 ;  /* 0xff80000048487807 */ /* 0x000fe40002000000 */
[----:B------:R-:W-:-:S02]  /*48b0*/  SEL R73, R73, 0xff800000, P5 ;  /* 0xff80000049497807 */ /* 0x000fc40002800000 */
[----:B------:R-:W-:Y:S02]  /*48c0*/  SEL R74, R74, 0xff800000, P6 ;  /* 0xff8000004a4a7807 */ /* 0x000fe40003000000 */
[----:B------:R-:W-:Y:S02]  /*48d0*/  R2P PR, R4.B3, 0x7f ;  /* 0x0000007f04007804 */ /* 0x000fe40000003000 */
[----:B------:R-:W-:-:S03]  /*48e0*/  SHF.R.U32.HI R2, RZ, R111, R2 ;  /* 0x0000006fff027219 */ /* 0x000fc60000011602 */
[----:B------:R-:W-:Y:S02]  /*48f0*/  SEL R76, R76, 0xff800000, P0 ;  /* 0xff8000004c4c7807 */ /* 0x000fe40000000000 */
[----:B------:R-:W-:Y:S02]  /*4900*/  ISETP.NE.U32.AND P0, PT, R5, 0x1, PT ;  /* 0x000000010500780c */ /* 0x000fe40003f05070 */
[----:B------:R-:W-:Y:S02]  /*4910*/  SEL R77, R77, 0xff800000, P1 ;  /* 0xff8000004d4d7807 */ /* 0x000fe40000800000 */
[----:B------:R-:W-:Y:S02]  /*4920*/  LOP3.LUT P1, RZ, R4, 0x80, RZ, 0xc0, !PT ;  /* 0x0000008004ff7812 */ /* 0x000fe4000782c0ff */
[----:B------:R-:W-:Y:S02]  /*4930*/  SEL R52, R52, 0xff800000, !P0 ;  /* 0xff80000034347807 */ /* 0x000fe40004000000 */
[----:B------:R-:W-:-:S02]  /*4940*/  LOP3.LUT P0, RZ, R4, 0x8000, RZ, 0xc0, !PT ;  /* 0x0000800004ff7812 */ /* 0x000fc4000780c0ff */
[----:B------:R-:W-:Y:S02]  /*4950*/  SEL R59, R59, 0xff800000, P1 ;  /* 0xff8000003b3b7807 */ /* 0x000fe40000800000 */
[C---:B------:R-:W-:Y:S02]  /*4960*/  LOP3.LUT P1, RZ, R4.reuse, 0x800000, RZ, 0xc0, !PT ;  /* 0x0080000004ff7812 */ /* 0x040fe4000782c0ff */
[----:B------:R-:W-:Y:S02]  /*4970*/  SEL R67, R67, 0xff800000, P0 ;  /* 0xff80000043437807 */ /* 0x000fe40000000000 */
[----:B------:R-:W-:Y:S02]  /*4980*/  ISETP.GT.AND P0, PT, R4, -0x1, PT ;  /* 0xffffffff0400780c */ /* 0x000fe40003f04270 */
[----:B------:R-:W-:Y:S02]  /*4990*/  SEL R75, R75, 0xff800000, P1 ;  /* 0xff8000004b4b7807 */ /* 0x000fe40000800000 */
[----:B------:R-:W-:-:S02]  /*49a0*/  SEL R78, R78, 0xff800000, P2 ;  /* 0xff8000004e4e7807 */ /* 0x000fc40001000000 */
[----:B------:R-:W-:Y:S02]  /*49b0*/  SEL R79, R79, 0xff800000, P3 ;  /* 0xff8000004f4f7807 */ /* 0x000fe40001800000 */
[----:B------:R-:W-:Y:S02]  /*49c0*/  SEL R80, R80, 0xff800000, P4 ;  /* 0xff80000050507807 */ /* 0x000fe40002000000 */
[----:B------:R-:W-:Y:S02]  /*49d0*/  SEL R81, R81, 0xff800000, P5 ;  /* 0xff80000051517807 */ /* 0x000fe40002800000 */
[----:B------:R-:W-:Y:S02]  /*49e0*/  SEL R82, R82, 0xff800000, P6 ;  /* 0xff80000052527807 */ /* 0x000fe40003000000 */
[----:B------:R-:W-:Y:S02]  /*49f0*/  R2P PR, R136, 0x7e ;  /* 0x0000007e88007804 */ /* 0x000fe40000000000 */
[----:B------:R-:W-:-:S02]  /*4a00*/  SEL R83, R83, 0xff800000, !P0 ;  /* 0xff80000053537807 */ /* 0x000fc40004000000 */
[----:B------:R-:W-:Y:S02]  /*4a10*/  LOP3.LUT R4, R136, 0x1, RZ, 0xc0, !PT ;  /* 0x0000000188047812 */ /* 0x000fe400078ec0ff */
[----:B-1----:R-:W-:Y:S02]  /*4a20*/  SEL R127, R21, 0xff800000, P1 ;  /* 0xff800000157f7807 */ /* 0x002fe40000800000 */
[----:B------:R-:W-:Y:S02]  /*4a30*/  SEL R120, R22, 0xff800000, P2 ;  /* 0xff80000016787807 */ /* 0x000fe40001000000 */
[----:B------:R-:W-:Y:S02]  /*4a40*/  SEL R121, R23, 0xff800000, P3 ;  /* 0xff80000017797807 */ /* 0x000fe40001800000 */
[----:B------:R-:W-:Y:S02]  /*4a50*/  SEL R122, R24, 0xff800000, P4 ;  /* 0xff800000187a7807 */ /* 0x000fe40002000000 */
[----:B------:R-:W-:-:S02]  /*4a60*/  SEL R123, R25, 0xff800000, P5 ;  /* 0xff800000197b7807 */ /* 0x000fc40002800000 */
[----:B------:R-:W-:Y:S02]  /*4a70*/  SEL R130, R26, 0xff800000, P6 ;  /* 0xff8000001a827807 */ /* 0x000fe40003000000 */
[----:B------:R-:W-:Y:S02]  /*4a80*/  R2P PR, R136.B1, 0x7f ;  /* 0x0000007f88007804 */ /* 0x000fe40000001000 */
        /* <DEDUP_REMOVED lines=12> */
[----:B------:R-:W-:Y:S02]  /*4b50*/  SEL R126, R20, 0xff800000, !P0 ;  /* 0xff800000147e7807 */ /* 0x000fe40004000000 */
[----:B------:R-:W-:Y:S02]  /*4b60*/  LOP3.LUT P0, RZ, R136, 0x80, RZ, 0xc0, !PT ;  /* 0x0000008088ff7812 */ /* 0x000fe4000780c0ff */
[----:B------:R-:W-:-:S02]  /*4b70*/  SEL R38, R38, 0xff800000, P2 ;  /* 0xff80000026267807 */ /* 0x000fc40001000000 */
[----:B------:R-:W-:Y:S02]  /*4b80*/  SEL R131, R27, 0xff800000, P0 ;  /* 0xff8000001b837807 */ /* 0x000fe40000000000 */
[C---:B------:R-:W-:Y:S02]  /*4b90*/  LOP3.LUT P0, RZ, R136.reuse, 0x8000, RZ, 0xc0, !PT ;  /* 0x0000800088ff7812 */ /* 0x040fe4000780c0ff */
[----:B------:R-:W-:Y:S02]  /*4ba0*/  SEL R39, R39, 0xff800000, P3 ;  /* 0xff80000027277807 */ /* 0x000fe40001800000 */
[----:B------:R-:W-:Y:S02]  /*4bb0*/  SEL R135, R35, 0xff800000, P0 ;  /* 0xff80000023877807 */ /* 0x000fe40000000000 */
[----:B------:R-:W1:Y:S01]  /*4bc0*/  LDTM.x32 R4, tmem[UR4] ;  /* 0x00000004000479ee */ /* 0x000e6200082c0000 */
[----:B------:R-:W-:Y:S01]  /*4bd0*/  LOP3.LUT P0, RZ, R136, 0x800000, RZ, 0xc0, !PT ;  /* 0x0080000088ff7812 */ /* 0x000fe2000780c0ff */
[----:B------:R-:W2:Y:S01]  /*4be0*/  LDCU UR4, c[0x0][0x600] ;  /* 0x0000c000ff0477ac */ /* 0x000ea20008000800 */
[----:B------:R-:W-:-:S02]  /*4bf0*/  SEL R40, R40, 0xff800000, P4 ;  /* 0xff80000028287807 */ /* 0x000fc40002000000 */
[----:B------:R-:W-:Y:S02]  /*4c00*/  SEL R43, R43, 0xff800000, P0 ;  /* 0xff8000002b2b7807 */ /* 0x000fe40000000000 */
[----:B------:R-:W-:Y:S02]  /*4c10*/  SEL R41, R41, 0xff800000, P5 ;  /* 0xff80000029297807 */ /* 0x000fe40002800000 */
[----:B------:R-:W-:Y:S02]  /*4c20*/  SEL R42, R42, 0xff800000, P6 ;  /* 0xff8000002a2a7807 */ /* 0x000fe40003000000 */
[----:B------:R-:W-:-:S05]  /*4c30*/  R2P PR, R136.B3, 0x7f ;  /* 0x0000007f88007804 */ /* 0x000fca0000003000 */
[----:B------:R-:W-:Y:S02]  /*4c40*/  SEL R44, R44, 0xff800000, P0 ;  /* 0xff8000002c2c7807 */ /* 0x000fe40000000000 */
[----:B------:R-:W-:Y:S02]  /*4c50*/  ISETP.GT.AND P0, PT, R136, -0x1, PT ;  /* 0xffffffff8800780c */ /* 0x000fe40003f04270 */
[----:B------:R-:W-:Y:S02]  /*4c60*/  SEL R45, R45, 0xff800000, P1 ;  /* 0xff8000002d2d7807 */ /* 0x000fe40000800000 */
[----:B------:R-:W-:Y:S02]  /*4c70*/  SEL R46, R46, 0xff800000, P2 ;  /* 0xff8000002e2e7807 */ /* 0x000fe40001000000 */
[----:B------:R-:W-:Y:S02]  /*4c80*/  SEL R47, R47, 0xff800000, P3 ;  /* 0xff8000002f2f7807 */ /* 0x000fe40001800000 */
[----:B------:R-:W-:-:S02]  /*4c90*/  SEL R48, R48, 0xff800000, P4 ;  /* 0xff80000030307807 */ /* 0x000fc40002000000 */
[----:B------:R-:W-:Y:S02]  /*4ca0*/  SEL R49, R49, 0xff800000, P5 ;  /* 0xff80000031317807 */ /* 0x000fe40002800000 */
[----:B------:R-:W-:Y:S02]  /*4cb0*/  SEL R50, R50, 0xff800000, P6 ;  /* 0xff80000032327807 */ /* 0x000fe40003000000 */
[----:B------:R-:W-:Y:S02]  /*4cc0*/  R2P PR, R2, 0x7e ;  /* 0x0000007e02007804 */ /* 0x000fe40000000000 */
[----:B------:R-:W-:-:S03]  /*4cd0*/  SEL R51, R51, 0xff800000, !P0 ;  /* 0xff80000033337807 */ /* 0x000fc60004000000 */
[----:B-1----:R-:W-:Y:S02]  /*4ce0*/  SEL R5, R5, 0xff800000, P1 ;  /* 0xff80000005057807 */ /* 0x002fe40000800000 */
[----:B------:R-:W-:Y:S02]  /*4cf0*/  SEL R6, R6, 0xff800000, P2 ;  /* 0xff80000006067807 */ /* 0x000fe40001000000 */
[----:B------:R-:W-:Y:S02]  /*4d00*/  SEL R7, R7, 0xff800000, P3 ;  /* 0xff80000007077807 */ /* 0x000fe40001800000 */
[----:B------:R-:W-:Y:S02]  /*4d10*/  SEL R8, R8, 0xff800000, P4 ;  /* 0xff80000008087807 */ /* 0x000fe40002000000 */
[----:B------:R-:W-:Y:S02]  /*4d20*/  SEL R9, R9, 0xff800000, P5 ;  /* 0xff80000009097807 */ /* 0x000fe40002800000 */
[----:B------:R-:W-:-:S02]  /*4d30*/  SEL R10, R10, 0xff800000, P6 ;  /* 0xff8000000a0a7807 */ /* 0x000fc40003000000 */
        /* <DEDUP_REMOVED lines=19> */
[----:B------:R-:W-:Y:S02]  /*4e70*/  LOP3.LUT P0, RZ, R2, 0x800000, RZ, 0xc0, !PT ;  /* 0x0080000002ff7812 */ /* 0x000fe4000780c0ff */
[----:B------:R-:W-:-:S02]  /*4e80*/  SEL R146, R24, 0xff800000, P4 ;  /* 0xff80000018927807 */ /* 0x000fc40002000000 */
[----:B------:R-:W-:Y:S02]  /*4e90*/  SEL R145, R27, 0xff800000, P0 ;  /* 0xff8000001b917807 */ /* 0x000fe40000000000 */
[----:B------:R-:W-:Y:S02]  /*4ea0*/  SEL R147, R25, 0xff800000, P5 ;  /* 0xff80000019937807 */ /* 0x000fe40002800000 */
[----:B------:R-:W-:Y:S02]  /*4eb0*/  SEL R144, R26, 0xff800000, P6 ;  /* 0xff8000001a907807 */ /* 0x000fe40003000000 */
[----:B------:R-:W-:Y:S02]  /*4ec0*/  R2P PR, R2.B3, 0x7f ;  /* 0x0000007f02007804 */ /* 0x000fe40000003000 */
[----:B------:R-:W-:Y:S02]  /*4ed0*/  FMNMX R20, R96, R97, !PT ;  /* 0x0000006160147209 */ /* 0x000fe40007800000 */
[----:B------:R-:W-:-:S02]  /*4ee0*/  FMNMX R22, R88, R89, !PT ;  /* 0x0000005958167209 */ /* 0x000fc40007800000 */
[----:B------:R-:W-:Y:S02]  /*4ef0*/  SEL R148, R28, 0xff800000, P0 ;  /* 0xff8000001c947807 */ /* 0x000fe40000000000 */
[----:B------:R-:W-:Y:S02]  /*4f00*/  ISETP.GT.AND P0, PT, R2, -0x1, PT ;  /* 0xffffffff0200780c */ /* 0x000fe40003f04270 */
[----:B------:R-:W-:Y:S02]  /*4f10*/  FMNMX R2, R86, R87, !PT ;  /* 0x0000005756027209 */ /* 0x000fe40007800000 */
[----:B------:R-:W-:Y:S02]  /*4f20*/  FMNMX3 R20, R20, R90, R91, !PT ;  /* 0x0000005a14147276 */ /* 0x000fe4000780005b */
[----:B------:R-:W-:Y:S02]  /*4f30*/  FMNMX3 R2, R2, R92, R93, !PT ;  /* 0x0000005c02027276 */ /* 0x000fe4000780005d */
[----:B------:R-:W-:-:S02]  /*4f40*/  FMNMX R21, R100, R101, !PT ;  /* 0x0000006564157209 */ /* 0x000fc40007800000 */
[----:B------:R-:W-:Y:S02]  /*4f50*/  FMNMX3 R20, R20, R98, R99, !PT ;  /* 0x0000006214147276 */ /* 0x000fe40007800063 */
[----:B------:R-:W-:Y:S02]  /*4f60*/  FMNMX3 R2, R2, R102, R103, !PT ;  /* 0x0000006602027276 */ /* 0x000fe40007800067 */
[----:B------:R-:W-:Y:S02]  /*4f70*/  FMNMX3 R22, R22, R94, R95, !PT ;  /* 0x0000005e16167276 */ /* 0x000fe4000780005f */
[----:B------:R-:W-:Y:S02]  /*4f80*/  FMNMX3 R21, R21, R106, R107, !PT ;  /* 0x0000006a15157276 */ /* 0x000fe4000780006b */
[----:B------:R-:W-:Y:S02]  /*4f90*/  FMNMX3 R20, R20, R108, R109, !PT ;  /* 0x0000006c14147276 */ /* 0x000fe4000780006d */
[----:B------:R-:W-:-:S02]  /*4fa0*/  FMNMX3 R2, R2, R114, R115, !PT ;  /* 0x0000007202027276 */ /* 0x000fc40007800073 */
        /* <DEDUP_REMOVED lines=42> */
[----:B------:R-:W-:Y:S02]  /*5250*/  SEL R149, R29, 0xff800000, P1 ;  /* 0xff8000001d957807 */ /* 0x000fe40000800000 */
[----:B------:R-:W-:Y:S02]  /*5260*/  SEL R138, R30, 0xff800000, P2 ;  /* 0xff8000001e8a7807 */ /* 0x000fe40001000000 */
[----:B------:R-:W-:Y:S02]  /*5270*/  SEL R139, R31, 0xff800000, P3 ;  /* 0xff8000001f8b7807 */ /* 0x000fe40001800000 */
[----:B------:R-:W-:Y:S02]  /*5280*/  FMNMX3 R20, R20, R140, R141, !PT ;  /* 0x0000008c14147276 */ /* 0x000fe4000780008d */
[----:B------:R-:W-:Y:S02]  /*5290*/  FMNMX3 R2, R2, R142, R143, !PT ;  /* 0x0000008e02027276 */ /* 0x000fe4000780008f */
[----:B------:R-:W-:-:S02]  /*52a0*/  FMNMX3 R22, R22, R16, R17, !PT ;  /* 0x0000001016167276 */ /* 0x000fc40007800011 */
[----:B------:R-:W-:Y:S02]  /*52b0*/  FMNMX3 R21, R21, R18, R19, !PT ;  /* 0x0000001215157276 */ /* 0x000fe40007800013 */
[----:B------:R-:W-:Y:S02]  /*52c0*/  SEL R35, R35, 0xff800000, !P0 ;  /* 0xff80000023237807 */ /* 0x000fe40004000000 */
[----:B------:R-:W-:Y:S02]  /*52d0*/  SEL R136, R32, 0xff800000, P4 ;  /* 0xff80000020887807 */ /* 0x000fe40002000000 */
[----:B------:R-:W-:Y:S02]  /*52e0*/  SEL R137, R33, 0xff800000, P5 ;  /* 0xff80000021897807 */ /* 0x000fe40002800000 */
[----:B------:R-:W-:Y:S02]  /*52f0*/  SEL R34, R34, 0xff800000, P6 ;  /* 0xff80000022227807 */ /* 0x000fe40003000000 */
[----:B------:R-:W-:-:S02]  /*5300*/  FMNMX3 R20, R20, R148, R149, !PT ;  /* 0x0000009414147276 */ /* 0x000fc40007800095 */
[----:B------:R-:W-:Y:S02]  /*5310*/  FMNMX3 R2, R2, R138, R139, !PT ;  /* 0x0000008a02027276 */ /* 0x000fe4000780008b */
[----:B------:R-:W-:Y:S02]  /*5320*/  FMNMX3 R22, R22, R146, R147, !PT ;  /* 0x0000009216167276 */ /* 0x000fe40007800093 */
[----:B------:R-:W-:Y:S02]  /*5330*/  FMNMX3 R21, R21, R144, R145, !PT ;  /* 0x0000009015157276 */ /* 0x000fe40007800091 */
[----:B------:R-:W-:Y:S02]  /*5340*/  FMNMX R2, R20, R2, !PT ;  /* 0x0000000214027209 */ /* 0x000fe40007800000 */
[----:B------:R-:W-:Y:S02]  /*5350*/  FMNMX3 R22, R22, R136, R137, !PT ;  /* 0x0000008816167276 */ /* 0x000fe40007800089 */
[----:B------:R-:W-:-:S02]  /*5360*/  FMNMX3 R21, R21, R34, R35, !PT ;  /* 0x0000002215157276 */ /* 0x000fc40007800023 */
[----:B------:R-:W-:Y:S02]  /*5370*/  LOP3.LUT R111, R3, 0x48, RZ, 0xfc, !PT ;  /* 0x00000048036f7812 */ /* 0x000fe400078efcff */
[----:B------:R-:W-:Y:S01]  /*5380*/  FMNMX3 R154, R2, R22, R21, !PT ;  /* 0x00000016029a7276 */ /* 0x000fe20007800015 */
[----:B--2---:R-:W-:Y:S01]  /*5390*/  IMAD.U32 R2, RZ, RZ, UR4 ;  /* 0x00000004ff027e24 */ /* 0x004fe2000f8e00ff */
[----:B------:R-:W-:Y:S02]  /*53a0*/  R2UR UR5, R111 ;  /* 0x000000006f0572ca */ /* 0x000fe400000e0000 */
[----:B------:R-:W-:-:S04]  /*53b0*/  FSETP.NEU.AND P0, PT, R154, -INF , PT ;  /* 0xff8000009a00780b */ /* 0x000fc80003f0d000 */
[----:B------:R-:W-:Y:S02]  /*53c0*/  FSEL R20, R154, RZ, P0 ;  /* 0x000000ff9a147208 */ /* 0x000fe40000000000 */
[----:B------:R-:W-:-:S03]  /*53d0*/  ELECT P0, URZ, PT ;  /* 0x0000000000ff782f */ /* 0x000fc60003800000 */
[----:B------:R-:W-:-:S04]  /*53e0*/  FFMA R2, -R20, R2, 8 ;  /* 0x4100000014027423 */ /* 0x000fc80000000102 */
[--C-:B------:R-:W-:Y:S02]  /*53f0*/  FFMA2 R24, R88.F32x2.HI_LO, UR4.F32, R2.reuse.F32 ;  /* 0x0000000458187c49 */ /* 0x100fe40009200002 */
[--C-:B------:R-:W-:Y:S02]  /*5400*/  FFMA2 R26, R100.F32x2.HI_LO, UR4.F32, R2.reuse.F32 ;  /* 0x00000004641a7c49 */ /* 0x100fe40009200002 */
[--C-:B------:R-:W-:Y:S02]  /*5410*/  FFMA2 R28, R90.F32x2.HI_LO, UR4.F32, R2.reuse.F32 ;  /* 0x000000045a1c7c49 */ /* 0x100fe40009200002 */
[--C-:B------:R-:W-:Y:S01]  /*5420*/  FFMA2 R30, R92.F32x2.HI_LO, UR4.F32, R2.reuse.F32 ;  /* 0x000000045c1e7c49 */ /* 0x100fe20009200002 */
[----:B------:R-:W-:Y:S01]  /*5430*/  MUFU.EX2 R24, R24 ;  /* 0x0000001800187308 */ /* 0x000fe20000000800 */
[--C-:B------:R-:W-:Y:S02]  /*5440*/  FFMA2 R22, R86.F32x2.HI_LO, UR4.F32, R2.reuse.F32 ;  /* 0x0000000456167c49 */ /* 0x100fe40009200002 */
[----:B------:R-:W-:-:S02]  /*5450*/  FFMA2 R32, R94.F32x2.HI_LO, UR4.F32, R2.F32 ;  /* 0x000000045e207c49 */ /* 0x000fc40009200002 */
[--C-:B------:R-:W-:Y:S02]  /*5460*/  FFMA2 R20, R96.F32x2.HI_LO, UR4.F32, R2.reuse.F32 ;  /* 0x0000000460147c49 */ /* 0x100fe40009200002 */
[--C-:B------:R-:W-:Y:S01]  /*5470*/  FFMA2 R86, R106.F32x2.HI_LO, UR4.F32, R2.reuse.F32 ;  /* 0x000000046a567c49 */ /* 0x100fe20009200002 */
[----:B------:R-:W-:Y:S01]  /*5480*/  MUFU.EX2 R25, R25 ;  /* 0x0000001900197308 */ /* 0x000fe20000000800 */
[--C-:B------:R-:W-:Y:S02]  /*5490*/  FFMA2 R88, R98.F32x2.HI_LO, UR4.F32, R2.reuse.F32 ;  /* 0x0000000462587c49 */ /* 0x100fe40009200002 */
[--C-:B------:R-:W-:Y:S02]  /*54a0*/  FFMA2 R90, R102.F32x2.HI_LO, UR4.F32, R2.reuse.F32 ;  /* 0x00000004665a7c49 */ /* 0x100fe40009200002 */
[--C-:B------:R-:W-:Y:S02]  /*54b0*/  FFMA2 R92, R104.F32x2.HI_LO, UR4.F32, R2.reuse.F32 ;  /* 0x00000004685c7c49 */ /* 0x100fe40009200002 */
[--C-:B------:R-:W-:Y:S01]  /*54c0*/  FFMA2 R94, R112.F32x2.HI_LO, UR4.F32, R2.reuse.F32 ;  /* 0x00000004705e7c49 */ /* 0x100fe20009200002 */
[----:B------:R-:W-:Y:S01]  /*54d0*/  MUFU.EX2 R26, R26 ;  /* 0x0000001a001a7308 */ /* 0x000fe20000000800 */
[----:B------:R-:W-:-:S02]  /*54e0*/  FFMA2 R96, R108.F32x2.HI_LO, UR4.F32, R2.F32 ;  /* 0x000000046c607c49 */ /* 0x000fc40009200002 */
[--C-:B------:R-:W-:Y:S02]  /*54f0*/  FFMA2 R98, R114.F32x2.HI_LO, UR4.F32, R2.reuse.F32 ;  /* 0x0000000472627c49 */ /* 0x100fe40009200002 */
[--C-:B------:R-:W-:Y:S02]  /*5500*/  FFMA2 R100, R116.F32x2.HI_LO, UR4.F32, R2.reuse.F32 ;  /* 0x0000000474647c49 */ /* 0x100fe40009200002 */
[--C-:B------:R-:W-:Y:S01]  /*5510*/  FFMA2 R102, R118.F32x2.HI_LO, UR4.F32, R2.reuse.F32 ;  /* 0x0000000476667c49 */ /* 0x100fe20009200002 */
[----:B------:R-:W1:Y:S01]  /*5520*/  MUFU.EX2 R27, R27 ;  /* 0x0000001b001b7308 */ /* 0x000e620000000800 */
[--C-:B------:R-:W-:Y:S02]  /*5530*/  FFMA2 R52, R52.F32x2.HI_LO, UR4.F32, R2.reuse.F32 ;  /* 0x0000000434347c49 */ /* 0x100fe40009200002 */
[--C-:B------:R-:W-:Y:S02]  /*5540*/  FFMA2 R54, R54.F32x2.HI_LO, UR4.F32, R2.reuse.F32 ;  /* 0x0000000436367c49 */ /* 0x100fe40009200002 */
[----:B------:R-:W-:-:S02]  /*5550*/  FFMA2 R56, R56.F32x2.HI_LO, UR4.F32, R2.F32 ;  /* 0x0000000438387c49 */ /* 0x000fc40009200002 */
        /* <DEDUP_REMOVED lines=11> */
[----:B------:R-:W-:Y:S01]  /*5610*/  MUFU.EX2 R30, R30 ;  /* 0x0000001e001e7308 */ /* 0x000fe20000000800 */
[--C-:B------:R-:W-:Y:S02]  /*5620*/  FFMA2 R76, R76.F32x2.HI_LO, UR4.F32, R2.reuse.F32 ;  /* 0x000000044c4c7c49 */ /* 0x100fe40009200002 */
[--C-:B------:R-:W-:Y:S02]  /*5630*/  FFMA2 R78, R78.F32x2.HI_LO, UR4.F32, R2.reuse.F32 ;  /* 0x000000044e4e7c49 */ /* 0x100fe40009200002 */
[----:B------:R-:W-:-:S02]  /*5640*/  FFMA2 R80, R80.F32x2.HI_LO, UR4.F32, R2.F32 ;  /* 0x0000000450507c49 */ /* 0x000fc40009200002 */
[--C-:B------:R-:W-:Y:S01]  /*5650*/  FFMA2 R82, R82.F32x2.HI_LO, UR4.F32, R2.reuse.F32 ;  /* 0x0000000452527c49 */ /* 0x100fe20009200002 */
[----:B------:R-:W2:Y:S01]  /*5660*/  MUFU.EX2 R31, R31 ;  /* 0x0000001f001f7308 */ /* 0x000ea20000000800 */
[--C-:B------:R-:W-:Y:S02]  /*5670*/  FFMA2 R108, R122.F32x2.HI_LO, UR4.F32, R2.reuse.F32 ;  /* 0x000000047a6c7c49 */ /* 0x100fe40009200002 */
[--C-:B------:R-:W-:Y:S02]  /*5680*/  FFMA2 R112, R130.F32x2.HI_LO, UR4.F32, R2.reuse.F32 ;  /* 0x0000000482707c49 */ /* 0x100fe40009200002 */
[--C-:B------:R-:W-:Y:S02]  /*5690*/  FFMA2 R114, R124.F32x2.HI_LO, UR4.F32, R2.reuse.F32 ;  /* 0x000000047c727c49 */ /* 0x100fe40009200002 */
[--C-:B------:R-:W-:Y:S01]  /*56a0*/  FFMA2 R118, R132.F32x2.HI_LO, UR4.F32, R2.reuse.F32 ;  /* 0x0000000484767c49 */ /* 0x100fe20009200002 */
[----:B------:R-:W-:Y:S01]  /*56b0*/  MUFU.EX2 R20, R20 ;  /* 0x0000001400147308 */ /* 0x000fe20000000800 */
[----:B------:R-:W-:-:S02]  /*56c0*/  FFMA2 R122, R4.F32x2.HI_LO, UR4.F32, R2.F32 ;  /* 0x00000004047a7c49 */ /* 0x000fc40009200002 */
[----:B------:R-:W-:Y:S02]  /*56d0*/  IMAD.U32 R5, RZ, RZ, UR13 ;  /* 0x0000000dff057e24 */ /* 0x000fe4000f8e00ff */
[--C-:B------:R-:W-:Y:S01]  /*56e0*/  FFMA2 R124, R6.F32x2.HI_LO, UR4.F32, R2.reuse.F32 ;  /* 0x00000004067c7c49 */ /* 0x100fe20009200002 */
[----:B-1----:R-:W-:Y:S01]  /*56f0*/  F2FP.SATFINITE.E4M3.F32.PACK_AB_MERGE_C R6, R27, R26, RZ ;  /* 0x0000001a1b06723e */ /* 0x002fe200048070ff */
[--C-:B------:R-:W-:Y:S01]  /*5700*/  FFMA2 R130, R12.F32x2.HI_LO, UR4.F32, R2.reuse.F32 ;  /* 0x000000040c827c49 */ /* 0x100fe20009200002 */
[----:B------:R-:W-:Y:S01]  /*5710*/  F2FP.SATFINITE.E4M3.F32.PACK_AB_MERGE_C R13, R25, R24, RZ ;  /* 0x00000018190d723e */ /* 0x000fe200048070ff */
[--C-:B------:R-:W-:Y:S01]  /*5720*/  FFMA2 R132, R14.F32x2.HI_LO, UR4.F32, R2.reuse.F32 ;  /* 0x000000040e847c49 */ /* 0x100fe20009200002 */
[----:B------:R-:W1:Y:S01]  /*5730*/  MUFU.EX2 R21, R21 ;  /* 0x0000001500157308 */ /* 0x000e620000000800 */
[----:B--2---:R-:W-:Y:S01]  /*5740*/  F2FP.SATFINITE.E4M3.F32.PACK_AB_MERGE_C R4, R31, R30, RZ ;  /* 0x0000001e1f04723e */ /* 0x004fe200048070ff */
[--C-:B------:R-:W-:Y:S01]  /*5750*/  FFMA2 R106, R120.F32x2.HI_LO, UR4.F32, R2.reuse.F32 ;  /* 0x00000004786a7c49 */ /* 0x100fe20009200002 */
[----:B------:R-:W-:Y:S01]  /*5760*/  F2FP.SATFINITE.E4M3.F32.PACK_AB_MERGE_C R14, R29, R28, RZ ;  /* 0x0000001c1d0e723e */ /* 0x000fe200048070ff */
[----:B------:R-:W-:Y:S01]  /*5770*/  FFMA2 R120, R134.F32x2.HI_LO, UR4.F32, R2.F32 ;  /* 0x0000000486787c49 */ /* 0x000fe20009200002 */
[----:B------:R-:W-:Y:S01]  /*5780*/  PRMT R13, R13, 0x5410, R6 ;  /* 0x000054100d0d7816 */ /* 0x000fe20000000006 */
[----:B------:R-:W-:Y:S01]  /*5790*/  FFMA2 R134, R16.F32x2.HI_LO, UR4.F32, R2.F32 ;  /* 0x0000000410867c49 */ /* 0x000fe20009200002 */
[----:B------:R-:W-:Y:S01]  /*57a0*/  PRMT R14, R14, 0x5410, R4 ;  /* 0x000054100e0e7816 */ /* 0x000fe20000000004 */
[----:B------:R-:W-:Y:S01]  /*57b0*/  MUFU.EX2 R22, R22 ;  /* 0x0000001600167308 */ /* 0x000fe20000000800 */
[----:B------:R-:W-:-:S02]  /*57c0*/  FFMA2 R104, R126.F32x2.HI_LO, UR4.F32, R2.F32 ;  /* 0x000000047e687c49 */ /* 0x000fc40009200002 */
[--C-:B------:R-:W-:Y:S02]  /*57d0*/  FFMA2 R116, R128.F32x2.HI_LO, UR4.F32, R2.reuse.F32 ;  /* 0x0000000480747c49 */ /* 0x100fe40009200002 */
[--C-:B------:R-:W-:Y:S02]  /*57e0*/  FFMA2 R36, R36.F32x2.HI_LO, UR4.F32, R2.reuse.F32 ;  /* 0x0000000424247c49 */ /* 0x100fe40009200002 */
[--C-:B------:R-:W-:Y:S01]  /*57f0*/  FFMA2 R38, R38.F32x2.HI_LO, UR4.F32, R2.reuse.F32 ;  /* 0x0000000426267c49 */ /* 0x100fe20009200002 */
[----:B------:R-:W2:Y:S01]  /*5800*/  MUFU.EX2 R23, R23 ;  /* 0x0000001700177308 */ /* 0x000ea20000000800 */
[----:B-1----:R-:W-:Y:S01]  /*5810*/  F2FP.SATFINITE.E4M3.F32.PACK_AB_MERGE_C R12, R21, R20, RZ ;  /* 0x00000014150c723e */ /* 0x002fe200048070ff */
[--C-:B------:R-:W-:Y:S02]  /*5820*/  FFMA2 R126, R8.F32x2.HI_LO, UR4.F32, R2.reuse.F32 ;  /* 0x00000004087e7c49 */ /* 0x100fe40009200002 */
[--C-:B------:R-:W-:Y:S02]  /*5830*/  FFMA2 R150, R18.F32x2.HI_LO, UR4.F32, R2.reuse.F32 ;  /* 0x0000000412967c49 */ /* 0x100fe40009200002 */
[----:B------:R-:W-:-:S02]  /*5840*/  FFMA2 R40, R40.F32x2.HI_LO, UR4.F32, R2.F32 ;  /* 0x0000000428287c49 */ /* 0x000fc40009200002 */
[----:B------:R-:W-:Y:S01]  /*5850*/  MUFU.EX2 R32, R32 ;  /* 0x0000002000207308 */ /* 0x000fe20000000800 */
[--C-:B------:R-:W-:Y:S02]  /*5860*/  FFMA2 R42, R42.F32x2.HI_LO, UR4.F32, R2.reuse.F32 ;  /* 0x000000042a2a7c49 */ /* 0x100fe40009200002 */
[--C-:B------:R-:W-:Y:S02]  /*5870*/  FFMA2 R44, R44.F32x2.HI_LO, UR4.F32, R2.reuse.F32 ;  /* 0x000000042c2c7c49 */ /* 0x100fe40009200002 */
[--C-:B------:R-:W-:Y:S02]  /*5880*/  FFMA2 R46, R46.F32x2.HI_LO, UR4.F32, R2.reuse.F32 ;  /* 0x000000042e2e7c49 */ /* 0x100fe40009200002 */
[--C-:B------:R-:W-:Y:S01]  /*5890*/  FFMA2 R48, R48.F32x2.HI_LO, UR4.F32, R2.reuse.F32 ;  /* 0x0000000430307c49 */ /* 0x100fe20009200002 */
[----:B------:R-:W1:Y:S01]  /*58a0*/  MUFU.EX2 R33, R33 ;  /* 0x0000002100217308 */ /* 0x000e620000000800 */
[----:B--2---:R-:W-:Y:S01]  /*58b0*/  F2FP.SATFINITE.E4M3.F32.PACK_AB_MERGE_C R7, R23, R22, RZ ;  /* 0x000000161707723e */ /* 0x004fe200048070ff */
[----:B------:R-:W-:-:S02]  /*58c0*/  FFMA2 R50, R50.F32x2.HI_LO, UR4.F32, R2.F32 ;  /* 0x0000000432327c49 */ /* 0x000fc40009200002 */
[--C-:B------:R-:W-:Y:S01]  /*58d0*/  FFMA2 R128, R10.F32x2.HI_LO, UR4.F32, R2.reuse.F32 ;  /* 0x000000040a807c49 */ /* 0x100fe20009200002 */
[----:B------:R-:W-:Y:S01]  /*58e0*/  PRMT R12, R12, 0x5410, R7 ;  /* 0x000054100c0c7816 */ /* 0x000fe20000000007 */
[--C-:B------:R-:W-:Y:S02]  /*58f0*/  FFMA2 R140, R140.F32x2.HI_LO, UR4.F32, R2.reuse.F32 ;  /* 0x000000048c8c7c49 */ /* 0x100fe40009200002 */
[----:B------:R-:W-:Y:S01]  /*5900*/  MUFU.EX2 R86, R86 ;  /* 0x0000005600567308 */ /* 0x000fe20000000800 */
[--C-:B------:R-:W-:Y:S02]  /*5910*/  FFMA2 R142, R142.F32x2.HI_LO, UR4.F32, R2.reuse.F32 ;  /* 0x000000048e8e7c49 */ /* 0x100fe40009200002 */
[--C-:B------:R-:W-:Y:S02]  /*5920*/  FFMA2 R146, R146.F32x2.HI_LO, UR4.F32, R2.reuse.F32 ;  /* 0x0000000492927c49 */ /* 0x100fe40009200002 */
[--C-:B------:R-:W-:Y:S02]  /*5930*/  FFMA2 R144, R144.F32x2.HI_LO, UR4.F32, R2.reuse.F32 ;  /* 0x0000000490907c49 */ /* 0x100fe40009200002 */
[--C-:B------:R-:W-:Y:S01]  /*5940*/  FFMA2 R148, R148.F32x2.HI_LO, UR4.F32, R2.reuse.F32 ;  /* 0x0000000494947c49 */ /* 0x100fe20009200002 */
[----:B------:R-:W2:Y:S01]  /*5950*/  MUFU.EX2 R87, R87 ;  /* 0x0000005700577308 */ /* 0x000ea20000000800 */
[----:B-1----:R-:W-:Y:S01]  /*5960*/  F2FP.SATFINITE.E4M3.F32.PACK_AB_MERGE_C R15, R33, R32, RZ ;  /* 0x00000020210f723e */ /* 0x002fe200048070ff */
[----:B------:R-:W-:-:S02]  /*5970*/  FFMA2 R138, R138.F32x2.HI_LO, UR4.F32, R2.F32 ;  /* 0x000000048a8a7c49 */ /* 0x000fc40009200002 */
[--C-:B------:R-:W-:Y:S02]  /*5980*/  FFMA2 R136, R136.F32x2.HI_LO, UR4.F32, R2.reuse.F32 ;  /* 0x0000000488887c49 */ /* 0x100fe40009200002 */
[----:B------:R-:W-:Y:S02]  /*5990*/  FFMA2 R34, R34.F32x2.HI_LO, UR4.F32, R2.F32 ;  /* 0x0000000422227c49 */ /* 0x000fe40009200002 */
[----:B------:R-:W-:Y:S01]  /*59a0*/  MUFU.EX2 R88, R88 ;  /* 0x0000005800587308 */ /* 0x000fe20000000800 */
[----:B------:R-:W-:Y:S02]  /*59b0*/  FADD2 R20, R20.F32x2.HI_LO, R28.F32x2.HI_LO ;  /* 0x0000001c1414724b */ /* 0x000fe40000000000 */
[----:B------:R-:W-:Y:S02]  /*59c0*/  FADD2 R22, R22.F32x2.HI_LO, R30.F32x2.HI_LO ;  /* 0x0000001e1616724b */ /* 0x000fe40000000000 */
[----:B------:R-:W-:-:S03]  /*59d0*/  FADD2 R24, R24.F32x2.HI_LO, R32.F32x2.HI_LO ;  /* 0x000000201818724b */ /* 0x000fc60000000000 */
[----:B------:R-:W1:Y:S01]  /*59e0*/  MUFU.EX2 R89, R89 ;  /* 0x0000005900597308 */ /* 0x000e620000000800 */
[----:B--2---:R-:W-:Y:S01]  /*59f0*/  F2FP.SATFINITE.E4M3.F32.PACK_AB_MERGE_C R6, R87, R86, RZ ;  /* 0x000000565706723e */ /* 0x004fe200048070ff */
[----:B------:R-:W-:-:S03]  /*5a00*/  FADD2 R26, R26.F32x2.HI_LO, R86.F32x2.HI_LO ;  /* 0x000000561a1a724b */ /* 0x000fc60000000000 */
[----:B------:R-:W-:-:S03]  /*5a10*/  PRMT R15, R15, 0x5410, R6 ;  /* 0x000054100f0f7816 */ /* 0x000fc60000000006 */
[----:B------:R-:W-:Y:S08]  /*5a20*/  MUFU.EX2 R90, R90 ;  /* 0x0000005a005a7308 */ /* 0x000ff00000000800 */
[----:B------:R-:W2:Y:S01]  /*5a30*/  MUFU.EX2 R91, R91 ;  /* 0x0000005b005b7308 */ /* 0x000ea20000000800 */
[----:B------:R3:W-:Y:S06]  /*5a40*/  BAR.ARV R5, 0x40 ;  /* 0x000100050000751d */ /* 0x0007ec0000002000 */
[----:B-1----:R-:W-:Y:S01]  /*5a50*/  F2FP.SATFINITE.E4M3.F32.PACK_AB_MERGE_C R16, R89, R88, RZ ;  /* 0x000000585910723e */ /* 0x002fe200048070ff */
[----:B------:R-:W-:Y:S01]  /*5a60*/  MUFU.EX2 R92, R92 ;  /* 0x0000005c005c7308 */ /* 0x000fe20000000800 */
[----:B------:R-:W-:-:S07]  /*5a70*/  FADD2 R20, R20.F32x2.HI_LO, R88.F32x2.HI_LO ;  /* 0x000000581414724b */ /* 0x000fce0000000000 */
[----:B------:R-:W1:Y:S01]  /*5a80*/  MUFU.EX2 R93, R93 ;  /* 0x0000005d005d7308 */ /* 0x000e620000000800 */
[----:B--2---:R-:W-:-:S07]  /*5a90*/  FADD2 R22, R22.F32x2.HI_LO, R90.F32x2.HI_LO ;  /* 0x0000005a1616724b */ /* 0x004fce0000000000 */
[----:B------:R-:W-:Y:S01]  /*5aa0*/  MUFU.EX2 R94, R94 ;  /* 0x0000005e005e7308 */ /* 0x000fe20000000800 */
[----:B---3--:R-:W-:-:S04]  /*5ab0*/  F2FP.SATFINITE.E4M3.F32.PACK_AB_MERGE_C R5, R91, R90, RZ ;  /* 0x0000005a5b05723e */ /* 0x008fc800048070ff */
[----:B------:R-:W-:-:S03]  /*5ac0*/  PRMT R16, R16, 0x5410, R5 ;  /* 0x0000541010107816 */ /* 0x000fc60000000005 */
[----:B------:R-:W2:Y:S01]  /*5ad0*/  MUFU.EX2 R95, R95 ;  /* 0x0000005f005f7308 */ /* 0x000ea20000000800 */
[----:B-1----:R-:W-:Y:S01]  /*5ae0*/  F2FP.SATFINITE.E4M3.F32.PACK_AB_MERGE_C R17, R93, R92, RZ ;  /* 0x0000005c5d11723e */ /* 0x002fe200048070ff */
[----:B------:R-:W-:-:S06]  /*5af0*/  FADD2 R24, R24.F32x2.HI_LO, R92.F32x2.HI_LO ;  /* 0x0000005c1818724b */ /* 0x000fcc0000000000 */
[----:B------:R-:W-:Y:S08]  /*5b00*/  MUFU.EX2 R96, R96 ;  /* 0x0000006000607308 */ /* 0x000ff00000000800 */
[----:B------:R-:W1:Y:S01]  /*5b10*/  MUFU.EX2 R97, R97 ;  /* 0x0000006100617308 */ /* 0x000e620000000800 */
[----:B--2---:R-:W-:Y:S01]  /*5b20*/  F2FP.SATFINITE.E4M3.F32.PACK_AB_MERGE_C R4, R95, R94, RZ ;  /* 0x0000005e5f04723e */ /* 0x004fe200048070ff */
[----:B------:R-:W-:-:S03]  /*5b30*/  FADD2 R26, R26.F32x2.HI_LO, R94.F32x2.HI_LO ;  /* 0x0000005e1a1a724b */ /* 0x000fc60000000000 */
[----:B------:R-:W-:-:S03]  /*5b40*/  PRMT R17, R17, 0x5410, R4 ;  /* 0x0000541011117816 */ /* 0x000fc60000000004 */
[----:B------:R-:W-:Y:S08]  /*5b50*/  MUFU.EX2 R98, R98 ;  /* 0x0000006200627308 */ /* 0x000ff00000000800 */
        /* <DEDUP_REMOVED lines=17> */
[----:B------:R-:W-:Y:S01]  /*5c70*/  MUFU.EX2 R54, R54 ;  /* 0x0000003600367308 */ /* 0x000fe20000000800 */
[----:B------:R2:W-:Y:S07]  /*5c80*/  STTM.x8 tmem[UR6], R12 ;  /* 0x0000000c000079ed */ /* 0x0005ee00081c0006 */
[----:B------:R-:W3:Y:S01]  /*5c90*/  MUFU.EX2 R55, R55 ;  /* 0x0000003700377308 */ /* 0x000ee20000000800 */
[----:B-1----:R-:W-:Y:S01]  /*5ca0*/  F2FP.SATFINITE.E4M3.F32.PACK_AB_MERGE_C R4, R53, R52, RZ ;  /* 0x000000343504723e */ /* 0x002fe200048070ff */
[----:B------:R-:W-:-:S06]  /*5cb0*/  FADD2 R20, R20.F32x2.HI_LO, R52.F32x2.HI_LO ;  /* 0x000000341414724b */ /* 0x000fcc0000000000 */
[----:B------:R-:W-:Y:S08]  /*5cc0*/  MUFU.EX2 R56, R56 ;  /* 0x0000003800387308 */ /* 0x000ff00000000800 */
[----:B------:R-:W1:Y:S01]  /*5cd0*/  MUFU.EX2 R57, R57 ;  /* 0x0000003900397308 */ /* 0x000e620000000800 */
[----:B---3--:R-:W-:Y:S01]  /*5ce0*/  F2FP.SATFINITE.E4M3.F32.PACK_AB_MERGE_C R7, R55, R54, RZ ;  /* 0x000000363707723e */ /* 0x008fe200048070ff */
[----:B------:R-:W-:-:S03]  /*5cf0*/  FADD2 R22, R22.F32x2.HI_LO, R54.F32x2.HI_LO ;  /* 0x000000361616724b */ /* 0x000fc60000000000 */
[----:B------:R-:W-:-:S03]  /*5d00*/  PRMT R4, R4, 0x5410, R7 ;  /* 0x0000541004047816 */ /* 0x000fc60000000007 */
[----:B------:R-:W-:Y:S08]  /*5d10*/  MUFU.EX2 R58, R58 ;  /* 0x0000003a003a7308 */ /* 0x000ff00000000800 */
        /* <DEDUP_REMOVED lines=62> */
[----:B------:R-:W-:Y:S01]  /*6100*/  MUFU.EX2 R106, R106 ;  /* 0x0000006a006a7308 */ /* 0x000fe20000000800 */
[----:B------:R3:W-:Y:S07]  /*6110*/  STTM.x8 tmem[UR5], R4 ;  /* 0x00000004000079ed */ /* 0x0007ee00081c0005 */
[----:B------:R-:W4:Y:S01]  /*6120*/  MUFU.EX2 R107, R107 ;  /* 0x0000006b006b7308 */ /* 0x000f220000000800 */
[----:B-1----:R-:W-:Y:S01]  /*6130*/  F2FP.SATFINITE.E4M3.F32.PACK_AB_MERGE_C R152, R105, R104, RZ ;  /* 0x000000686998723e */ /* 0x002fe200048070ff */
[----:B------:R-:W-:-:S06]  /*6140*/  FADD2 R20, R20.F32x2.HI_LO, R104.F32x2.HI_LO ;  /* 0x000000681414724b */ /* 0x000fcc0000000000 */
[----:B------:R-:W-:Y:S08]  /*6150*/  MUFU.EX2 R108, R108 ;  /* 0x0000006c006c7308 */ /* 0x000ff00000000800 */
[----:B------:R-:W1:Y:S01]  /*6160*/  MUFU.EX2 R109, R109 ;  /* 0x0000006d006d7308 */ /* 0x000e620000000800 */
[----:B----4-:R-:W-:Y:S01]  /*6170*/  F2FP.SATFINITE.E4M3.F32.PACK_AB_MERGE_C R153, R107, R106, RZ ;  /* 0x0000006a6b99723e */ /* 0x010fe200048070ff */
[----:B------:R-:W-:-:S03]  /*6180*/  FADD2 R22, R22.F32x2.HI_LO, R106.F32x2.HI_LO ;  /* 0x0000006a1616724b */ /* 0x000fc60000000000 */
[----:B--2---:R-:W-:-:S03]  /*6190*/  PRMT R12, R152, 0x5410, R153 ;  /* 0x00005410980c7816 */ /* 0x004fc60000000099 */
        /* <DEDUP_REMOVED lines=121> */
[----:B------:R1:W-:Y:S08]  /*6930*/  MUFU.EX2 R152, R136 ;  /* 0x0000008800987308 */ /* 0x0003f00000000800 */
[----:B------:R-:W-:Y:S01]  /*6940*/  MUFU.EX2 R34, R34 ;  /* 0x0000002200227308 */ /* 0x000fe20000000800 */
[----:B--2---:R-:W-:Y:S01]  /*6950*/  F2FP.SATFINITE.E4M3.F32.PACK_AB_MERGE_C R2, R139, R138, RZ ;  /* 0x0000008a8b02723e */ /* 0x004fe200048070ff */
[----:B------:R-:W-:-:S03]  /*6960*/  FADD2 R22, R22.F32x2.HI_LO, R138.F32x2.HI_LO ;  /* 0x0000008a1616724b */ /* 0x000fc60000000000 */
[----:B------:R-:W-:Y:S01]  /*6970*/  PRMT R10, R10, 0x5410, R2 ;  /* 0x000054100a0a7816 */ /* 0x000fe20000000002 */
[----:B------:R-:W-:Y:S02]  /*6980*/  IMAD.MOV.U32 R2, RZ, RZ, 0x1 ;  /* 0x00000001ff027424 */ /* 0x000fe400078e00ff */
[----:B------:R-:W-:Y:S01]  /*6990*/  FADD2 R20, R20.F32x2.HI_LO, R22.F32x2.HI_LO ;  /* 0x000000161414724b */ /* 0x000fe20000000000 */
[----:B------:R-:W2:Y:S01]  /*69a0*/  MUFU.EX2 R35, R35 ;  /* 0x0000002300237308 */ /* 0x000ea20000000800 */
[----:B-1----:R-:W-:-:S04]  /*69b0*/  LOP3.LUT R136, R3, 0x50, RZ, 0xfc, !PT ;  /* 0x0000005003887812 */ /* 0x002fc800078efcff */
[----:B------:R-:W-:-:S03]  /*69c0*/  R2UR UR5, R136 ;  /* 0x00000000880572ca */ /* 0x000fc600000e0000 */
[----:B------:R1:W3:Y:S01]  /*69d0*/  MUFU.EX2 R153, R137 ;  /* 0x0000008900997308 */ /* 0x0002e20000000800 */
[----:B--2---:R-:W-:-:S09]  /*69e0*/  F2FP.SATFINITE.E4M3.F32.PACK_AB_MERGE_C R156, R35, R34, RZ ;  /* 0x00000022239c723e */ /* 0x004fd200048070ff */
[----:B------:R2:W-:Y:S01]  /*69f0*/  STTM.x8 tmem[UR5], R12 ;  /* 0x0000000c000079ed */ /* 0x0005e200081c0005 */
[----:B------:R-:W4:Y:S02]  /*6a00*/  FENCE.VIEW.ASYNC.T ;  /* 0x00000000000073c6 */ /* 0x000f240000000200 */
[----:B----4-:R2:W-:Y:S01]  /*6a10*/  SYNCS.ARRIVE.TRANS64.ART0 RZ, [UR12], R2 ;  /* 0x00000002ffff79a7 */ /* 0x0105e2000850000c */
[----:B------:R-:W-:Y:S01]  /*6a20*/  FADD2 R26, R26.F32x2.HI_LO, R34.F32x2.HI_LO ;  /* 0x000000221a1a724b */ /* 0x000fe20000000000 */
[----:B-1----:R-:W-:Y:S01]  /*6a30*/  LOP3.LUT R137, R3, 0x58, RZ, 0xfc, !PT ;  /* 0x0000005803897812 */ /* 0x002fe200078efcff */
[----:B---3--:R-:W-:Y:S01]  /*6a40*/  FADD2 R24, R24.F32x2.HI_LO, R152.F32x2.HI_LO ;  /* 0x000000981818724b */ /* 0x008fe20000000000 */
[----:B------:R-:W-:Y:S02]  /*6a50*/  F2FP.SATFINITE.E4M3.F32.PACK_AB_MERGE_C R11, R153, R152, RZ ;  /* 0x00000098990b723e */ /* 0x000fe400048070ff */
[----:B------:R-:W-:Y:S01]  /*6a60*/  R2UR UR4, R137 ;  /* 0x00000000890472ca */ /* 0x000fe200000e0000 */
[----:B------:R-:W-:Y:S01]  /*6a70*/  FADD2 R24, R24.F32x2.HI_LO, R26.F32x2.HI_LO ;  /* 0x0000001a1818724b */ /* 0x000fe20000000000 */
[----:B------:R-:W-:-:S03]  /*6a80*/  PRMT R11, R11, 0x5410, R156 ;  /* 0x000054100b0b7816 */ /* 0x000fc6000000009c */
[----:B------:R-:W-:-:S08]  /*6a90*/  FADD2 R20, R20.F32x2.HI_LO, R24.F32x2.HI_LO ;  /* 0x000000181414724b */ /* 0x000fd00000000000 */
[----:B------:R2:W-:Y:S01]  /*6aa0*/  STTM.x8 tmem[UR4], R4 ;  /* 0x00000004000079ed */ /* 0x0005e200081c0004 */
[----:B------:R-:W1:Y:S02]  /*6ab0*/  FENCE.VIEW.ASYNC.T ;  /* 0x00000000000073c6 */ /* 0x000e640000000200 */
[----:B-1----:R-:W-:Y:S01]  /*6ac0*/  NOP ;  /* 0x0000000000007918 */ /* 0x002fe20000000000 */
[----:B------:R2:W-:Y:S01]  /*6ad0*/  @P0 SYNCS.ARRIVE.TRANS64.ART0 RZ, [UR16+0xe0], R2 ;  /* 0x0000e002ffff09a7 */ /* 0x0005e20008500010 */
[----:B------:R-:W-:-:S04]  /*6ae0*/  UIADD3 UR4, UPT, UPT, UR8, -0x100, URZ ;  /* 0xffffff0008047890 */ /* 0x000fc8000fffe0ff */
[----:B------:R-:W-:Y:S01]  /*6af0*/  USHF.R.S32.HI UR5, URZ, 0x1f, UR4 ;  /* 0x0000001fff057899 */ /* 0x000fe20008011404 */
[----:B------:R-:W1:Y:S03]  /*6b00*/  SYNCS.PHASECHK.TRANS64.TRYWAIT P0, [UR17], RZ ;  /* 0x000000ffff0075a7 */ /* 0x000e660008001111 */
[----:B------:R-:W-:-:S04]  /*6b10*/  ULEA.HI UR4, UR5, UR4, URZ, 0x7 ;  /* 0x0000000405047291 */ /* 0x000fc8000f8f38ff */
[----:B------:R-:W-:-:S04]  /*6b20*/  USHF.R.S32.HI UR4, URZ, 0x7, UR4 ;  /* 0x00000007ff047899 */ /* 0x000fc80008011404 */
[----:B------:R-:W-:-:S04]  /*6b30*/  UISETP.LT.AND UP0, UPT, URZ, UR4, UPT ;  /* 0x00000004ff00728c */ /* 0x000fc8000bf01270 */
[----:B------:R-:W-:-:S04]  /*6b40*/  USEL UR20, URZ, UR4, !UP0 ;  /* 0x00000004ff147287 */ /* 0x000fc8000c000000 */
[----:B------:R-:W-:-:S04]  /*6b50*/  UIADD3 UR4, UPT, UPT, UR21, -UR20, URZ ;  /* 0x8000001415047290 */ /* 0x000fc8000fffe0ff */
[----:B------:R-:W-:Y:S01]  /*6b60*/  UISETP.GE.AND UP0, UPT, UR4, 0x1, UPT ;  /* 0x000000010400788c */ /* 0x000fe2000bf06270 */
[----:B-12---:R-:W-:Y:S10]  /*6b70*/  @!P0 BRA `(.L_x_45) ;  /* 0x0000008c000c8947 */ /* 0x006ff40003800000 */
.L_x_116:
[----:B------:R-:W-:Y:S01]  /*6b80*/  FADD R2, R20, R21 ;  /* 0x0000001514027221 */ /* 0x000fe20000000000 */
[----:B------:R-:W-:Y:S01]  /*6b90*/  UMOV UR9, 0x1 ;  /* 0x0000000100097882 */ /* 0x000fe20000000000 */
[----:B------:R-:W-:Y:S01]  /*6ba0*/  UMOV UR10, 0x1 ;  /* 0x00000001000a7882 */ /* 0x000fe20000000000 */
[----:B------:R-:W-:Y:S05]  /*6bb0*/  BRA.U !UP0, `(.L_x_46) ;  /* 0x0000002908607547 */ /* 0x000fea000b800000 */
[----:B------:R-:W-:Y:S01]  /*6bc0*/  IADD3 R155, PT, PT, R155, UR15, RZ ;  /* 0x0000000f9b9b7c10 */ /* 0x000fe2000fffe0ff */
[----:B------:R-:W1:Y:S01]  /*6bd0*/  LDCU UR22, c[0x0][0x380] ;  /* 0x00007000ff1677ac */ /* 0x000e620008000800 */
[----:B------:R-:W2:Y:S01]  /*6be0*/  LDCU UR5, c[0x0][0x600] ;  /* 0x0000c000ff0577ac */ /* 0x000ea20008000800 */
[----:B------:R-:W-:Y:S01]  /*6bf0*/  UIADD3 UR11, UPT, UPT, -UR11, UR20, URZ ;  /* 0x000000140b0b7290 */ /* 0x000fe2000fffe1ff */
[----:B------:R-:W-:Y:S01]  /*6c00*/  UMOV UR10, 0x1 ;  /* 0x00000001000a7882 */ /* 0x000fe20000000000 */
[----:B------:R-:W-:Y:S01]  /*6c10*/  UMOV UR8, UR21 ;  /* 0x0000001500087c82 */ /* 0x000fe20008000000 */
[----:B------:R-:W-:Y:S01]  /*6c20*/  UMOV UR9, 0x1 ;  /* 0x0000000100097882 */ /* 0x000fe20000000000 */
[----:B------:R-:W-:-:S08]  /*6c30*/  UMOV UR15, URZ ;  /* 0x000000ff000f7c82 */ /* 0x000fd00008000000 */
.L_x_49:
[----:B------:R-:W-:Y:S01]  /*6c40*/  USHF.L.U32 UR4, UR10, 0x1f, URZ ;  /* 0x0000001f0a047899 */ /* 0x000fe200080006ff */
[----:B------:R-:W-:Y:S01]  /*6c50*/  R2UR UR6, R3 ;  /* 0x00000000030672ca */ /* 0x000fe200000e0000 */
[----:B------:R-:W-:-:S04]  /*6c60*/  UIADD3 UR8, UPT, UPT, UR8, -0x1, URZ ;  /* 0xffffffff08087890 */ /* 0x000fc8000fffe0ff */
[----:B------:R-:W-:Y:S01]  /*6c70*/  MOV R4, UR4 ;  /* 0x0000000400047c02 */ /* 0x000fe20008000f00 */
[----:B------:R-:W-:-:S03]  /*6c80*/  UISETP.LT.AND UP0, UPT, URZ, UR8, UPT ;  /* 0x00000008ff00728c */ /* 0x000fc6000bf01270 */
[----:B------:R-:W3:Y:S01]  /*6c90*/  SYNCS.PHASECHK.TRANS64.TRYWAIT P0, [UR18], R4 ;  /* 0x00000004ff0075a7 */ /* 0x000ee20008001112 */
[----:B------:R-:W-:Y:S01]  /*6ca0*/  USEL UR7, URZ, UR8, !UP0 ;  /* 0x00000008ff077287 */ /* 0x000fe2000c000000 */
[----:B---3--:R-:W-:Y:S11]  /*6cb0*/  @!P0 BRA `(.L_x_47) ;  /* 0x0000008800d08947 */ /* 0x008ff60003800000 */
.L_x_118:
[----:B---3--:R-:W3:Y:S01]  /*6cc0*/  LDTM.x32 R4, tmem[UR6] ;  /* 0x00000006000479ee */ /* 0x008ee200082c0000 */
[----:B-1----:R-:W-:Y:S01]  /*6cd0*/  ULEA UR4, UR7, UR22, 0x7 ;  /* 0x0000001607047291 */ /* 0x002fe2000f8e38ff */
[----:B------:R-:W-:Y:S01]  /*6ce0*/  IMAD.MOV.U32 R138, RZ, RZ, -0x1 ;  /* 0xffffffffff8a7424 */ /* 0x000fe200078e00ff */
[----:B------:R-:W-:Y:S01]  /*6cf0*/  R2UR UR6, R111 ;  /* 0x000000006f0672ca */ /* 0x000fe200000e0000 */
[----:B--2---:R-:W-:-:S03]  /*6d00*/  IMAD.U32 R157, RZ, RZ, UR5 ;  /* 0x00000005ff9d7e24 */ /* 0x004fc6000f8e00ff */
[----:B------:R-:W-:Y:S02]  /*6d10*/  IADD3 R139, PT, PT, -R155, UR4, RZ ;  /* 0x000000049b8b7c10 */ /* 0x000fe4000fffe1ff */
[----:B------:R-:W-:Y:S02]  /*6d20*/  R2UR UR4, R84 ;  /* 0x00000000540472ca */ /* 0x000fe400000e0000 */
[C---:B------:R-:W-:Y:S02]  /*6d30*/  VIADDMNMX R36, R139.reuse, 0x1f, RZ, !PT ;  /* 0x0000001f8b247846 */ /* 0x040fe400078001ff */
[----:B------:R-:W-:Y:S02]  /*6d40*/  VIADDMNMX R140, R139, 0x5f, RZ, !PT ;  /* 0x0000005f8b8c7846 */ /* 0x000fe400078001ff */
[--C-:B------:R-:W-:Y:S02]  /*6d50*/  SHF.R.U32.HI R36, RZ, R36, R138.reuse ;  /* 0x00000024ff247219 */ /* 0x100fe4000001168a */
[----:B------:R-:W-:-:S02]  /*6d60*/  SHF.R.U32.HI R140, RZ, R140, R138 ;  /* 0x0000008cff8c7219 */ /* 0x000fc4000001168a */
[----:B------:R-:W-:Y:S02]  /*6d70*/  R2P PR, R36, 0x7e ;  /* 0x0000007e24007804 */ /* 0x000fe40000000000 */
[----:B------:R-:W-:Y:S01]  /*6d80*/  VIADDMNMX R147, R139, 0x7f, RZ, !PT ;  /* 0x0000007f8b937846 */ /* 0x000fe200078001ff */
[----:B------:R-:W1:Y:S01]  /*6d90*/  LDTM.x32 R52, tmem[UR4] ;  /* 0x00000004003479ee */ /* 0x000e6200082c0000 */
[----:B------:R-:W-:Y:S02]  /*6da0*/  R2UR UR4, R85 ;  /* 0x00000000550472ca */ /* 0x000fe400000e0000 */
[----:B---3--:R-:W-:Y:S02]  /*6db0*/  SEL R97, R5, 0xff800000, P1 ;  /* 0xff80000005617807 */ /* 0x008fe40000800000 */
[----:B------:R-:W-:Y:S02]  /*6dc0*/  SEL R86, R6, 0xff800000, P2 ;  /* 0xff80000006567807 */ /* 0x000fe40001000000 */
[----:B------:R-:W-:-:S02]  /*6dd0*/  SEL R87, R7, 0xff800000, P3 ;  /* 0xff80000007577807 */ /* 0x000fc40001800000 */
[----:B------:R-:W-:Y:S02]  /*6de0*/  SEL R88, R8, 0xff800000, P4 ;  /* 0xff80000008587807 */ /* 0x000fe40002000000 */
[----:B------:R-:W-:Y:S02]  /*6df0*/  SEL R89, R9, 0xff800000, P5 ;  /* 0xff80000009597807 */ /* 0x000fe40002800000 */
[----:B------:R-:W-:Y:S02]  /*6e00*/  SEL R100, R10, 0xff800000, P6 ;  /* 0xff8000000a647807 */ /* 0x000fe40003000000 */
[C---:B------:R-:W-:Y:S02]  /*6e10*/  R2P PR, R36.reuse.B1, 0x7f ;  /* 0x0000007f24007804 */ /* 0x040fe40000001000 */
[----:B------:R-:W-:Y:S02]  /*6e20*/  LOP3.LUT R5, R36, 0x1, RZ, 0xc0, !PT ;  /* 0x0000000124057812 */ /* 0x000fe400078ec0ff */
[----:B------:R-:W-:-:S02]  /*6e30*/  SHF.R.U32.HI R147, RZ, R147, R138 ;  /* 0x00000093ff937219 */ /* 0x000fc4000001168a */
        /* <DEDUP_REMOVED lines=36> */
[----:B------:R-:W2:Y:S01]  /*7080*/  LDTM.x32 R20, tmem[UR4] ;  /* 0x00000004001479ee */ /* 0x000ea200082c0000 */
[----:B-1----:R-:W-:Y:S02]  /*7090*/  SEL R53, R53, 0xff800000, P1 ;  /* 0xff80000035357807 */ /* 0x002fe40000800000 */
        /* <DEDUP_REMOVED lines=16> */
[----:B------:R-:W-:Y:S02]  /*71a0*/  LOP3.LUT R139, R147, 0x1, RZ, 0xc0, !PT ;  /* 0x00000001938b7812 */ /* 0x000fe400078ec0ff */
[----:B------:R-:W-:Y:S02]  /*71b0*/  FMNMX R156, R100, R101, !PT ;  /* 0x00000065649c7209 */ /* 0x000fe40007800000 */
[----:B------:R-:W-:Y:S02]  /*71c0*/  SEL R68, R68, 0xff800000, P0 ;  /* 0xff80000044447807 */ /* 0x000fe40000000000 */
[----:B------:R-:W-:Y:S02]  /*71d0*/  SEL R69, R69, 0xff800000, P1 ;  /* 0xff80000045457807 */ /* 0x000fe40000800000 */
[----:B------:R-:W-:-:S02]  /*71e0*/  SEL R70, R70, 0xff800000, P2 ;  /* 0xff80000046467807 */ /* 0x000fc40001000000 */
[----:B------:R-:W-:Y:S02]  /*71f0*/  SEL R71, R71, 0xff800000, P3 ;  /* 0xff80000047477807 */ /* 0x000fe40001800000 */
[----:B------:R-:W-:Y:S02]  /*7200*/  SEL R72, R72, 0xff800000, P4 ;  /* 0xff80000048487807 */ /* 0x000fe40002000000 */
[----:B------:R-:W-:Y:S02]  /*7210*/  SEL R73, R73, 0xff800000, P5 ;  /* 0xff80000049497807 */ /* 0x000fe40002800000 */
[----:B------:R-:W-:Y:S02]  /*7220*/  SEL R74, R74, 0xff800000, P6 ;  /* 0xff8000004a4a7807 */ /* 0x000fe40003000000 */
[----:B------:R-:W-:Y:S02]  /*7230*/  R2P PR, R4.B3, 0x7f ;  /* 0x0000007f04007804 */ /* 0x000fe40000003000 */
[----:B------:R-:W-:-:S03]  /*7240*/  FMNMX3 R156, R156, R106, R107, !PT ;  /* 0x0000006a9c9c7276 */ /* 0x000fc6000780006b */
        /* <DEDUP_REMOVED lines=19> */
[----:B--2---:R-:W-:Y:S02]  /*7380*/  SEL R127, R21, 0xff800000, P1 ;  /* 0xff800000157f7807 */ /* 0x004fe40000800000 */
[----:B------:R-:W-:Y:S02]  /*7390*/  SEL R120, R22, 0xff800000, P2 ;  /* 0xff80000016787807 */ /* 0x000fe40001000000 */
[----:B------:R-:W-:Y:S02]  /*73a0*/  SEL R121, R23, 0xff800000, P3 ;  /* 0xff80000017797807 */ /* 0x000fe40001800000 */
[----:B------:R-:W-:Y:S02]  /*73b0*/  SEL R122, R24, 0xff800000, P4 ;  /* 0xff800000187a7807 */ /* 0x000fe40002000000 */
[----:B------:R-:W-:-:S02]  /*73c0*/  SEL R123, R25, 0xff800000, P5 ;  /* 0xff800000197b7807 */ /* 0x000fc40002800000 */
[----:B------:R-:W-:Y:S02]  /*73d0*/  SEL R130, R26, 0xff800000, P6 ;  /* 0xff8000001a827807 */ /* 0x000fe40003000000 */
[----:B------:R-:W-:Y:S02]  /*73e0*/  R2P PR, R140.B1, 0x7f ;  /* 0x0000007f8c007804 */ /* 0x000fe40000001000 */
[----:B------:R-:W-:-:S03]  /*73f0*/  FMNMX3 R156, R156, R112, R113, !PT ;  /* 0x000000709c9c7276 */ /* 0x000fc60007800071 */
        /* <DEDUP_REMOVED lines=20> */
[----:B------:R-:W-:Y:S02]  /*7540*/  LOP3.LUT P0, RZ, R140, 0x800000, RZ, 0xc0, !PT ;  /* 0x008000008cff7812 */ /* 0x000fe4000780c0ff */
[----:B------:R-:W-:-:S02]  /*7550*/  SEL R40, R40, 0xff800000, P4 ;  /* 0xff80000028287807 */ /* 0x000fc40002000000 */
[----:B------:R-:W-:Y:S02]  /*7560*/  SEL R43, R43, 0xff800000, P0 ;  /* 0xff8000002b2b7807 */ /* 0x000fe40000000000 */
[----:B------:R-:W-:Y:S02]  /*7570*/  SEL R41, R41, 0xff800000, P5 ;  /* 0xff80000029297807 */ /* 0x000fe40002800000 */
[----:B------:R-:W-:Y:S02]  /*7580*/  SEL R42, R42, 0xff800000, P6 ;  /* 0xff8000002a2a7807 */ /* 0x000fe40003000000 */
[----:B------:R-:W-:Y:S02]  /*7590*/  R2P PR, R140.B3, 0x7f ;  /* 0x0000007f8c007804 */ /* 0x000fe40000003000 */
[----:B------:R-:W-:Y:S02]  /*75a0*/  FMNMX3 R156, R156, R58, R59, !PT ;  /* 0x0000003a9c9c7276 */ /* 0x000fe4000780003b */
[----:B------:R-:W-:-:S02]  /*75b0*/  R2UR UR4, R85 ;  /* 0x00000000550472ca */ /* 0x000fc400000e0000 */
        /* <DEDUP_REMOVED lines=9> */
[----:B------:R-:W-:Y:S02]  /*7650*/  SEL R51, R51, 0xff800000, !P0 ;  /* 0xff80000033337807 */ /* 0x000fe40004000000 */
[----:B------:R-:W-:Y:S02]  /*7660*/  FMNMX3 R156, R156, R66, R67, !PT ;  /* 0x000000429c9c7276 */ /* 0x000fe40007800043 */
[----:B-1----:R-:W-:-:S02]  /*7670*/  SEL R5, R5, 0xff800000, P1 ;  /* 0xff80000005057807 */ /* 0x002fc40000800000 */
[----:B------:R-:W-:Y:S02]  /*7680*/  SEL R6, R6, 0xff800000, P2 ;  /* 0xff80000006067807 */ /* 0x000fe40001000000 */
[----:B------:R-:W-:Y:S02]  /*7690*/  SEL R7, R7, 0xff800000, P3 ;  /* 0xff80000007077807 */ /* 0x000fe40001800000 */
[----:B------:R-:W-:Y:S02]  /*76a0*/  SEL R8, R8, 0xff800000, P4 ;  /* 0xff80000008087807 */ /* 0x000fe40002000000 */
[----:B------:R-:W-:Y:S02]  /*76b0*/  SEL R9, R9, 0xff800000, P5 ;  /* 0xff80000009097807 */ /* 0x000fe40002800000 */
[----:B------:R-:W-:Y:S02]  /*76c0*/  SEL R10, R10, 0xff800000, P6 ;  /* 0xff8000000a0a7807 */ /* 0x000fe40003000000 */
[----:B------:R-:W-:-:S02]  /*76d0*/  R2P PR, R147.B1, 0x7f ;  /* 0x0000007f93007804 */ /* 0x000fc40000001000 */
        /* <DEDUP_REMOVED lines=13> */
[----:B------:R-:W-:Y:S02]  /*77b0*/  SEL R140, R22, 0xff800000, P2 ;  /* 0xff800000168c7807 */ /* 0x000fe40001000000 */
[----:B------:R-:W-:Y:S02]  /*77c0*/  FMNMX3 R22, R154, R96, R97, !PT ;  /* 0x000000609a167276 */ /* 0x000fe40007800061 */
[----:B------:R-:W-:-:S02]  /*77d0*/  FMNMX R21, R86, R87, !PT ;  /* 0x0000005756157209 */ /* 0x000fc40007800000 */
[----:B------:R-:W-:Y:S02]  /*77e0*/  FMNMX R20, R88, R89, !PT ;  /* 0x0000005958147209 */ /* 0x000fe40007800000 */
        /* <DEDUP_REMOVED lines=23> */
[----:B------:R-:W-:Y:S02]  /*7960*/  SEL R4, R4, 0xff800000, !P0 ;  /* 0xff80000004047807 */ /* 0x000fe40004000000 */
[----:B------:R-:W-:Y:S02]  /*7970*/  LOP3.LUT P0, RZ, R147, 0x80, RZ, 0xc0, !PT ;  /* 0x0000008093ff7812 */ /* 0x000fe4000780c0ff */
[----:B------:R-:W-:Y:S02]  /*7980*/  FMNMX3 R20, R20, R122, R123, !PT ;  /* 0x0000007a14147276 */ /* 0x000fe4000780007b */
[----:B------:R-:W-:Y:S02]  /*7990*/  FMNMX3 R156, R156, R130, R131, !PT ;  /* 0x000000829c9c7276 */ /* 0x000fe40007800083 */
[----:B------:R-:W-:Y:S02]  /*79a0*/  FMNMX3 R22, R22, R124, R125, !PT ;  /* 0x0000007c16167276 */ /* 0x000fe4000780007d */
[----:B------:R-:W-:-:S02]  /*79b0*/  FMNMX3 R21, R21, R128, R129, !PT ;  /* 0x0000008015157276 */ /* 0x000fc40007800081 */
[----:B------:R-:W-:Y:S02]  /*79c0*/  SEL R11, R11, 0xff800000, P0 ;  /* 0xff8000000b0b7807 */ /* 0x000fe40000000000 */
        /* <DEDUP_REMOVED lines=12> */
[----:B------:R-:W-:Y:S02]  /*7a90*/  SEL R141, R23, 0xff800000, P3 ;  /* 0xff800000178d7807 */ /* 0x000fe40001800000 */
[----:B------:R-:W-:Y:S02]  /*7aa0*/  SEL R144, R24, 0xff800000, P4 ;  /* 0xff80000018907807 */ /* 0x000fe40002000000 */
[----:B------:R-:W-:Y:S02]  /*7ab0*/  SEL R145, R25, 0xff800000, P5 ;  /* 0xff80000019917807 */ /* 0x000fe40002800000 */
[----:B------:R-:W-:Y:S02]  /*7ac0*/  SEL R142, R26, 0xff800000, P6 ;  /* 0xff8000001a8e7807 */ /* 0x000fe40003000000 */
[----:B------:R-:W-:-:S02]  /*7ad0*/  FMNMX3 R20, R20, R48, R49, !PT ;  /* 0x0000003014147276 */ /* 0x000fc40007800031 */
[----:B------:R-:W-:Y:S02]  /*7ae0*/  FMNMX3 R156, R156, R50, R51, !PT ;  /* 0x000000329c9c7276 */ /* 0x000fe40007800033 */
[----:B------:R-:W-:Y:S02]  /*7af0*/  FMNMX3 R22, R22, R4, R5, !PT ;  /* 0x0000000416167276 */ /* 0x000fe40007800005 */
[----:B------:R-:W-:Y:S02]  /*7b00*/  FMNMX3 R21, R21, R6, R7, !PT ;  /* 0x0000000615157276 */ /* 0x000fe40007800007 */
[----:B------:R-:W-:Y:S02]  /*7b10*/  R2P PR, R147.B3, 0x7f ;  /* 0x0000007f93007804 */ /* 0x000fe40000003000 */
[----:B------:R-:W-:Y:S02]  /*7b20*/  FMNMX3 R20, R20, R8, R9, !PT ;  /* 0x0000000814147276 */ /* 0x000fe40007800009 */
[----:B------:R-:W-:-:S02]  /*7b30*/  FMNMX3 R156, R156, R10, R11, !PT ;  /* 0x0000000a9c9c7276 */ /* 0x000fc4000780000b */
[----:B------:R-:W-:Y:S02]  /*7b40*/  FMNMX3 R22, R22, R12, R13, !PT ;  /* 0x0000000c16167276 */ /* 0x000fe4000780000d */
[----:B------:R-:W-:Y:S02]  /*7b50*/  FMNMX3 R21, R21, R14, R15, !PT ;  /* 0x0000000e15157276 */ /* 0x000fe4000780000f */
[----:B------:R-:W-:Y:S02]  /*7b60*/  SEL R146, R28, 0xff800000, P0 ;  /* 0xff8000001c927807 */ /* 0x000fe40000000000 */
[----:B------:R-:W-:Y:S02]  /*7b70*/  ISETP.GT.AND P0, PT, R147, -0x1, PT ;  /* 0xffffffff9300780c */ /* 0x000fe40003f04270 */
[----:B------:R-:W-:Y:S02]  /*7b80*/  SEL R147, R29, 0xff800000, P1 ;  /* 0xff8000001d937807 */ /* 0x000fe40000800000 */
[----:B------:R-:W-:-:S02]  /*7b90*/  SEL R148, R30, 0xff800000, P2 ;  /* 0xff8000001e947807 */ /* 0x000fc40001000000 */
[----:B------:R-:W-:Y:S02]  /*7ba0*/  SEL R149, R31, 0xff800000, P3 ;  /* 0xff8000001f957807 */ /* 0x000fe40001800000 */
[----:B------:R-:W-:Y:S02]  /*7bb0*/  FMNMX3 R20, R20, R16, R17, !PT ;  /* 0x0000001014147276 */ /* 0x000fe40007800011 */
[----:B------:R-:W-:Y:S02]  /*7bc0*/  FMNMX3 R156, R156, R18, R19, !PT ;  /* 0x000000129c9c7276 */ /* 0x000fe40007800013 */
[----:B------:R-:W-:Y:S02]  /*7bd0*/  FMNMX3 R22, R22, R138, R139, !PT ;  /* 0x0000008a16167276 */ /* 0x000fe4000780008b */
[----:B------:R-:W-:Y:S02]  /*7be0*/  FMNMX3 R21, R21, R140, R141, !PT ;  /* 0x0000008c15157276 */ /* 0x000fe4000780008d */
[----:B------:R-:W-:-:S02]  /*7bf0*/  SEL R151, R35, 0xff800000, !P0 ;  /* 0xff80000023977807 */ /* 0x000fc40004000000 */
[----:B------:R-:W-:Y:S02]  /*7c00*/  SEL R152, R32, 0xff800000, P4 ;  /* 0xff80000020987807 */ /* 0x000fe40002000000 */
[----:B------:R-:W-:Y:S02]  /*7c10*/  SEL R153, R33, 0xff800000, P5 ;  /* 0xff80000021997807 */ /* 0x000fe40002800000 */
[----:B------:R-:W-:Y:S02]  /*7c20*/  SEL R150, R34, 0xff800000, P6 ;  /* 0xff80000022967807 */ /* 0x000fe40003000000 */
[----:B------:R-:W-:Y:S02]  /*7c30*/  FMNMX3 R20, R20, R144, R145, !PT ;  /* 0x0000009014147276 */ /* 0x000fe40007800091 */
[----:B------:R-:W-:Y:S02]  /*7c40*/  FMNMX3 R156, R156, R142, R143, !PT ;  /* 0x0000008e9c9c7276 */ /* 0x000fe4000780008f */
[----:B------:R-:W-:-:S02]  /*7c50*/  FMNMX3 R22, R22, R146, R147, !PT ;  /* 0x0000009216167276 */ /* 0x000fc40007800093 */
[----:B------:R-:W-:Y:S02]  /*7c60*/  FMNMX3 R21, R21, R148, R149, !PT ;  /* 0x0000009415157276 */ /* 0x000fe40007800095 */
[----:B------:R-:W-:Y:S02]  /*7c70*/  FMNMX3 R20, R20, R152, R153, !PT ;  /* 0x0000009814147276 */ /* 0x000fe40007800099 */
[----:B------:R-:W-:Y:S02]  /*7c80*/  FMNMX3 R156, R156, R150, R151, !PT ;  /* 0x000000969c9c7276 */ /* 0x000fe40007800097 */
[----:B------:R-:W-:-:S04]  /*7c90*/  FMNMX R21, R22, R21, !PT ;  /* 0x0000001516157209 */ /* 0x000fc80007800000 */
[----:B------:R-:W-:-:S04]  /*7ca0*/  FMNMX3 R156, R21, R20, R156, !PT ;  /* 0x00000014159c7276 */ /* 0x000fc8000780009c */
[----:B------:R-:W-:-:S04]  /*7cb0*/  FSETP.NEU.AND P0, PT, R156, -INF , PT ;  /* 0xff8000009c00780b */ /* 0x000fc80003f0d000 */
[----:B------:R-:W-:Y:S02]  /*7cc0*/  FSEL R20, R156, RZ, P0 ;  /* 0x000000ff9c147208 */ /* 0x000fe40000000000 */
[----:B------:R-:W-:-:S03]  /*7cd0*/  ELECT P0, URZ, PT ;  /* 0x0000000000ff782f */ /* 0x000fc60003800000 */
[----:B------:R-:W-:-:S04]  /*7ce0*/  FADD R158, -R20, R154 ;  /* 0x0000009a149e7221 */ /* 0x000fc80000000100 */
[----:B------:R-:W-:-:S05]  /*7cf0*/  FMUL R158, R158, UR5 ;  /* 0x000000059e9e7c20 */ /* 0x000fca0008400000 */
[----:B------:R-:W-:Y:S02]  /*7d00*/  FSETP.GE.AND P1, PT, R158, -4, PT ;  /* 0xc08000009e00780b */ /* 0x000fe40003f26000 */
[----:B------:R-:W1:Y:S02]  /*7d10*/  MUFU.EX2 R158, R158 ;  /* 0x0000009e009e7308 */ /* 0x000e640000000800 */
[C---:B------:R-:W-:Y:S02]  /*7d20*/  FSEL R20, R154.reuse, R20, P1 ;  /* 0x000000149a147208 */ /* 0x040fe40000800000 */
[----:B------:R-:W-:-:S03]  /*7d30*/  FSEL R154, R154, R156, P1 ;  /* 0x0000009c9a9a7208 */ /* 0x000fc60000800000 */
[----:B------:R-:W-:-:S04]  /*7d40*/  FFMA R157, -R20, R157, 8 ;  /* 0x41000000149d7423 */ /* 0x000fc8000000019d */
[--C-:B------:R-:W-:Y:S02]  /*7d50*/  FFMA2 R20, R96.F32x2.HI_LO, UR5.F32, R157.reuse.F32 ;  /* 0x0000000560147c49 */ /* 0x100fe4000920009d */
[--C-:B------:R-:W-:Y:S02]  /*7d60*/  FFMA2 R22, R86.F32x2.HI_LO, UR5.F32, R157.reuse.F32 ;  /* 0x0000000556167c49 */ /* 0x100fe4000920009d */
[--C-:B------:R-:W-:Y:S02]  /*7d70*/  FFMA2 R24, R88.F32x2.HI_LO, UR5.F32, R157.reuse.F32 ;  /* 0x0000000558187c49 */ /* 0x100fe4000920009d */
[--C-:B------:R-:W-:Y:S01]  /*7d80*/  FFMA2 R26, R100.F32x2.HI_LO, UR5.F32, R157.reuse.F32 ;  /* 0x00000005641a7c49 */ /* 0x100fe2000920009d */
[----:B------:R-:W-:Y:S01]  /*7d90*/  MUFU.EX2 R20, R20 ;  /* 0x0000001400147308 */ /* 0x000fe20000000800 */
[--C-:B------:R-:W-:Y:S01]  /*7da0*/  FFMA2 R28, R90.F32x2.HI_LO, UR5.F32, R157.reuse.F32 ;  /* 0x000000055a1c7c49 */ /* 0x100fe2000920009d */
[----:B-1----:R-:W-:Y:S01]  /*7db0*/  FSEL R158, R158, 1, !P1 ;  /* 0x3f8000009e9e7808 */ /* 0x002fe20004800000 */
        /* <DEDUP_REMOVED lines=11> */
[----:B------:R-:W-:Y:S02]  /*7e70*/  IMAD.U32 R4, RZ, RZ, UR14 ;  /* 0x0000000eff047e24 */ /* 0x000fe4000f8e00ff */
[--C-:B------:R-:W-:Y:S02]  /*7e80*/  FFMA2 R88, R102.F32x2.HI_LO, UR5.F32, R157.reuse.F32 ;  /* 0x0000000566587c49 */ /* 0x100fe4000920009d */
[--C-:B------:R-:W-:Y:S01]  /*7e90*/  FFMA2 R92, R112.F32x2.HI_LO, UR5.F32, R157.reuse.F32 ;  /* 0x00000005705c7c49 */ /* 0x100fe2000920009d */
[----:B------:R-:W-:Y:S01]  /*7ea0*/  MUFU.EX2 R23, R23 ;  /* 0x0000001700177308 */ /* 0x000fe20000000800 */
[--C-:B------:R-:W-:Y:S01]  /*7eb0*/  FFMA2 R94, R108.F32x2.HI_LO, UR5.F32, R157.reuse.F32 ;  /* 0x000000056c5e7c49 */ /* 0x100fe2000920009d */
[----:B------:R-:W-:Y:S01]  /*7ec0*/  LOP3.LUT R4, R4, 0x7f, R0, 0xf8, !PT ;  /* 0x0000007f04047812 */ /* 0x000fe200078ef800 */
[----:B------:R-:W-:-:S02]  /*7ed0*/  FFMA2 R96, R114.F32x2.HI_LO, UR5.F32, R157.F32 ;  /* 0x0000000572607c49 */ /* 0x000fc4000920009d */
[--C-:B------:R-:W-:Y:S01]  /*7ee0*/  FFMA2 R52, R52.F32x2.HI_LO, UR5.F32, R157.reuse.F32 ;  /* 0x0000000534347c49 */ /* 0x100fe2000920009d */
[----:B------:R-:W-:Y:S01]  /*7ef0*/  LEA R4, R4, UR19, 0x2 ;  /* 0x0000001304047c11 */ /* 0x000fe2000f8e10ff */
[--C-:B------:R-:W-:Y:S01]  /*7f00*/  FFMA2 R54, R54.F32x2.HI_LO, UR5.F32, R157.reuse.F32 ;  /* 0x0000000536367c49 */ /* 0x100fe2000920009d */
[----:B------:R-:W-:Y:S01]  /*7f10*/  MUFU.EX2 R24, R24 ;  /* 0x0000001800187308 */ /* 0x000fe20000000800 */
[--C-:B------:R-:W-:Y:S02]  /*7f20*/  FFMA2 R56, R56.F32x2.HI_LO, UR5.F32, R157.reuse.F32 ;  /* 0x0000000538387c49 */ /* 0x100fe4000920009d */
[--C-:B------:R-:W-:Y:S01]  /*7f30*/  FFMA2 R58, R58.F32x2.HI_LO, UR5.F32, R157.reuse.F32 ;  /* 0x000000053a3a7c49 */ /* 0x100fe2000920009d */
[----:B------:R1:W-:Y:S01]  /*7f40*/  STS [R4+0x18c], R158 ;  /* 0x00018c9e04007388 */ /* 0x0003e20000000800 */
[--C-:B------:R-:W-:Y:S02]  /*7f50*/  FFMA2 R60, R60.F32x2.HI_LO, UR5.F32, R157.reuse.F32 ;  /* 0x000000053c3c7c49 */ /* 0x100fe4000920009d */
[--C-:B------:R-:W-:Y:S01]  /*7f60*/  FFMA2 R62, R62.F32x2.HI_LO, UR5.F32, R157.reuse.F32 ;  /* 0x000000053e3e7c49 */ /* 0x100fe2000920009d */
[----:B------:R-:W2:Y:S01]  /*7f70*/  MUFU.EX2 R25, R25 ;  /* 0x0000001900197308 */ /* 0x000ea20000000800 */
        /* <DEDUP_REMOVED lines=9> */
[----:B------:R-:W3:Y:S01]  /*8010*/  MUFU.EX2 R27, R27 ;  /* 0x0000001b001b7308 */ /* 0x000ee20000000800 */
[--C-:B------:R-:W-:Y:S01]  /*8020*/  FFMA2 R78, R78.F32x2.HI_LO, UR5.F32, R157.reuse.F32 ;  /* 0x000000054e4e7c49 */ /* 0x100fe2000920009d */
[----:B--2---:R-:W-:Y:S01]  /*8030*/  F2FP.SATFINITE.E4M3.F32.PACK_AB_MERGE_C R5, R25, R24, RZ ;  /* 0x000000181905723e */ /* 0x004fe200048070ff */
[--C-:B------:R-:W-:Y:S02]  /*8040*/  FFMA2 R80, R80.F32x2.HI_LO, UR5.F32, R157.reuse.F32 ;  /* 0x0000000550507c49 */ /* 0x100fe4000920009d */
[--C-:B------:R-:W-:Y:S01]  /*8050*/  FFMA2 R82, R82.F32x2.HI_LO, UR5.F32, R157.reuse.F32 ;  /* 0x0000000552527c49 */ /* 0x100fe2000920009d */
[----:B-1----:R-:W-:Y:S01]  /*8060*/  F2FP.SATFINITE.E4M3.F32.PACK_AB_MERGE_C R4, R21, R20, RZ ;  /* 0x000000141504723e */ /* 0x002fe200048070ff */
[--C-:B------:R-:W-:Y:S01]  /*8070*/  FFMA2 R126, R10.F32x2.HI_LO, UR5.F32, R157.reuse.F32 ;  /* 0x000000050a7e7c49 */ /* 0x100fe2000920009d */
[----:B------:R-:W-:Y:S01]  /*8080*/  MUFU.EX2 R28, R28 ;  /* 0x0000001c001c7308 */ /* 0x000fe20000000800 */
[----:B------:R-:W-:Y:S01]  /*8090*/  F2FP.SATFINITE.E4M3.F32.PACK_AB_MERGE_C R11, R23, R22, RZ ;  /* 0x00000016170b723e */ /* 0x000fe200048070ff */
[----:B------:R-:W-:-:S02]  /*80a0*/  FFMA2 R106, R122.F32x2.HI_LO, UR5.F32, R157.F32 ;  /* 0x000000057a6a7c49 */ /* 0x000fc4000920009d */
[----:B------:R-:W-:Y:S01]  /*80b0*/  FFMA2 R112, R124.F32x2.HI_LO, UR5.F32, R157.F32 ;  /* 0x000000057c707c49 */ /* 0x000fe2000920009d */
[----:B------:R-:W-:Y:S01]  /*80c0*/  PRMT R4, R4, 0x5410, R11 ;  /* 0x0000541004047816 */ /* 0x000fe2000000000b */
[--C-:B------:R-:W-:Y:S02]  /*80d0*/  FFMA2 R122, R6.F32x2.HI_LO, UR5.F32, R157.reuse.F32 ;  /* 0x00000005067a7c49 */ /* 0x100fe4000920009d */
[----:B------:R-:W1:Y:S01]  /*80e0*/  MUFU.EX2 R29, R29 ;  /* 0x0000001d001d7308 */ /* 0x000e620000000800 */
[--C-:B------:R-:W-:Y:S01]  /*80f0*/  FFMA2 R124, R8.F32x2.HI_LO, UR5.F32, R157.reuse.F32 ;  /* 0x00000005087c7c49 */ /* 0x100fe2000920009d */
[----:B---3--:R-:W-:Y:S01]  /*8100*/  F2FP.SATFINITE.E4M3.F32.PACK_AB_MERGE_C R10, R27, R26, RZ ;  /* 0x0000001a1b0a723e */ /* 0x008fe200048070ff */
[--C-:B------:R-:W-:Y:S02]  /*8110*/  FFMA2 R114, R128.F32x2.HI_LO, UR5.F32, R157.reuse.F32 ;  /* 0x0000000580727c49 */ /* 0x100fe4000920009d */
[--C-:B------:R-:W-:Y:S01]  /*8120*/  FFMA2 R108, R130.F32x2.HI_LO, UR5.F32, R157.reuse.F32 ;  /* 0x00000005826c7c49 */ /* 0x100fe2000920009d */
[----:B------:R-:W-:Y:S01]  /*8130*/  PRMT R5, R5, 0x5410, R10 ;  /* 0x0000541005057816 */ /* 0x000fe2000000000a */
[--C-:B------:R-:W-:Y:S01]  /*8140*/  FFMA2 R116, R132.F32x2.HI_LO, UR5.F32, R157.reuse.F32 ;  /* 0x0000000584747c49 */ /* 0x100fe2000920009d */
        /* <DEDUP_REMOVED lines=18> */
[----:B------:R-:W-:Y:S01]  /*8270*/  FFMA2 R16, R148.F32x2.HI_LO, UR5.F32, R157.F32 ;  /* 0x0000000594107c49 */ /* 0x000fe2000920009d */
        /* <DEDUP_REMOVED lines=12> */
[----:B------:R-:W-:Y:S08]  /*8340*/  MUFU.EX2 R98, R98 ;  /* 0x0000006200627308 */ /* 0x000ff00000000800 */
[----:B------:R-:W1:Y:S01]  /*8350*/  MUFU.EX2 R99, R99 ;  /* 0x0000006300637308 */ /* 0x000e620000000800 */
[----:B--2---:R-:W-:-:S04]  /*8360*/  F2FP.SATFINITE.E4M3.F32.PACK_AB_MERGE_C R8, R35, R34, RZ ;  /* 0x000000222308723e */ /* 0x004fc800048070ff */
[----:B------:R-:W-:-:S03]  /*8370*/  PRMT R7, R7, 0x5410, R8 ;  /* 0x0000541007077816 */ /* 0x000fc60000000008 */
[----:B------:R-:W-:Y:S08]  /*8380*/  MUFU.EX2 R100, R100 ;  /* 0x0000006400647308 */ /* 0x000ff00000000800 */
[----:B------:R-:W2:Y:S01]  /*8390*/  MUFU.EX2 R101, R101 ;  /* 0x0000006500657308 */ /* 0x000ea20000000800 */
[----:B-1----:R-:W-:-:S07]  /*83a0*/  F2FP.SATFINITE.E4M3.F32.PACK_AB_MERGE_C R11, R99, R98, RZ ;  /* 0x00000062630b723e */ /* 0x002fce00048070ff */
[----:B------:R-:W-:Y:S08]  /*83b0*/  MUFU.EX2 R86, R86 ;  /* 0x0000005600567308 */ /* 0x000ff00000000800 */
[----:B------:R-:W1:Y:S01]  /*83c0*/  MUFU.EX2 R87, R87 ;  /* 0x0000005700577308 */ /* 0x000e620000000800 */
[----:B--2---:R-:W-:-:S04]  /*83d0*/  F2FP.SATFINITE.E4M3.F32.PACK_AB_MERGE_C R12, R101, R100, RZ ;  /* 0x00000064650c723e */ /* 0x004fc800048070ff */
[----:B------:R-:W-:Y:S01]  /*83e0*/  PRMT R11, R11, 0x5410, R12 ;  /* 0x000054100b0b7816 */ /* 0x000fe2000000000c */
[----:B------:R-:W-:Y:S02]  /*83f0*/  IMAD.U32 R12, RZ, RZ, UR13 ;  /* 0x0000000dff0c7e24 */ /* 0x000fe4000f8e00ff */
[----:B------:R-:W-:Y:S08]  /*8400*/  MUFU.EX2 R88, R88 ;  /* 0x0000005800587308 */ /* 0x000ff00000000800 */
[----:B------:R-:W2:Y:S01]  /*8410*/  MUFU.EX2 R89, R89 ;  /* 0x0000005900597308 */ /* 0x000ea20000000800 */
[----:B-1----:R-:W-:-:S07]  /*8420*/  F2FP.SATFINITE.E4M3.F32.PACK_AB_MERGE_C R8, R87, R86, RZ ;  /* 0x000000565708723e */ /* 0x002fce00048070ff */
        /* <DEDUP_REMOVED lines=16> */
[----:B--2---:R-:W-:Y:S01]  /*8530*/  F2FP.SATFINITE.E4M3.F32.PACK_AB_MERGE_C R13, R97, R96, RZ ;  /* 0x00000060610d723e */ /* 0x004fe200048070ff */
[----:B------:R1:W-:Y:S06]  /*8540*/  BAR.ARV R12, 0x40 ;  /* 0x0001000c0000751d */ /* 0x0003ec0000002000 */
[----:B------:R-:W-:Y:S01]  /*8550*/  MUFU.EX2 R54, R54 ;  /* 0x0000003600367308 */ /* 0x000fe20000000800 */
[----:B------:R-:W-:-:S04]  /*8560*/  PRMT R10, R10, 0x5410, R13 ;  /* 0x000054100a0a7816 */ /* 0x000fc8000000000d */
[----:B------:R2:W-:Y:S01]  /*8570*/  STTM.x8 tmem[UR4], R4 ;  /* 0x00000004000079ed */ /* 0x0005e200081c0004 */
[----:B------:R-:W-:Y:S02]  /*8580*/  R2UR UR4, R136 ;  /* 0x00000000880472ca */ /* 0x000fe400000e0000 */
[----:B------:R-:W-:Y:S08]  /*8590*/  MUFU.EX2 R55, R55 ;  /* 0x0000003700377308 */ /* 0x000ff00000000800 */
[----:B------:R-:W-:Y:S01]  /*85a0*/  MUFU.EX2 R56, R56 ;  /* 0x0000003800387308 */ /* 0x000fe20000000800 */
[----:B-1----:R-:W-:-:S07]  /*85b0*/  F2FP.SATFINITE.E4M3.F32.PACK_AB_MERGE_C R12, R53, R52, RZ ;  /* 0x00000034350c723e */ /* 0x002fce00048070ff */
[----:B------:R-:W1:Y:S08]  /*85c0*/  MUFU.EX2 R57, R57 ;  /* 0x0000003900397308 */ /* 0x000e700000000800 */
[----:B------:R-:W-:Y:S08]  /*85d0*/  MUFU.EX2 R58, R58 ;  /* 0x0000003a003a7308 */ /* 0x000ff00000000800 */
[----:B------:R-:W3:Y:S01]  /*85e0*/  MUFU.EX2 R59, R59 ;  /* 0x0000003b003b7308 */ /* 0x000ee20000000800 */
[----:B-1----:R-:W-:-:S02]  /*85f0*/  F2FP.SATFINITE.E4M3.F32.PACK_AB_MERGE_C R13, R57, R56, RZ ;  /* 0x00000038390d723e */ /* 0x002fc400048070ff */
[----:B--2---:R-:W-:-:S04]  /*8600*/  F2FP.SATFINITE.E4M3.F32.PACK_AB_MERGE_C R7, R55, R54, RZ ;  /* 0x000000363707723e */ /* 0x004fc800048070ff */
[----:B------:R-:W-:Y:S01]  /*8610*/  PRMT R12, R12, 0x5410, R7 ;  /* 0x000054100c0c7816 */ /* 0x000fe20000000007 */
[----:B------:R-:W-:Y:S08]  /*8620*/  MUFU.EX2 R60, R60 ;  /* 0x0000003c003c7308 */ /* 0x000ff00000000800 */
[----:B------:R-:W1:Y:S01]  /*8630*/  MUFU.EX2 R61, R61 ;  /* 0x0000003d003d7308 */ /* 0x000e620000000800 */
[----:B---3--:R-:W-:-:S04]  /*8640*/  F2FP.SATFINITE.E4M3.F32.PACK_AB_MERGE_C R6, R59, R58, RZ ;  /* 0x0000003a3b06723e */ /* 0x008fc800048070ff */
        /* <DEDUP_REMOVED lines=12> */
[----:B------:R-:W-:Y:S01]  /*8710*/  MUFU.EX2 R69, R69 ;  /* 0x0000004500457308 */ /* 0x000fe20000000800 */
[----:B--2---:R-:W-:-:S04]  /*8720*/  F2FP.SATFINITE.E4M3.F32.PACK_AB_MERGE_C R4, R67, R66, RZ ;  /* 0x000000424304723e */ /* 0x004fc800048070ff */
[----:B------:R-:W-:-:S03]  /*8730*/  PRMT R15, R15, 0x5410, R4 ;  /* 0x000054100f0f7816 */ /* 0x000fc60000000004 */
[----:B------:R-:W-:Y:S08]  /*8740*/  MUFU.EX2 R70, R70 ;  /* 0x0000004600467308 */ /* 0x000ff00000000800 */
[----:B------:R-:W1:Y:S08]  /*8750*/  MUFU.EX2 R71, R71 ;  /* 0x0000004700477308 */ /* 0x000e700000000800 */
[----:B------:R-:W-:Y:S08]  /*8760*/  MUFU.EX2 R72, R72 ;  /* 0x0000004800487308 */ /* 0x000ff00000000800 */
[----:B------:R-:W-:Y:S01]  /*8770*/  MUFU.EX2 R73, R73 ;  /* 0x0000004900497308 */ /* 0x000fe20000000800 */
[----:B-1----:R-:W-:-:S07]  /*8780*/  F2FP.SATFINITE.E4M3.F32.PACK_AB_MERGE_C R7, R71, R70, RZ ;  /* 0x000000464707723e */ /* 0x002fce00048070ff */
[----:B------:R-:W-:Y:S08]  /*8790*/  MUFU.EX2 R74, R74 ;  /* 0x0000004a004a7308 */ /* 0x000ff00000000800 */
[----:B------:R-:W1:Y:S08]  /*87a0*/  MUFU.EX2 R75, R75 ;  /* 0x0000004b004b7308 */ /* 0x000e700000000800 */
[----:B------:R-:W-:Y:S08]  /*87b0*/  MUFU.EX2 R76, R76 ;  /* 0x0000004c004c7308 */ /* 0x000ff00000000800 */
[----:B------:R-:W2:Y:S01]  /*87c0*/  MUFU.EX2 R77, R77 ;  /* 0x0000004d004d7308 */ /* 0x000ea20000000800 */
[----:B-1----:R-:W-:-:S07]  /*87d0*/  F2FP.SATFINITE.E4M3.F32.PACK_AB_MERGE_C R6, R75, R74, RZ ;  /* 0x0000004a4b06723e */ /* 0x002fce00048070ff */
[----:B------:R-:W-:Y:S08]  /*87e0*/  MUFU.EX2 R78, R78 ;  /* 0x0000004e004e7308 */ /* 0x000ff00000000800 */
[----:B------:R-:W1:Y:S01]  /*87f0*/  MUFU.EX2 R79, R79 ;  /* 0x0000004f004f7308 */ /* 0x000e620000000800 */
[----:B--2---:R-:W-:-:S07]  /*8800*/  F2FP.SATFINITE.E4M3.F32.PACK_AB_MERGE_C R18, R77, R76, RZ ;  /* 0x0000004c4d12723e */ /* 0x004fce00048070ff */
[----:B------:R-:W-:Y:S08]  /*8810*/  MUFU.EX2 R80, R80 ;  /* 0x0000005000507308 */ /* 0x000ff00000000800 */
[----:B------:R-:W2:Y:S01]  /*8820*/  MUFU.EX2 R81, R81 ;  /* 0x0000005100517308 */ /* 0x000ea20000000800 */
[----:B-1----:R-:W-:-:S04]  /*8830*/  F2FP.SATFINITE.E4M3.F32.PACK_AB_MERGE_C R5, R79, R78, RZ ;  /* 0x0000004e4f05723e */ /* 0x002fc800048070ff */
[----:B------:R-:W-:-:S03]  /*8840*/  PRMT R18, R18, 0x5410, R5 ;  /* 0x0000541012127816 */ /* 0x000fc60000000005 */
        /* <DEDUP_REMOVED lines=18> */
[----:B------:R-:W-:Y:S01]  /*8970*/  MUFU.EX2 R113, R113 ;  /* 0x0000007100717308 */ /* 0x000fe20000000800 */
[----:B-1----:R-:W-:-:S04]  /*8980*/  F2FP.SATFINITE.E4M3.F32.PACK_AB_MERGE_C R10, R109, R108, RZ ;  /* 0x0000006c6d0a723e */ /* 0x002fc800048070ff */
        /* <DEDUP_REMOVED lines=31> */
[----:B------:R2:W-:Y:S08]  /*8b80*/  MUFU.EX2 R150, R16 ;  /* 0x0000001000967308 */ /* 0x0005f00000000800 */
[----:B------:R3:W-:Y:S01]  /*8b90*/  MUFU.EX2 R151, R17 ;  /* 0x0000001100977308 */ /* 0x0007e20000000800 */
[----:B-1----:R-:W-:-:S04]  /*8ba0*/  F2FP.SATFINITE.E4M3.F32.PACK_AB_MERGE_C R157, R51, R50, RZ ;  /* 0x00000032339d723e */ /* 0x002fc800048070ff */
[----:B------:R-:W-:-:S03]  /*8bb0*/  PRMT R11, R11, 0x5410, R157 ;  /* 0x000054100b0b7816 */ /* 0x000fc6000000009d */
[----:B------:R-:W-:Y:S01]  /*8bc0*/  MUFU.EX2 R128, R128 ;  /* 0x0000008000807308 */ /* 0x000fe20000000800 */
[----:B--2---:R-:W-:-:S04]  /*8bd0*/  F2FP.SATFINITE.E4M3.F32.PACK_AB_MERGE_C R16, R69, R68, RZ ;  /* 0x000000444510723e */ /* 0x004fc800048070ff */
[----:B------:R-:W-:Y:S02]  /*8be0*/  PRMT R16, R16, 0x5410, R7 ;  /* 0x0000541010107816 */ /* 0x000fe40000000007 */
[----:B------:R-:W-:Y:S01]  /*8bf0*/  F2FP.SATFINITE.E4M3.F32.PACK_AB_MERGE_C R7, R117, R116, RZ ;  /* 0x000000747507723e */ /* 0x000fe200048070ff */
[----:B------:R-:W-:Y:S01]  /*8c00*/  MUFU.EX2 R129, R129 ;  /* 0x0000008100817308 */ /* 0x000fe20000000800 */
[----:B---3--:R-:W-:Y:S02]  /*8c10*/  F2FP.SATFINITE.E4M3.F32.PACK_AB_MERGE_C R17, R73, R72, RZ ;  /* 0x000000484911723e */ /* 0x008fe400048070ff */
[----:B------:R-:W-:Y:S02]  /*8c20*/  PRMT R7, R7, 0x5410, R8 ;  /* 0x0000541007077816 */ /* 0x000fe40000000008 */
[----:B------:R-:W-:Y:S02]  /*8c30*/  PRMT R17, R17, 0x5410, R6 ;  /* 0x0000541011117816 */ /* 0x000fe40000000006 */
[----:B------:R-:W-:Y:S01]  /*8c40*/  F2FP.SATFINITE.E4M3.F32.PACK_AB_MERGE_C R6, R113, R112, RZ ;  /* 0x000000707106723e */ /* 0x000fe200048070ff */
[----:B------:R-:W-:Y:S01]  /*8c50*/  MUFU.EX2 R130, R130 ;  /* 0x0000008200827308 */ /* 0x000fe20000000800 */
[----:B------:R-:W-:Y:S01]  /*8c60*/  F2FP.SATFINITE.E4M3.F32.PACK_AB_MERGE_C R8, R37, R36, RZ ;  /* 0x000000242508723e */ /* 0x000fe200048070ff */
[----:B------:R1:W-:Y:S01]  /*8c70*/  STTM.x8 tmem[UR6], R12 ;  /* 0x0000000c000079ed */ /* 0x0003e200081c0006 */
[----:B------:R-:W-:-:S02]  /*8c80*/  PRMT R6, R6, 0x5410, R9 ;  /* 0x0000541006067816 */ /* 0x000fc40000000009 */
[----:B------:R-:W-:Y:S02]  /*8c90*/  F2FP.SATFINITE.E4M3.F32.PACK_AB_MERGE_C R9, R41, R40, RZ ;  /* 0x000000282909723e */ /* 0x000fe400048070ff */
[----:B------:R-:W-:Y:S01]  /*8ca0*/  PRMT R8, R8, 0x5410, R161 ;  /* 0x0000541008087816 */ /* 0x000fe200000000a1 */
[----:B------:R-:W1:Y:S01]  /*8cb0*/  MUFU.EX2 R131, R131 ;  /* 0x0000008300837308 */ /* 0x000e620000000800 */
[----:B------:R-:W-:Y:S02]  /*8cc0*/  PRMT R9, R9, 0x5410, R160 ;  /* 0x0000541009097816 */ /* 0x000fe400000000a0 */
[----:B------:R-:W-:Y:S02]  /*8cd0*/  R2UR UR6, R137 ;  /* 0x00000000890672ca */ /* 0x000fe400000e0000 */
[----:B------:R2:W-:Y:S01]  /*8ce0*/  STTM.x8 tmem[UR4], R4 ;  /* 0x00000004000079ed */ /* 0x0005e200081c0004 */
[----:B------:R-:W-:Y:S01]  /*8cf0*/  USHF.L.U32 UR4, UR9, 0x1f, URZ ;  /* 0x0000001f09047899 */ /* 0x000fe200080006ff */
[----:B------:R-:W3:Y:S01]  /*8d00*/  FENCE.VIEW.ASYNC.T ;  /* 0x00000000000073c6 */ /* 0x000ee20000000200 */
[----:B------:R-:W-:Y:S08]  /*8d10*/  MUFU.EX2 R144, R144 ;  /* 0x0000009000907308 */ /* 0x000ff00000000800 */
[----:B------:R-:W4:Y:S08]  /*8d20*/  MUFU.EX2 R145, R145 ;  /* 0x0000009100917308 */ /* 0x000f300000000800 */
[----:B------:R-:W-:Y:S01]  /*8d30*/  MUFU.EX2 R142, R142 ;  /* 0x0000008e008e7308 */ /* 0x000fe20000000800 */
[----:B-1----:R-:W-:-:S07]  /*8d40*/  F2FP.SATFINITE.E4M3.F32.PACK_AB_MERGE_C R13, R131, R130, RZ ;  /* 0x00000082830d723e */ /* 0x002fce00048070ff */
[----:B------:R-:W1:Y:S08]  /*8d50*/  MUFU.EX2 R143, R143 ;  /* 0x0000008f008f7308 */ /* 0x000e700000000800 */
[----:B------:R-:W-:Y:S01]  /*8d60*/  MUFU.EX2 R132, R132 ;  /* 0x0000008400847308 */ /* 0x000fe20000000800 */
[----:B--2---:R-:W-:Y:S02]  /*8d70*/  F2FP.SATFINITE.E4M3.F32.PACK_AB_MERGE_C R6, R129, R128, RZ ;  /* 0x000000808106723e */ /* 0x004fe400048070ff */
[----:B----4-:R-:W-:-:S02]  /*8d80*/  F2FP.SATFINITE.E4M3.F32.PACK_AB_MERGE_C R9, R145, R144, RZ ;  /* 0x000000909109723e */ /* 0x010fc400048070ff */
[----:B------:R-:W-:-:S03]  /*8d90*/  PRMT R6, R6, 0x5410, R13 ;  /* 0x0000541006067816 */ /* 0x000fc6000000000d */
[----:B------:R-:W2:Y:S01]  /*8da0*/  MUFU.EX2 R133, R133 ;  /* 0x0000008500857308 */ /* 0x000ea20000000800 */
[----:B-1----:R-:W-:Y:S02]  /*8db0*/  F2FP.SATFINITE.E4M3.F32.PACK_AB_MERGE_C R10, R143, R142, RZ ;  /* 0x0000008e8f0a723e */ /* 0x002fe400048070ff */
[----:B------:R-:W-:Y:S02]  /*8dc0*/  F2FP.SATFINITE.E4M3.F32.PACK_AB_MERGE_C R13, R151, R150, RZ ;  /* 0x00000096970d723e */ /* 0x000fe400048070ff */
        /* <DEDUP_REMOVED lines=17> */
[----:B--2---:R-:W-:-:S04]  /*8ee0*/  F2FP.SATFINITE.E4M3.F32.PACK_AB_MERGE_C R10, R147, R146, RZ ;  /* 0x00000092930a723e */ /* 0x004fc800048070ff */
[----:B------:R-:W-:Y:S01]  /*8ef0*/  PRMT R10, R10, 0x5410, R13 ;  /* 0x000054100a0a7816 */ /* 0x000fe2000000000d */
[----:B------:R-:W-:Y:S02]  /*8f00*/  IMAD.MOV.U32 R13, RZ, RZ, 0x1 ;  /* 0x00000001ff0d7424 */ /* 0x000fe400078e00ff */
[----:B------:R-:W-:Y:S02]  /*8f10*/  MUFU.EX2 R122, R122 ;  /* 0x0000007a007a7308 */ /* 0x000fe40000000800 */
[----:B---3--:R2:W-:Y:S06]  /*8f20*/  SYNCS.ARRIVE.TRANS64.ART0 RZ, [UR12], R13 ;  /* 0x0000000dffff79a7 */ /* 0x0085ec000850000c */
[----:B------:R-:W3:Y:S01]  /*8f30*/  MUFU.EX2 R123, R123 ;  /* 0x0000007b007b7308 */ /* 0x000ee20000000800 */
[----:B-1----:R-:W-:-:S07]  /*8f40*/  F2FP.SATFINITE.E4M3.F32.PACK_AB_MERGE_C R160, R121, R120, RZ ;  /* 0x0000007879a0723e */ /* 0x002fce00048070ff */
[----:B------:R-:W-:Y:S08]  /*8f50*/  MUFU.EX2 R124, R124 ;  /* 0x0000007c007c7308 */ /* 0x000ff00000000800 */
[----:B------:R-:W1:Y:S01]  /*8f60*/  MUFU.EX2 R125, R125 ;  /* 0x0000007d007d7308 */ /* 0x000e620000000800 */
[----:B---3--:R-:W-:-:S04]  /*8f70*/  F2FP.SATFINITE.E4M3.F32.PACK_AB_MERGE_C R161, R123, R122, RZ ;  /* 0x0000007a7ba1723e */ /* 0x008fc800048070ff */
[----:B------:R-:W-:-:S03]  /*8f80*/  PRMT R4, R160, 0x5410, R161 ;  /* 0x00005410a0047816 */ /* 0x000fc600000000a1 */
[----:B------:R-:W-:Y:S08]  /*8f90*/  MUFU.EX2 R126, R126 ;  /* 0x0000007e007e7308 */ /* 0x000ff00000000800 */
        /* <DEDUP_REMOVED lines=8> */
[----:B-1----:R-:W-:Y:S02]  /*9020*/  F2FP.SATFINITE.E4M3.F32.PACK_AB_MERGE_C R11, R149, R148, RZ ;  /* 0x00000094950b723e */ /* 0x002fe400048070ff */
[----:B---3--:R-:W-:-:S04]  /*9030*/  F2FP.SATFINITE.E4M3.F32.PACK_AB_MERGE_C R12, R153, R152, RZ ;  /* 0x00000098990c723e */ /* 0x008fc800048070ff */
[----:B------:R-:W-:Y:S01]  /*9040*/  PRMT R11, R11, 0x5410, R12 ;  /* 0x000054100b0b7816 */ /* 0x000fe2000000000c */
[----:B------:R-:W-:-:S03]  /*9050*/  IMAD.U32 R12, RZ, RZ, UR4 ;  /* 0x00000004ff0c7e24 */ /* 0x000fc6000f8e00ff */
[----:B------:R2:W-:Y:S01]  /*9060*/  STTM.x8 tmem[UR6], R4 ;  /* 0x00000004000079ed */ /* 0x0005e200081c0006 */
[----:B------:R-:W1:Y:S02]  /*9070*/  FENCE.VIEW.ASYNC.T ;  /* 0x00000000000073c6 */ /* 0x000e640000000200 */
[----:B-1----:R-:W-:Y:S01]  /*9080*/  NOP ;  /* 0x0000000000007918 */ /* 0x002fe20000000000 */
[----:B------:R2:W-:Y:S01]  /*9090*/  @P0 SYNCS.ARRIVE.TRANS64.ART0 RZ, [UR16+0xe0], R13 ;  /* 0x0000e00dffff09a7 */ /* 0x0005e20008500010 */
[----:B------:R-:W1:Y:S02]  /*90a0*/  SYNCS.PHASECHK.TRANS64.TRYWAIT P0, [UR17], R12 ;  /* 0x0000000cff0075a7 */ /* 0x000e640008001111 */
[----:B-12---:R-:W-:Y:S05]  /*90b0*/  @!P0 BRA `(.L_x_48) ;  /* 0x0000006400ec8947 */ /* 0x006fea0003800000 */
.L_x_120:
[----:B-1----:R-:W-:Y:S01]  /*90c0*/  MOV R5, UR15 ;  /* 0x0000000f00057c02 */ /* 0x002fe20008000f00 */
[----:B------:R-:W-:Y:S01]  /*90d0*/  FMUL R4, R158, R2 ;  /* 0x000000029e047220 */ /* 0x000fe20000400000 */
[----:B------:R-:W-:Y:S01]  /*90e0*/  FADD2 R22, R22.F32x2.HI_LO, R30.F32x2.HI_LO ;  /* 0x0000001e1616724b */ /* 0x000fe20000000000 */
[----:B------:R-:W-:Y:S01]  /*90f0*/  UIADD3 UR11, UPT, UPT, UR11, 0x1, URZ ;  /* 0x000000010b0b7890 */ /* 0x000fe2000fffe0ff */
[----:B------:R-:W-:Y:S01]  /*9100*/  FADD2 R24, R24.F32x2.HI_LO, R32.F32x2.HI_LO ;  /* 0x000000201818724b */ /* 0x000fe20000000000 */
[----:B------:R-:W-:Y:S01]  /*9110*/  ULOP3.LUT UR9, UR9, 0x1, URZ, 0x3c, !UPT ;  /* 0x0000000109097892 */ /* 0x000fe2000f8e3cff */
[----:B------:R-:W-:Y:S01]  /*9120*/  FADD2 R4, R4.F32x2.HI_LO, R20.F32x2.HI_LO ;  /* 0x000000140404724b */ /* 0x000fe20000000000 */
[----:B------:R-:W-:Y:S01]  /*9130*/  UISETP.NE.AND UP0, UPT, UR11, -0x1, UPT ;  /* 0xffffffff0b00788c */ /* 0x000fe2000bf05270 */
[----:B------:R-:W-:Y:S01]  /*9140*/  FADD2 R26, R26.F32x2.HI_LO, R34.F32x2.HI_LO ;  /* 0x000000221a1a724b */ /* 0x000fe20000000000 */
[----:B------:R-:W-:Y:S01]  /*9150*/  ULOP3.LUT UR10, UR10, 0x1, URZ, 0x3c, !UPT ;  /* 0x000000010a0a7892 */ /* 0x000fe2000f8e3cff */
[----:B------:R-:W-:-:S02]  /*9160*/  FADD2 R4, R4.F32x2.HI_LO, R28.F32x2.HI_LO ;  /* 0x0000001c0404724b */ /* 0x000fc40000000000 */
[----:B------:R-:W-:Y:S02]  /*9170*/  FADD2 R22, R22.F32x2.HI_LO, R88.F32x2.HI_LO ;  /* 0x000000581616724b */ /* 0x000fe40000000000 */
[----:B------:R-:W-:Y:S02]  /*9180*/  FADD2 R24, R24.F32x2.HI_LO, R90.F32x2.HI_LO ;  /* 0x0000005a1818724b */ /* 0x000fe40000000000 */
[----:B------:R-:W-:Y:S02]  /*9190*/  FADD2 R26, R26.F32x2.HI_LO, R92.F32x2.HI_LO ;  /* 0x0000005c1a1a724b */ /* 0x000fe40000000000 */
[----:B------:R-:W-:Y:S02]  /*91a0*/  FADD2 R4, R4.F32x2.HI_LO, R86.F32x2.HI_LO ;  /* 0x000000560404724b */ /* 0x000fe40000000000 */
[----:B------:R-:W-:Y:S02]  /*91b0*/  FADD2 R22, R22.F32x2.HI_LO, R96.F32x2.HI_LO ;  /* 0x000000601616724b */ /* 0x000fe40000000000 */
        /* <DEDUP_REMOVED lines=52> */
[----:B------:R-:W-:-:S04]  /*9500*/  FADD2 R4, R4.F32x2.HI_LO, R22.F32x2.HI_LO ;  /* 0x000000160404724b */ /* 0x000fc80000000000 */
[----:B------:R-:W-:-:S04]  /*9510*/  FADD2 R4, R4.F32x2.HI_LO, R24.F32x2.HI_LO ;  /* 0x000000180404724b */ /* 0x000fc80000000000 */
[----:B------:R-:W-:Y:S01]  /*9520*/  FADD R2, R4, R5 ;  /* 0x0000000504027221 */ /* 0x000fe20000000000 */
[----:B------:R-:W-:Y:S06]  /*9530*/  BRA.U UP0, `(.L_x_49) ;  /* 0xffffffd500c07547 */ /* 0x000fec000b83ffff */
.L_x_46:
[----:B------:R-:W-:-:S04]  /*9540*/  UISETP.LT.AND UP0, UPT, UR21, UR20, UPT ;  /* 0x000000141500728c */ /* 0x000fc8000bf01270 */
[----:B------:R-:W-:-:S04]  /*9550*/  USEL UR11, UR21, UR20, UP0 ;  /* 0x00000014150b7287 */ /* 0x000fc80008000000 */
[----:B------:R-:W-:-:S09]  /*9560*/  UISETP.GE.AND UP0, UPT, UR11, 0x1, UPT ;  /* 0x000000010b00788c */ /* 0x000fd2000bf06270 */
[----:B------:R-:W-:Y:S05]  /*9570*/  BRA.U !UP0, `(.L_x_50) ;  /* 0x0000002108c87547 */ /* 0x000fea000b800000 */
[----:B------:R-:W1:Y:S01]  /*9580*/  S2R R147, SR_TID.X ;  /* 0x0000000000937919 */ /* 0x000e620000002100 */
[----:B------:R-:W2:Y:S01]  /*9590*/  S2UR UR12, SR_CgaCtaId ;  /* 0x00000000000c79c3 */ /* 0x000ea20000008800 */
[----:B------:R-:W-:Y:S01]  /*95a0*/  UISETP.GT.AND UP0, UPT, UR45, 0x3, UPT ;  /* 0x000000032d00788c */ /* 0x000fe2000bf04270 */
[----:B------:R-:W-:Y:S01]  /*95b0*/  IMAD.MOV.U32 R161, RZ, RZ, R154 ;  /* 0x000000ffffa17224 */ /* 0x000fe200078e009a */
[----:B------:R-:W-:Y:S01]  /*95c0*/  UMOV UR5, 0x400 ;  /* 0x0000040000057882 */ /* 0x000fe20000000000 */
[----:B------:R-:W3:Y:S01]  /*95d0*/  LDCU UR4, c[0x0][0x600] ;  /* 0x0000c000ff0477ac */ /* 0x000ee20008000800 */
[----:B------:R-:W-:Y:S02]  /*95e0*/  USEL UR14, URZ, 0x80, !UP0 ;  /* 0x00000080ff0e7887 */ /* 0x000fe4000c000000 */
[----:B------:R-:W-:Y:S01]  /*95f0*/  UIADD3 UR11, UPT, UPT, -UR11, URZ, URZ ;  /* 0x000000ff0b0b7290 */ /* 0x000fe2000fffe1ff */
[----:B------:R-:W-:-:S03]  /*9600*/  UMOV UR16, URZ ;  /* 0x000000ff00107c82 */ /* 0x000fc60008000000 */
[----:B------:R-:W-:Y:S01]  /*9610*/  IMAD.U32 R146, RZ, RZ, UR14 ;  /* 0x0000000eff927e24 */ /* 0x000fe2000f8e00ff */
[----:B--2---:R-:W-:-:S04]  /*9620*/  ULEA UR12, UR12, UR5, 0x18 ;  /* 0x000000050c0c7291 */ /* 0x004fc8000f8ec0ff */
[----:B------:R-:W-:Y:S01]  /*9630*/  UIADD3 UR15, UPT, UPT, UR12, 0x8, URZ ;  /* 0x000000080c0f7890 */ /* 0x000fe2000fffe0ff */
[----:B-1----:R-:W-:-:S05]  /*9640*/  IMAD.U32 R0, R147, 0x10000, RZ ;  /* 0x0001000093007824 */ /* 0x002fca00078e00ff */
[----:B------:R-:W-:-:S04]  /*9650*/  LOP3.LUT R146, R146, 0x600000, R0, 0xf8, !PT ;  /* 0x0060000092927812 */ /* 0x000fc800078ef800 */
[C---:B------:R-:W-:Y:S02]  /*9660*/  LOP3.LUT R145, R146.reuse, 0x40, RZ, 0xfc, !PT ;  /* 0x0000004092917812 */ /* 0x040fe400078efcff */
[C---:B------:R-:W-:Y:S02]  /*9670*/  LOP3.LUT R144, R146.reuse, 0x58, RZ, 0xfc, !PT ;  /* 0x0000005892907812 */ /* 0x040fe400078efcff */
[C---:B------:R-:W-:Y:S02]  /*9680*/  LOP3.LUT R143, R146.reuse, 0x50, RZ, 0xfc, !PT ;  /* 0x00000050928f7812 */ /* 0x040fe400078efcff */
[C---:B------:R-:W-:Y:S02]  /*9690*/  LOP3.LUT R142, R146.reuse, 0x48, RZ, 0xfc, !PT ;  /* 0x00000048928e7812 */ /* 0x040fe400078efcff */
[C---:B------:R-:W-:Y:S02]  /*96a0*/  LOP3.LUT R3, R146.reuse, 0x60, RZ, 0xfc, !PT ;  /* 0x0000006092037812 */ /* 0x040fe400078efcff */
[----:B---3--:R-:W-:-:S07]  /*96b0*/  LOP3.LUT R0, R146, 0x20, RZ, 0xfc, !PT ;  /* 0x0000002092007812 */ /* 0x008fce00078efcff */
.L_x_53:
[----:B------:R-:W-:Y:S01]  /*96c0*/  UMOV UR5, UR15 ;  /* 0x0000000f00057c82 */ /* 0x000fe20008000000 */
[----:B------:R-:W-:Y:S01]  /*96d0*/  USHF.L.U32 UR6, UR10, 0x1f, URZ ;  /* 0x0000001f0a067899 */ /* 0x000fe200080006ff */
[----:B------:R-:W-:Y:S01]  /*96e0*/  R2UR UR7, R146 ;  /* 0x00000000920772ca */ /* 0x000fe200000e0000 */
[----:B------:R-:W-:-:S04]  /*96f0*/  @!UP0 UIADD3 UR5, UPT, UPT, UR12, URZ, URZ ;  /* 0x000000ff0c058290 */ /* 0x000fc8000fffe0ff */
[----:B------:R-:W-:-:S05]  /*9700*/  MOV R4, UR6 ;  /* 0x0000000600047c02 */ /* 0x000fca0008000f00 */
[----:B------:R-:W1:Y:S02]  /*9710*/  SYNCS.PHASECHK.TRANS64.TRYWAIT P0, [UR5+0xc0], R4 ;  /* 0x0000c004ff0075a7 */ /* 0x000e640008001105 */
[----:B-1----:R-:W-:Y:S05]  /*9720*/  @!P0 BRA `(.L_x_51) ;  /* 0x00000060006c8947 */ /* 0x002fea0003800000 */
.L_x_122:
[----:B------:R-:W2:Y:S01]  /*9730*/  LDTM.x32 R100, tmem[UR7] ;  /* 0x00000007006479ee */ /* 0x000ea200082c0000 */
[----:B------:R-:W-:Y:S01]  /*9740*/  R2UR UR6, R0 ;  /* 0x00000000000672ca */ /* 0x000fe200000e0000 */
[----:B------:R-:W-:Y:S01]  /*9750*/  IMAD.U32 R152, RZ, RZ, UR4 ;  /* 0x00000004ff987e24 */ /* 0x000fe2000f8e00ff */
[----:B------:R-:W-:Y:S01]  /*9760*/  R2UR UR7, R145 ;  /* 0x00000000910772ca */ /* 0x000fe200000e0000 */
[----:B------:R-:W-:Y:S02]  /*9770*/  IMAD.MOV.U32 R165, RZ, RZ, 0x3d9df09d ;  /* 0x3d9df09dffa57424 */ /* 0x000fe400078e00ff */
[----:B------:R-:W-:-:S08]  /*9780*/  IMAD.U32 R169, RZ, RZ, UR13 ;  /* 0x0000000dffa97e24 */ /* 0x000fd0000f8e00ff */
[----:B------:R-:W3:Y:S01]  /*9790*/  LDTM.x32 R68, tmem[UR6] ;  /* 0x00000006004479ee */ /* 0x000ee200082c0000 */
[----:B------:R-:W-:Y:S01]  /*97a0*/  R2UR UR6, R3 ;  /* 0x00000000030672ca */ /* 0x000fe200000e0000 */
[----:B------:R-:W4:Y:S01]  /*97b0*/  LDTM.x32 R36, tmem[UR7] ;  /* 0x00000007002479ee */ /* 0x000f2200082c0000 */
[----:B------:R-:W-:Y:S02]  /*97c0*/  R2UR UR7, R142 ;  /* 0x000000008e0772ca */ /* 0x000fe400000e0000 */
[----:B--2---:R-:W-:Y:S02]  /*97d0*/  FMNMX3 R134, R161, R100, R101, !PT ;  /* 0x00000064a1867276 */ /* 0x004fe40007800065 */
[----:B------:R-:W-:Y:S02]  /*97e0*/  FMNMX R133, R102, R103, !PT ;  /* 0x0000006766857209 */ /* 0x000fe40007800000 */
[----:B------:R-:W-:-:S05]  /*97f0*/  FMNMX R132, R104, R105, !PT ;  /* 0x0000006968847209 */ /* 0x000fca0007800000 */
[----:B-1----:R-:W1:Y:S01]  /*9800*/  LDTM.x32 R4, tmem[UR6] ;  /* 0x00000006000479ee */ /* 0x002e6200082c0000 */
        /* <DEDUP_REMOVED lines=13> */
[----:B---3--:R-:W-:Y:S02]  /*98e0*/  FMNMX3 R134, R134, R68, R69, !PT ;  /* 0x0000004486867276 */ /* 0x008fe40007800045 */
        /* <DEDUP_REMOVED lines=15> */
[----:B----4-:R-:W-:-:S02]  /*99e0*/  FMNMX3 R134, R134, R36, R37, !PT ;  /* 0x0000002486867276 */ /* 0x010fc40007800025 */
        /* <DEDUP_REMOVED lines=15> */
[----:B-1----:R-:W-:Y:S02]  /*9ae0*/  FMNMX3 R134, R134, R4, R5, !PT ;  /* 0x0000000486867276 */ /* 0x002fe40007800005 */
        /* <DEDUP_REMOVED lines=15> */
[----:B------:R-:W-:Y:S02]  /*9be0*/  FMNMX R133, R134, R133, !PT ;  /* 0x0000008586857209 */ /* 0x000fe40007800000 */
[----:B------:R-:W-:Y:S02]  /*9bf0*/  R2UR UR6, R145 ;  /* 0x00000000910672ca */ /* 0x000fe400000e0000 */
        /* <DEDUP_REMOVED lines=8> */
[----:B------:R-:W-:-:S05]  /*9c80*/  FSEL R132, R161, R132, P1 ;  /* 0x00000084a1847208 */ /* 0x000fca0000800000 */
[----:B------:R-:W-:-:S04]  /*9c90*/  FFMA R152, -R132, R152, 8 ;  /* 0x4100000084987423 */ /* 0x000fc80000000198 */
[--C-:B------:R-:W-:Y:S02]  /*9ca0*/  FFMA2 R148, R80.F32x2.HI_LO, UR4.F32, R152.reuse.F32 ;  /* 0x0000000450947c49 */ /* 0x100fe40009200098 */
[--C-:B------:R-:W-:Y:S02]  /*9cb0*/  FFMA2 R80, R96.F32x2.HI_LO, UR4.F32, R152.reuse.F32 ;  /* 0x0000000460507c49 */ /* 0x100fe40009200098 */
[--C-:B------:R-:W-:Y:S01]  /*9cc0*/  FFMA2 R136, R8.F32x2.HI_LO, UR4.F32, R152.reuse.F32 ;  /* 0x0000000408887c49 */ /* 0x100fe20009200098 */
[----:B------:R-:W-:Y:S01]  /*9cd0*/  FMNMX R148, R148, -127, !PT ;  /* 0xc2fe000094947809 */ /* 0x000fe20007800000 */
[--C-:B------:R-:W-:Y:S01]  /*9ce0*/  FFMA2 R8, R48.F32x2.HI_LO, UR4.F32, R152.reuse.F32 ;  /* 0x0000000430087c49 */ /* 0x100fe20009200098 */
[----:B------:R-:W-:Y:S01]  /*9cf0*/  FMNMX R149, R149, -127, !PT ;  /* 0xc2fe000095957809 */ /* 0x000fe20007800000 */
[--C-:B------:R-:W-:Y:S01]  /*9d00*/  FFMA2 R48, R12.F32x2.HI_LO, UR4.F32, R152.reuse.F32 ;  /* 0x000000040c307c49 */ /* 0x100fe20009200098 */
[----:B------:R-:W-:Y:S01]  /*9d10*/  FMNMX R80, R80, -127, !PT ;  /* 0xc2fe000050507809 */ /* 0x000fe20007800000 */
[--C-:B------:R-:W-:Y:S01]  /*9d20*/  FFMA2 R140, R82.F32x2.HI_LO, UR4.F32, R152.reuse.F32 ;  /* 0x00000004528c7c49 */ /* 0x100fe20009200098 */
[----:B------:R-:W-:Y:S01]  /*9d30*/  FMNMX R81, R81, -127, !PT ;  /* 0xc2fe000051517809 */ /* 0x000fe20007800000 */
[----:B------:R-:W-:Y:S01]  /*9d40*/  FADD2.RM R96, R148.F32x2.HI_LO, 12582912 ;  /* 0x4b4000009460744b */ /* 0x000fe20000204000 */
[----:B-1----:R-:W-:Y:S01]  /*9d50*/  FSEL R168, R164, 1, !P1 ;  /* 0x3f800000a4a87808 */ /* 0x002fe20004800000 */
[--C-:B------:R-:W-:Y:S01]  /*9d60*/  FFMA2 R12, R18.F32x2.HI_LO, UR4.F32, R152.reuse.F32 ;  /* 0x00000004120c7c49 */ /* 0x100fe20009200098 */
[----:B------:R-:W-:Y:S01]  /*9d70*/  MUFU.EX2 R48, R48 ;  /* 0x0000003000307308 */ /* 0x000fe20000000800 */
[----:B------:R-:W-:-:S02]  /*9d80*/  FFMA2 R82, R98.F32x2.HI_LO, UR4.F32, R152.F32 ;  /* 0x0000000462527c49 */ /* 0x000fc40009200098 */
[----:B------:R-:W-:Y:S02]  /*9d90*/  FADD2 R18, R96.F32x2.HI_LO, -12582912 ;  /* 0xcb4000006012744b */ /* 0x000fe40000200000 */
[--C-:B------:R-:W-:Y:S02]  /*9da0*/  FFMA2 R98, R34.F32x2.HI_LO, UR4.F32, R152.reuse.F32 ;  /* 0x0000000422627c49 */ /* 0x100fe40009200098 */
[----:B------:R-:W-:Y:S01]  /*9db0*/  FFMA2 R150, R14.F32x2.HI_LO, UR4.F32, R152.F32 ;  /* 0x000000040e967c49 */ /* 0x000fe20009200098 */
[----:B------:R-:W-:Y:S01]  /*9dc0*/  MUFU.EX2 R49, R49 ;  /* 0x0000003100317308 */ /* 0x000fe20000000800 */
[----:B------:R-:W-:Y:S01]  /*9dd0*/  FADD2 R34, R148.F32x2.HI_LO, -R18.F32x2.HI_LO ;  /* 0x800000129422724b */ /* 0x000fe20000000000 */
[----:B------:R-:W-:Y:S01]  /*9de0*/  FMNMX R18, R82, -127, !PT ;  /* 0xc2fe000052127809 */ /* 0x000fe20007800000 */
[--C-:B------:R-:W-:Y:S01]  /*9df0*/  FFMA2 R134, R6.F32x2.HI_LO, UR4.F32, R152.reuse.F32 ;  /* 0x0000000406867c49 */ /* 0x100fe20009200098 */
[----:B------:R-:W-:Y:S01]  /*9e00*/  FMNMX R19, R83, -127, !PT ;  /* 0xc2fe000053137809 */ /* 0x000fe20007800000 */
[----:B------:R-:W-:-:S02]  /*9e10*/  FFMA2 R6, R20.F32x2.HI_LO, UR4.F32, R152.F32 ;  /* 0x0000000414067c49 */ /* 0x000fc40009200098 */
[--C-:B------:R-:W-:Y:S01]  /*9e20*/  FFMA2 R132, R4.F32x2.HI_LO, UR4.F32, R152.reuse.F32 ;  /* 0x0000000404847c49 */ /* 0x100fe20009200098 */
[----:B------:R1:W-:Y:S01]  /*9e30*/  MUFU.EX2 R20, R150 ;  /* 0x0000009600147308 */ /* 0x0003e20000000800 */
[--C-:B------:R-:W-:Y:S02]  /*9e40*/  FFMA2 R138, R10.F32x2.HI_LO, UR4.F32, R152.reuse.F32 ;  /* 0x000000040a8a7c49 */ /* 0x100fe40009200098 */
[--C-:B------:R-:W-:Y:S02]  /*9e50*/  FFMA2 R10, R64.F32x2.HI_LO, UR4.F32, R152.reuse.F32 ;  /* 0x00000004400a7c49 */ /* 0x100fe40009200098 */
[--C-:B------:R-:W-:Y:S02]  /*9e60*/  FFMA2 R4, R22.F32x2.HI_LO, UR4.F32, R152.reuse.F32 ;  /* 0x0000000416047c49 */ /* 0x100fe40009200098 */
[--C-:B------:R-:W-:Y:S01]  /*9e70*/  FFMA2 R22, R26.F32x2.HI_LO, UR4.F32, R152.reuse.F32 ;  /* 0x000000041a167c49 */ /* 0x100fe20009200098 */
[----:B------:R2:W-:Y:S01]  /*9e80*/  MUFU.EX2 R21, R151 ;  /* 0x0000009700157308 */ /* 0x0005e20000000800 */
[----:B------:R-:W-:Y:S01]  /*9e90*/  FADD2.RM R154, R18.F32x2.HI_LO, 12582912 ;  /* 0x4b400000129a744b */ /* 0x000fe20000204000 */
[----:B------:R-:W-:Y:S01]  /*9ea0*/  FMNMX R26, R140, -127, !PT ;  /* 0xc2fe00008c1a7809 */ /* 0x000fe20007800000 */
[--C-:B------:R-:W-:Y:S01]  /*9eb0*/  FFMA2 R100, R100.F32x2.HI_LO, UR4.F32, R152.reuse.F32 ;  /* 0x0000000464647c49 */ /* 0x100fe20009200098 */
[----:B------:R-:W-:Y:S01]  /*9ec0*/  FMNMX R27, R141, -127, !PT ;  /* 0xc2fe00008d1b7809 */ /* 0x000fe20007800000 */
[--C-:B------:R-:W-:Y:S01]  /*9ed0*/  FFMA2 R102, R102.F32x2.HI_LO, UR4.F32, R152.reuse.F32 ;  /* 0x0000000466667c49 */ /* 0x100fe20009200098 */
[----:B------:R-:W-:Y:S01]  /*9ee0*/  FMNMX R10, R10, -127, !PT ;  /* 0xc2fe00000a0a7809 */ /* 0x000fe20007800000 */
[--C-:B------:R-:W-:Y:S01]  /*9ef0*/  FFMA2 R104, R104.F32x2.HI_LO, UR4.F32, R152.reuse.F32 ;  /* 0x0000000468687c49 */ /* 0x100fe20009200098 */
[----:B------:R-:W-:Y:S01]  /*9f00*/  FMNMX R11, R11, -127, !PT ;  /* 0xc2fe00000b0b7809 */ /* 0x000fe20007800000 */
[--C-:B------:R-:W-:Y:S01]  /*9f10*/  FFMA2 R106, R106.F32x2.HI_LO, UR4.F32, R152.reuse.F32 ;  /* 0x000000046a6a7c49 */ /* 0x100fe20009200098 */
[----:B-1----:R-:W-:Y:S01]  /*9f20*/  FMNMX R150, R8, -127, !PT ;  /* 0xc2fe000008967809 */ /* 0x002fe20007800000 */
[--C-:B------:R-:W-:Y:S01]  /*9f30*/  FFMA2 R108, R108.F32x2.HI_LO, UR4.F32, R152.reuse.F32 ;  /* 0x000000046c6c7c49 */ /* 0x100fe20009200098 */
[----:B------:R-:W-:Y:S01]  /*9f40*/  MUFU.EX2 R100, R100 ;  /* 0x0000006400647308 */ /* 0x000fe20000000800 */
[----:B------:R-:W-:-:S02]  /*9f50*/  FFMA2 R110, R110.F32x2.HI_LO, UR4.F32, R152.F32 ;  /* 0x000000046e6e7c49 */ /* 0x000fc40009200098 */
[--C-:B------:R-:W-:Y:S01]  /*9f60*/  FFMA2 R112, R112.F32x2.HI_LO, UR4.F32, R152.reuse.F32 ;  /* 0x0000000470707c49 */ /* 0x100fe20009200098 */
[----:B--2---:R-:W-:Y:S01]  /*9f70*/  FMNMX R151, R9, -127, !PT ;  /* 0xc2fe000009977809 */ /* 0x004fe20007800000 */
[--C-:B------:R-:W-:Y:S02]  /*9f80*/  FFMA2 R114, R114.F32x2.HI_LO, UR4.F32, R152.reuse.F32 ;  /* 0x0000000472727c49 */ /* 0x100fe40009200098 */
[--C-:B------:R-:W-:Y:S01]  /*9f90*/  FFMA2 R116, R116.F32x2.HI_LO, UR4.F32, R152.reuse.F32 ;  /* 0x0000000474747c49 */ /* 0x100fe20009200098 */
[----:B------:R-:W-:Y:S01]  /*9fa0*/  MUFU.EX2 R101, R101 ;  /* 0x0000006500657308 */ /* 0x000fe20000000800 */
        /* <DEDUP_REMOVED lines=9> */
[----:B------:R-:W1:Y:S01]  /*a040*/  MUFU.EX2 R103, R103 ;  /* 0x0000006700677308 */ /* 0x000e620000000800 */
        /* <DEDUP_REMOVED lines=19> */
[----:B------:R-:W3:Y:S01]  /*a180*/  MUFU.EX2 R115, R115 ;  /* 0x0000007300737308 */ /* 0x000ee20000000800 */
        /* <DEDUP_REMOVED lines=19> */
[----:B------:R-:W-:Y:S01]  /*a2c0*/  FFMA2 R140, R32.F32x2.HI_LO, UR4.F32, R152.F32 ;  /* 0x00000004208c7c49 */ /* 0x000fe20009200098 */
[----:B------:R-:W-:Y:S01]  /*a2d0*/  MUFU.EX2 R30, R12 ;  /* 0x0000000c001e7308 */ /* 0x000fe20000000800 */
[----:B------:R-:W-:-:S02]  /*a2e0*/  FADD2 R8, R154.F32x2.HI_LO, -12582912 ;  /* 0xcb4000009a08744b */ /* 0x000fc40000200000 */
[----:B------:R-:W-:Y:S02]  /*a2f0*/  FADD2.RM R152, R150.F32x2.HI_LO, 12582912 ;  /* 0x4b4000009698744b */ /* 0x000fe40000204000 */
[----:B------:R-:W-:Y:S02]  /*a300*/  FADD2.RM R158, R26.F32x2.HI_LO, 12582912 ;  /* 0x4b4000001a9e744b */ /* 0x000fe40000204000 */
[----:B------:R-:W-:Y:S01]  /*a310*/  FADD2 R8, R18.F32x2.HI_LO, -R8.F32x2.HI_LO ;  /* 0x800000081208724b */ /* 0x000fe20000000000 */
[----:B------:R-:W-:Y:S01]  /*a320*/  MUFU.EX2 R32, R16 ;  /* 0x0000001000207308 */ /* 0x000fe20000000800 */
[----:B------:R-:W-:Y:S02]  /*a330*/  FADD2.RM R18, R10.F32x2.HI_LO, 12582912 ;  /* 0x4b4000000a12744b */ /* 0x000fe40000204000 */
[----:B------:R-:W-:Y:S02]  /*a340*/  FADD2 R28, R158.F32x2.HI_LO, -12582912 ;  /* 0xcb4000009e1c744b */ /* 0x000fe40000200000 */
[----:B------:R-:W-:-:S02]  /*a350*/  FADD2.RM R156, R80.F32x2.HI_LO, 12582912 ;  /* 0x4b400000509c744b */ /* 0x000fc40000204000 */
[----:B------:R-:W-:Y:S01]  /*a360*/  FADD2 R82, R26.F32x2.HI_LO, -R28.F32x2.HI_LO ;  /* 0x8000001c1a52724b */ /* 0x000fe20000000000 */
[----:B------:R4:W-:Y:S01]  /*a370*/  MUFU.EX2 R33, R17 ;  /* 0x0000001100217308 */ /* 0x0009e20000000800 */
[----:B------:R-:W-:Y:S02]  /*a380*/  FADD2 R26, R156.F32x2.HI_LO, -12582912 ;  /* 0xcb4000009c1a744b */ /* 0x000fe40000200000 */
[----:B------:R-:W-:Y:S02]  /*a390*/  FADD2.RM R148, R50.F32x2.HI_LO, 12582912 ;  /* 0x4b4000003294744b */ /* 0x000fe40000204000 */
[----:B------:R-:W-:Y:S02]  /*a3a0*/  FADD2 R80, R80.F32x2.HI_LO, -R26.F32x2.HI_LO ;  /* 0x8000001a5050724b */ /* 0x000fe40000000000 */
[----:B------:R-:W-:Y:S01]  /*a3b0*/  FADD2 R26, R148.F32x2.HI_LO, -12582912 ;  /* 0xcb400000941a744b */ /* 0x000fe20000200000 */
[----:B------:R5:W-:Y:S03]  /*a3c0*/  MUFU.EX2 R31, R13 ;  /* 0x0000000d001f7308 */ /* 0x000be60000000800 */
[----:B------:R-:W-:-:S02]  /*a3d0*/  FADD2 R50, R50.F32x2.HI_LO, -R26.F32x2.HI_LO ;  /* 0x8000001a3232724b */ /* 0x000fc40000000000 */
[----:B------:R-:W-:-:S03]  /*a3e0*/  FFMA2 R26, R34.F32x2.HI_LO, R165.F32, 0.22756439447402954102 ;  /* 0x3e6906a4221a7449 */ /* 0x000fc600012000a5 */
[----:B------:R-:W-:Y:S01]  /*a3f0*/  MUFU.EX2 R28, R6 ;  /* 0x00000006001c7308 */ /* 0x000fe20000000800 */
[----:B----4-:R-:W-:Y:S02]  /*a400*/  FADD2 R16, R152.F32x2.HI_LO, -12582912 ;  /* 0xcb4000009810744b */ /* 0x010fe40000200000 */
[----:B------:R-:W-:Y:S02]  /*a410*/  FFMA2 R26, R26.F32x2.HI_LO, R34.F32x2.HI_LO, 0.69514614343643188477 ;  /* 0x3f31f5191a1a7449 */ /* 0x000fe40000200022 */
[----:B------:R-:W-:Y:S02]  /*a420*/  FADD2 R150, R150.F32x2.HI_LO, -R16.F32x2.HI_LO ;  /* 0x800000109696724b */ /* 0x000fe40000000000 */
[----:B------:R-:W-:Y:S01]  /*a430*/  FADD2 R16, R18.F32x2.HI_LO, -12582912 ;  /* 0xcb4000001210744b */ /* 0x000fe20000200000 */
[----:B------:R4:W-:Y:S01]  /*a440*/  MUFU.EX2 R29, R7 ;  /* 0x00000007001d7308 */ /* 0x0009e20000000800 */
[----:B-----5:R-:W-:Y:S02]  /*a450*/  FADD2.RM R12, R66.F32x2.HI_LO, 12582912 ;  /* 0x4b400000420c744b */ /* 0x020fe40000204000 */
[----:B------:R-:W-:-:S02]  /*a460*/  FADD2 R16, R10.F32x2.HI_LO, -R16.F32x2.HI_LO ;  /* 0x800000100a10724b */ /* 0x000fc40000000000 */
[----:B------:R-:W-:Y:S02]  /*a470*/  FFMA2 R10, R82.F32x2.HI_LO, R165.F32, 0.22756439447402954102 ;  /* 0x3e6906a4520a7449 */ /* 0x000fe400012000a5 */
[----:B------:R-:W-:Y:S01]  /*a480*/  FADD2 R162, R12.F32x2.HI_LO, -12582912 ;  /* 0xcb4000000ca2744b */ /* 0x000fe20000200000 */
[----:B------:R-:W-:Y:S01]  /*a490*/  MUFU.EX2 R118, R118 ;  /* 0x0000007600767308 */ /* 0x000fe20000000800 */
[----:B------:R-:W-:Y:S02]  /*a4a0*/  FFMA2 R10, R10.F32x2.HI_LO, R82.F32x2.HI_LO, 0.69514614343643188477 ;  /* 0x3f31f5190a0a7449 */ /* 0x000fe40000200052 */
[----:B------:R-:W-:Y:S02]  /*a4b0*/  FADD2 R162, R66.F32x2.HI_LO, -R162.F32x2.HI_LO ;  /* 0x800000a242a2724b */ /* 0x000fe40000000000 */
[----:B------:R-:W-:Y:S02]  /*a4c0*/  FFMA2 R66, R8.F32x2.HI_LO, R165.F32, 0.22756439447402954102 ;  /* 0x3e6906a408427449 */ /* 0x000fe400012000a5 */
[----:B------:R-:W-:Y:S01]  /*a4d0*/  FFMA2 R82, R10.F32x2.HI_LO, R82.F32x2.HI_LO, 1 ;  /* 0x3f8000000a527449 */ /* 0x000fe20000200052 */
[----:B------:R-:W-:Y:S01]  /*a4e0*/  MUFU.EX2 R119, R119 ;  /* 0x0000007700777308 */ /* 0x000fe20000000800 */
[----:B----4-:R-:W-:-:S02]  /*a4f0*/  FFMA2 R6, R80.F32x2.HI_LO, R165.F32, 0.22756439447402954102 ;  /* 0x3e6906a450067449 */ /* 0x010fc400012000a5 */
[----:B------:R-:W-:Y:S02]  /*a500*/  IMAD.U32 R10, RZ, RZ, UR14 ;  /* 0x0000000eff0a7e24 */ /* 0x000fe4000f8e00ff */
[----:B------:R-:W-:Y:S01]  /*a510*/  FFMA2 R66, R66.F32x2.HI_LO, R8.F32x2.HI_LO, 0.69514614343643188477 ;  /* 0x3f31f51942427449 */ /* 0x000fe20000200008 */
[----:B-1----:R-:W-:Y:S01]  /*a520*/  F2FP.SATFINITE.E4M3.F32.PACK_AB_MERGE_C R11, R103, R102, RZ ;  /* 0x00000066670b723e */ /* 0x002fe200048070ff */
[----:B------:R-:W-:Y:S02]  /*a530*/  FFMA2 R6, R6.F32x2.HI_LO, R80.F32x2.HI_LO, 0.69514614343643188477 ;  /* 0x3f31f51906067449 */ /* 0x000fe40000200050 */
[----:B------:R-:W-:Y:S02]  /*a540*/  IMAD R82, R158, 0x800000, R82 ;  /* 0x008000009e527824 */ /* 0x000fe400078e0252 */
[----:B------:R-:W-:Y:S01]  /*a550*/  FFMA2 R66, R66.F32x2.HI_LO, R8.F32x2.HI_LO, 1 ;  /* 0x3f80000042427449 */ /* 0x000fe20000200008 */
[----:B------:R-:W-:Y:S01]  /*a560*/  MUFU.EX2 R104, R104 ;  /* 0x0000006800687308 */ /* 0x000fe20000000800 */
[----:B------:R-:W-:Y:S01]  /*a570*/  LOP3.LUT R10, R10, 0x7f, R147, 0xf8, !PT ;  /* 0x0000007f0a0a7812 */ /* 0x000fe200078ef893 */
[----:B------:R-:W-:-:S02]  /*a580*/  FFMA2 R80, R6.F32x2.HI_LO, R80.F32x2.HI_LO, 1 ;  /* 0x3f80000006507449 */ /* 0x000fc40000200050 */
[----:B------:R-:W-:Y:S02]  /*a590*/  IMAD R83, R159, 0x800000, R83 ;  /* 0x008000009f537824 */ /* 0x000fe400078e0253 */
[-C--:B------:R-:W-:Y:S01]  /*a5a0*/  FFMA2 R8, R50.F32x2.HI_LO, R165.reuse.F32, 0.22756439447402954102 ;  /* 0x3e6906a432087449 */ /* 0x080fe200012000a5 */
[----:B------:R-:W-:Y:S01]  /*a5b0*/  LEA R10, R10, UR12, 0x2 ;  /* 0x0000000c0a0a7c11 */ /* 0x000fe2000f8e10ff */
[----:B------:R-:W-:Y:S02]  /*a5c0*/  FFMA2 R6, R150.F32x2.HI_LO, R165.F32, 0.22756439447402954102 ;  /* 0x3e6906a496067449 */ /* 0x000fe400012000a5 */
[----:B------:R-:W-:Y:S01]  /*a5d0*/  IMAD R80, R156, 0x800000, R80 ;  /* 0x008000009c507824 */ /* 0x000fe200078e0250 */
[----:B------:R-:W-:Y:S01]  /*a5e0*/  MUFU.EX2 R105, R105 ;  /* 0x0000006900697308 */ /* 0x000fe20000000800 */
[----:B------:R-:W-:Y:S01]  /*a5f0*/  FFMA2 R34, R26.F32x2.HI_LO, R34.F32x2.HI_LO, 1 ;  /* 0x3f8000001a227449 */ /* 0x000fe20000200022 */
[----:B------:R3:W-:Y:S01]  /*a600*/  STS [R10+0x18c], R168 ;  /* 0x00018ca80a007388 */ /* 0x0007e20000000800 */
[----:B------:R-:W-:-:S02]  /*a610*/  FFMA2 R6, R6.F32x2.HI_LO, R150.F32x2.HI_LO, 0.69514614343643188477 ;  /* 0x3f31f51906067449 */ /* 0x000fc40000200096 */
[----:B------:R-:W-:Y:S01]  /*a620*/  IMAD R81, R157, 0x800000, R81 ;  /* 0x008000009d517824 */ /* 0x000fe200078e0251 */
[----:B------:R-:W-:Y:S01]  /*a630*/  F2FP.SATFINITE.E4M3.F32.PACK_AB_MERGE_C R157, R83, R82, RZ ;  /* 0x00000052539d723e */ /* 0x000fe200048070ff */
[----:B------:R-:W-:Y:S02]  /*a640*/  IMAD R96, R96, 0x800000, R34 ;  /* 0x0080000060607824 */ /* 0x000fe400078e0222 */
[----:B------:R-:W-:Y:S01]  /*a650*/  FFMA2 R150, R6.F32x2.HI_LO, R150.F32x2.HI_LO, 1 ;  /* 0x3f80000006967449 */ /* 0x000fe20000200096 */
[----:B------:R-:W-:Y:S01]  /*a660*/  MUFU.EX2 R106, R106 ;  /* 0x0000006a006a7308 */ /* 0x000fe20000000800 */
[----:B--2---:R-:W-:Y:S01]  /*a670*/  F2FP.SATFINITE.E4M3.F32.PACK_AB_MERGE_C R7, R113, R112, RZ ;  /* 0x000000707107723e */ /* 0x004fe200048070ff */
[----:B------:R-:W-:Y:S02]  /*a680*/  IMAD R97, R97, 0x800000, R35 ;  /* 0x0080000061617824 */ /* 0x000fe400078e0223 */
[----:B------:R-:W-:Y:S02]  /*a690*/  IMAD R66, R154, 0x800000, R66 ;  /* 0x008000009a427824 */ /* 0x000fe400078e0242 */
[----:B------:R-:W-:-:S02]  /*a6a0*/  IMAD R67, R155, 0x800000, R67 ;  /* 0x008000009b437824 */ /* 0x000fc400078e0243 */
[----:B------:R-:W1:Y:S03]  /*a6b0*/  MUFU.EX2 R107, R107 ;  /* 0x0000006b006b7308 */ /* 0x000e660000000800 */
[----:B------:R-:W-:-:S05]  /*a6c0*/  F2FP.SATFINITE.E4M3.F32.PACK_AB_MERGE_C R156, R67, R66, RZ ;  /* 0x00000042439c723e */ /* 0x000fca00048070ff */
[----:B------:R-:W-:Y:S01]  /*a6d0*/  MUFU.EX2 R108, R108 ;  /* 0x0000006c006c7308 */ /* 0x000fe20000000800 */
[----:B---3--:R-:W-:-:S04]  /*a6e0*/  F2FP.SATFINITE.E4M3.F32.PACK_AB_MERGE_C R10, R115, R114, RZ ;  /* 0x00000072730a723e */ /* 0x008fc800048070ff */
[----:B------:R-:W-:-:S03]  /*a6f0*/  PRMT R7, R7, 0x5410, R10 ;  /* 0x0000541007077816 */ /* 0x000fc6000000000a */
[----:B------:R-:W2:Y:S01]  /*a700*/  MUFU.EX2 R109, R109 ;  /* 0x0000006d006d7308 */ /* 0x000ea20000000800 */
[----:B-1----:R-:W-:-:S07]  /*a710*/  F2FP.SATFINITE.E4M3.F32.PACK_AB_MERGE_C R164, R107, R106, RZ ;  /* 0x0000006a6ba4723e */ /* 0x002fce00048070ff */
[----:B------:R-:W-:Y:S08]  /*a720*/  MUFU.EX2 R110, R110 ;  /* 0x0000006e006e7308 */ /* 0x000ff00000000800 */
[----:B------:R-:W-:Y:S01]  /*a730*/  MUFU.EX2 R111, R111 ;  /* 0x0000006f006f7308 */ /* 0x000fe20000000800 */
[----:B--2---:R-:W-:-:S07]  /*a740*/  F2FP.SATFINITE.E4M3.F32.PACK_AB_MERGE_C R6, R109, R108, RZ ;  /* 0x0000006c6d06723e */ /* 0x004fce00048070ff */
[----:B------:R-:W-:Y:S08]  /*a750*/  MUFU.EX2 R120, R120 ;  /* 0x0000007800787308 */ /* 0x000ff00000000800 */
[----:B------:R-:W-:Y:S08]  /*a760*/  MUFU.EX2 R121, R121 ;  /* 0x0000007900797308 */ /* 0x000ff00000000800 */
        /* <DEDUP_REMOVED lines=15> */
[----:B------:R2:W-:Y:S08]  /*a860*/  MUFU.EX2 R27, R5 ;  /* 0x00000005001b7308 */ /* 0x0005f00000000800 */
[----:B------:R-:W-:Y:S08]  /*a870*/  MUFU.EX2 R72, R72 ;  /* 0x0000004800487308 */ /* 0x000ff00000000800 */
[----:B------:R-:W-:Y:S01]  /*a880*/  MUFU.EX2 R73, R73 ;  /* 0x0000004900497308 */ /* 0x000fe20000000800 */
[----:B--2---:R-:W-:Y:S01]  /*a890*/  FFMA2 R4, R8.F32x2.HI_LO, R50.F32x2.HI_LO, 0.69514614343643188477 ;  /* 0x3f31f51908047449 */ /* 0x004fe20000200032 */
[----:B------:R-:W-:-:S02]  /*a8a0*/  F2FP.SATFINITE.E4M3.F32.PACK_AB_MERGE_C R8, R101, R100, RZ ;  /* 0x000000646508723e */ /* 0x000fc400048070ff */
[----:B------:R-:W-:Y:S01]  /*a8b0*/  F2FP.SATFINITE.E4M3.F32.PACK_AB_MERGE_C R9, R119, R118, RZ ;  /* 0x000000767709723e */ /* 0x000fe200048070ff */
[----:B------:R-:W-:Y:S01]  /*a8c0*/  FFMA2 R50, R4.F32x2.HI_LO, R50.F32x2.HI_LO, 1 ;  /* 0x3f80000004327449 */ /* 0x000fe20000200032 */
[----:B------:R-:W-:Y:S02]  /*a8d0*/  PRMT R4, R8, 0x5410, R11 ;  /* 0x0000541008047816 */ /* 0x000fe4000000000b */
[----:B------:R-:W-:Y:S01]  /*a8e0*/  F2FP.SATFINITE.E4M3.F32.PACK_AB_MERGE_C R8, R117, R116, RZ ;  /* 0x000000747508723e */ /* 0x000fe200048070ff */
[----:B------:R-:W-:Y:S01]  /*a8f0*/  MUFU.EX2 R74, R74 ;  /* 0x0000004a004a7308 */ /* 0x000fe20000000800 */
[----:B------:R-:W-:Y:S01]  /*a900*/  F2FP.SATFINITE.E4M3.F32.PACK_AB_MERGE_C R5, R105, R104, RZ ;  /* 0x000000686905723e */ /* 0x000fe200048070ff */
[----:B------:R-:W-:Y:S01]  /*a910*/  IMAD R50, R148, 0x800000, R50 ;  /* 0x0080000094327824 */ /* 0x000fe200078e0232 */
[----:B------:R-:W-:Y:S01]  /*a920*/  F2FP.SATFINITE.E4M3.F32.PACK_AB_MERGE_C R11, R111, R110, RZ ;  /* 0x0000006e6f0b723e */ /* 0x000fe200048070ff */
[----:B------:R-:W-:Y:S01]  /*a930*/  IMAD R51, R149, 0x800000, R51 ;  /* 0x0080000095337824 */ /* 0x000fe200078e0233 */
[----:B------:R-:W-:-:S02]  /*a940*/  PRMT R8, R8, 0x5410, R9 ;  /* 0x0000541008087816 */ /* 0x000fc40000000009 */
[----:B------:R-:W-:Y:S01]  /*a950*/  PRMT R5, R5, 0x5410, R164 ;  /* 0x0000541005057816 */ /* 0x000fe200000000a4 */
[----:B------:R-:W2:Y:S01]  /*a960*/  MUFU.EX2 R75, R75 ;  /* 0x0000004b004b7308 */ /* 0x000ea20000000800 */
[----:B------:R-:W-:Y:S02]  /*a970*/  PRMT R6, R6, 0x5410, R11 ;  /* 0x0000541006067816 */ /* 0x000fe4000000000b */
[----:B------:R-:W-:Y:S02]  /*a980*/  F2FP.SATFINITE.E4M3.F32.PACK_AB_MERGE_C R9, R121, R120, RZ ;  /* 0x000000787909723e */ /* 0x000fe400048070ff */
[----:B-1----:R-:W-:Y:S02]  /*a990*/  F2FP.SATFINITE.E4M3.F32.PACK_AB_MERGE_C R164, R131, R130, RZ ;  /* 0x0000008283a4723e */ /* 0x002fe400048070ff */
[----:B------:R-:W-:Y:S01]  /*a9a0*/  F2FP.SATFINITE.E4M3.F32.PACK_AB_MERGE_C R11, R129, R128, RZ ;  /* 0x00000080810b723e */ /* 0x000fe200048070ff */
[----:B------:R-:W-:Y:S01]  /*a9b0*/  MUFU.EX2 R76, R76 ;  /* 0x0000004c004c7308 */ /* 0x000fe20000000800 */
[----:B------:R-:W-:Y:S01]  /*a9c0*/  PRMT R9, R9, 0x5410, R167 ;  /* 0x0000541009097816 */ /* 0x000fe200000000a7 */
[-C--:B------:R-:W-:Y:S01]  /*a9d0*/  FFMA2 R166, R16.F32x2.HI_LO, R165.reuse.F32, 0.22756439447402954102 ;  /* 0x3e6906a410a67449 */ /* 0x080fe200012000a5 */
[----:B------:R-:W-:Y:S01]  /*a9e0*/  PRMT R11, R11, 0x5410, R164 ;  /* 0x000054100b0b7816 */ /* 0x000fe200000000a4 */
[----:B------:R-:W-:Y:S01]  /*a9f0*/  FFMA2 R164, R162.F32x2.HI_LO, R165.F32, 0.22756439447402954102 ;  /* 0x3e6906a4a2a47449 */ /* 0x000fe200012000a5 */
[----:B------:R1:W-:Y:S06]  /*aa00*/  BAR.ARV R169, 0x40 ;  /* 0x000100a90000751d */ /* 0x0003ec0000002000 */
[----:B------:R-:W-:Y:S01]  /*aa10*/  MUFU.EX2 R77, R77 ;  /* 0x0000004d004d7308 */ /* 0x000fe20000000800 */
[----:B------:R-:W-:Y:S01]  /*aa20*/  FFMA2 R164, R164.F32x2.HI_LO, R162.F32x2.HI_LO, 0.69514614343643188477 ;  /* 0x3f31f519a4a47449 */ /* 0x000fe200002000a2 */
[----:B------:R3:W-:Y:S01]  /*aa30*/  STTM.x8 tmem[UR6], R4 ;  /* 0x00000004000079ed */ /* 0x0007e200081c0006 */
[----:B------:R-:W-:Y:S01]  /*aa40*/  FFMA2 R166, R166.F32x2.HI_LO, R16.F32x2.HI_LO, 0.69514614343643188477 ;  /* 0x3f31f519a6a67449 */ /* 0x000fe20000200010 */
[----:B------:R-:W-:-:S02]  /*aa50*/  R2UR UR6, R143 ;  /* 0x000000008f0672ca */ /* 0x000fc400000e0000 */
[----:B------:R-:W-:Y:S01]  /*aa60*/  F2FP.SATFINITE.E4M3.F32.PACK_AB_MERGE_C R155, R51, R50, RZ ;  /* 0x00000032339b723e */ /* 0x000fe200048070ff */
[----:B------:R-:W-:Y:S01]  /*aa70*/  FFMA2 R16, R166.F32x2.HI_LO, R16.F32x2.HI_LO, 1 ;  /* 0x3f800000a6107449 */ /* 0x000fe20000200010 */
[----:B------:R-:W-:Y:S03]  /*aa80*/  MUFU.EX2 R78, R78 ;  /* 0x0000004e004e7308 */ /* 0x000fe60000000800 */
[----:B------:R-:W-:Y:S02]  /*aa90*/  IMAD R148, R18, 0x800000, R16 ;  /* 0x0080000012947824 */ /* 0x000fe400078e0210 */
[----:B------:R-:W-:-:S03]  /*aaa0*/  IMAD R149, R19, 0x800000, R17 ;  /* 0x0080000013957824 */ /* 0x000fc600078e0211 */
[----:B------:R-:W-:Y:S08]  /*aab0*/  MUFU.EX2 R79, R79 ;  /* 0x0000004f004f7308 */ /* 0x000ff00000000800 */
[----:B------:R-:W-:Y:S08]  /*aac0*/  MUFU.EX2 R68, R68 ;  /* 0x0000004400447308 */ /* 0x000ff00000000800 */
[----:B------:R-:W-:Y:S01]  /*aad0*/  MUFU.EX2 R69, R69 ;  /* 0x0000004500457308 */ /* 0x000fe20000000800 */
[----:B---3--:R-:W-:-:S07]  /*aae0*/  FFMA2 R4, R164.F32x2.HI_LO, R162.F32x2.HI_LO, 1 ;  /* 0x3f800000a4047449 */ /* 0x008fce00002000a2 */
[----:B------:R-:W-:Y:S01]  /*aaf0*/  MUFU.EX2 R70, R70 ;  /* 0x0000004600467308 */ /* 0x000fe20000000800 */
[----:B--2---:R-:W-:-:S07]  /*ab00*/  F2FP.SATFINITE.E4M3.F32.PACK_AB_MERGE_C R6, R75, R74, RZ ;  /* 0x0000004a4b06723e */ /* 0x004fce00048070ff */
[----:B------:R-:W2:Y:S08]  /*ab10*/  MUFU.EX2 R71, R71 ;  /* 0x0000004700477308 */ /* 0x000eb00000000800 */
[----:B------:R-:W-:Y:S08]  /*ab20*/  MUFU.EX2 R84, R84 ;  /* 0x0000005400547308 */ /* 0x000ff00000000800 */
[----:B------:R-:W3:Y:S01]  /*ab30*/  MUFU.EX2 R85, R85 ;  /* 0x0000005500557308 */ /* 0x000ee20000000800 */
[----:B--2---:R-:W-:-:S07]  /*ab40*/  F2FP.SATFINITE.E4M3.F32.PACK_AB_MERGE_C R7, R71, R70, RZ ;  /* 0x000000464707723e */ /* 0x004fce00048070ff */
[----:B------:R-:W-:Y:S08]  /*ab50*/  MUFU.EX2 R86, R86 ;  /* 0x0000005600567308 */ /* 0x000ff00000000800 */
[----:B------:R-:W-:Y:S01]  /*ab60*/  MUFU.EX2 R87, R87 ;  /* 0x0000005700577308 */ /* 0x000fe20000000800 */
[----:B---3--:R-:W-:-:S07]  /*ab70*/  F2FP.SATFINITE.E4M3.F32.PACK_AB_MERGE_C R16, R85, R84, RZ ;  /* 0x000000545510723e */ /* 0x008fce00048070ff */
[----:B------:R-:W-:Y:S08]  /*ab80*/  MUFU.EX2 R92, R92 ;  /* 0x0000005c005c7308 */ /* 0x000ff00000000800 */
[----:B------:R-:W2:Y:S08]  /*ab90*/  MUFU.EX2 R93, R93 ;  /* 0x0000005d005d7308 */ /* 0x000eb00000000800 */
[----:B------:R-:W-:Y:S08]  /*aba0*/  MUFU.EX2 R94, R94 ;  /* 0x0000005e005e7308 */ /* 0x000ff00000000800 */
[----:B------:R-:W3:Y:S01]  /*abb0*/  MUFU.EX2 R95, R95 ;  /* 0x0000005f005f7308 */ /* 0x000ee20000000800 */
[----:B--2---:R-:W-:-:S07]  /*abc0*/  F2FP.SATFINITE.E4M3.F32.PACK_AB_MERGE_C R18, R93, R92, RZ ;  /* 0x0000005c5d12723e */ /* 0x004fce00048070ff */
[----:B------:R-:W-:Y:S08]  /*abd0*/  MUFU.EX2 R40, R40 ;  /* 0x0000002800287308 */ /* 0x000ff00000000800 */
[----:B------:R-:W-:Y:S01]  /*abe0*/  MUFU.EX2 R41, R41 ;  /* 0x0000002900297308 */ /* 0x000fe20000000800 */
[----:B---3--:R-:W-:-:S04]  /*abf0*/  F2FP.SATFINITE.E4M3.F32.PACK_AB_MERGE_C R8, R95, R94, RZ ;  /* 0x0000005e5f08723e */ /* 0x008fc800048070ff */
[----:B------:R-:W-:-:S03]  /*ac00*/  PRMT R18, R18, 0x5410, R8 ;  /* 0x0000541012127816 */ /* 0x000fc60000000008 */
[----:B------:R-:W-:Y:S08]  /*ac10*/  MUFU.EX2 R42, R42 ;  /* 0x0000002a002a7308 */ /* 0x000ff00000000800 */
[----:B------:R-:W-:Y:S08]  /*ac20*/  MUFU.EX2 R43, R43 ;  /* 0x0000002b002b7308 */ /* 0x000ff00000000800 */
        /* <DEDUP_REMOVED lines=27> */
[----:B------:R-:W2:Y:S01]  /*ade0*/  MUFU.EX2 R61, R61 ;  /* 0x0000003d003d7308 */ /* 0x000ea20000000800 */
[----:B---3--:R-:W-:-:S04]  /*adf0*/  F2FP.SATFINITE.E4M3.F32.PACK_AB_MERGE_C R11, R59, R58, RZ ;  /* 0x0000003a3b0b723e */ /* 0x008fc800048070ff */
[----:B------:R-:W-:Y:S02]  /*ae00*/  PRMT R9, R9, 0x5410, R11 ;  /* 0x0000541009097816 */ /* 0x000fe4000000000b */
[----:B------:R-:W-:Y:S01]  /*ae10*/  F2FP.SATFINITE.E4M3.F32.PACK_AB_MERGE_C R11, R149, R148, RZ ;  /* 0x00000094950b723e */ /* 0x000fe200048070ff */
[----:B------:R-:W-:Y:S08]  /*ae20*/  MUFU.EX2 R62, R62 ;  /* 0x0000003e003e7308 */ /* 0x000ff00000000800 */
[----:B------:R-:W3:Y:S01]  /*ae30*/  MUFU.EX2 R63, R63 ;  /* 0x0000003f003f7308 */ /* 0x000ee20000000800 */
[----:B--2---:R-:W-:-:S07]  /*ae40*/  F2FP.SATFINITE.E4M3.F32.PACK_AB_MERGE_C R10, R61, R60, RZ ;  /* 0x0000003c3d0a723e */ /* 0x004fce00048070ff */
[----:B------:R2:W-:Y:S08]  /*ae50*/  MUFU.EX2 R34, R64 ;  /* 0x0000004000227308 */ /* 0x0005f00000000800 */
[----:B------:R4:W-:Y:S08]  /*ae60*/  MUFU.EX2 R35, R65 ;  /* 0x0000004100237308 */ /* 0x0009f00000000800 */
[----:B------:R-:W-:Y:S01]  /*ae70*/  MUFU.EX2 R24, R24 ;  /* 0x0000001800187308 */ /* 0x000fe20000000800 */
[----:B--2---:R-:W-:-:S02]  /*ae80*/  IMAD R64, R152, 0x800000, R150 ;  /* 0x0080000098407824 */ /* 0x004fc400078e0296 */
[----:B------:R-:W-:Y:S01]  /*ae90*/  IMAD R150, R12, 0x800000, R4 ;  /* 0x008000000c967824 */ /* 0x000fe200078e0204 */
[----:B------:R-:W-:Y:S02]  /*aea0*/  F2FP.SATFINITE.E4M3.F32.PACK_AB_MERGE_C R12, R69, R68, RZ ;  /* 0x00000044450c723e */ /* 0x000fe400048070ff */
[----:B------:R-:W-:Y:S02]  /*aeb0*/  F2FP.SATFINITE.E4M3.F32.PACK_AB_MERGE_C R4, R87, R86, RZ ;  /* 0x000000565704723e */ /* 0x000fe400048070ff */
[----:B------:R2:W-:Y:S01]  /*aec0*/  MUFU.EX2 R152, R14 ;  /* 0x0000000e00987308 */ /* 0x0005e20000000800 */
[----:B----4-:R-:W-:Y:S01]  /*aed0*/  IMAD R65, R153, 0x800000, R151 ;  /* 0x0080000099417824 */ /* 0x010fe200078e0297 */
[----:B------:R-:W-:Y:S01]  /*aee0*/  PRMT R12, R12, 0x5410, R7 ;  /* 0x000054100c0c7816 */ /* 0x000fe20000000007 */
[----:B------:R-:W-:Y:S01]  /*aef0*/  IMAD R151, R13, 0x800000, R5 ;  /* 0x008000000d977824 */ /* 0x000fe200078e0205 */
[----:B------:R-:W-:Y:S02]  /*af00*/  F2FP.SATFINITE.E4M3.F32.PACK_AB_MERGE_C R13, R73, R72, RZ ;  /* 0x00000048490d723e */ /* 0x000fe400048070ff */
[----:B------:R-:W-:-:S02]  /*af10*/  F2FP.SATFINITE.E4M3.F32.PACK_AB_MERGE_C R5, R79, R78, RZ ;  /* 0x0000004e4f05723e */ /* 0x000fc400048070ff */
[----:B------:R-:W-:Y:S01]  /*af20*/  PRMT R13, R13, 0x5410, R6 ;  /* 0x000054100d0d7816 */ /* 0x000fe20000000006 */
[----:B------:R-:W-:Y:S01]  /*af30*/  MUFU.EX2 R25, R25 ;  /* 0x0000001900197308 */ /* 0x000fe20000000800 */
[----:B------:R-:W-:Y:S02]  /*af40*/  PRMT R16, R16, 0x5410, R4 ;  /* 0x0000541010107816 */ /* 0x000fe40000000004 */
[----:B------:R-:W-:Y:S02]  /*af50*/  F2FP.SATFINITE.E4M3.F32.PACK_AB_MERGE_C R6, R43, R42, RZ ;  /* 0x0000002a2b06723e */ /* 0x000fe400048070ff */
[----:B------:R-:W-:Y:S02]  /*af60*/  F2FP.SATFINITE.E4M3.F32.PACK_AB_MERGE_C R7, R39, R38, RZ ;  /* 0x000000262707723e */ /* 0x000fe400048070ff */
[----:B------:R-:W-:Y:S01]  /*af70*/  F2FP.SATFINITE.E4M3.F32.PACK_AB_MERGE_C R4, R37, R36, RZ ;  /* 0x000000242504723e */ /* 0x000fe200048070ff */
[----:B------:R-:W-:Y:S01]  /*af80*/  MUFU.EX2 R22, R22 ;  /* 0x0000001600167308 */ /* 0x000fe20000000800 */
[----:B--2---:R-:W-:-:S02]  /*af90*/  F2FP.SATFINITE.E4M3.F32.PACK_AB_MERGE_C R14, R77, R76, RZ ;  /* 0x0000004c4d0e723e */ /* 0x004fc400048070ff */
[----:B------:R-:W-:Y:S02]  /*afa0*/  PRMT R4, R4, 0x5410, R7 ;  /* 0x0000541004047816 */ /* 0x000fe40000000007 */
[----:B------:R-:W-:Y:S02]  /*afb0*/  PRMT R14, R14, 0x5410, R5 ;  /* 0x000054100e0e7816 */ /* 0x000fe40000000005 */
[----:B------:R-:W-:Y:S01]  /*afc0*/  F2FP.SATFINITE.E4M3.F32.PACK_AB_MERGE_C R5, R41, R40, RZ ;  /* 0x000000282905723e */ /* 0x000fe200048070ff */
[----:B------:R-:W-:Y:S01]  /*afd0*/  MUFU.EX2 R23, R23 ;  /* 0x0000001700177308 */ /* 0x000fe20000000800 */
[----:B---3--:R-:W-:Y:S02]  /*afe0*/  F2FP.SATFINITE.E4M3.F32.PACK_AB_MERGE_C R7, R63, R62, RZ ;  /* 0x0000003e3f07723e */ /* 0x008fe400048070ff */
[----:B------:R-:W-:Y:S02]  /*aff0*/  PRMT R5, R5, 0x5410, R6 ;  /* 0x0000541005057816 */ /* 0x000fe40000000006 */
[----:B------:R-:W-:-:S02]  /*b000*/  F2FP.SATFINITE.E4M3.F32.PACK_AB_MERGE_C R6, R45, R44, RZ ;  /* 0x0000002c2d06723e */ /* 0x000fc400048070ff */
[----:B------:R-:W-:Y:S01]  /*b010*/  PRMT R10, R10, 0x5410, R7 ;  /* 0x000054100a0a7816 */ /* 0x000fe20000000007 */
[----:B------:R2:W-:Y:S01]  /*b020*/  MUFU.EX2 R153, R15 ;  /* 0x0000000f00997308 */ /* 0x0005e20000000800 */
[----:B------:R-:W-:Y:S02]  /*b030*/  PRMT R6, R6, 0x5410, R19 ;  /* 0x0000541006067816 */ /* 0x000fe40000000013 */
[----:B------:R-:W-:Y:S02]  /*b040*/  F2FP.SATFINITE.E4M3.F32.PACK_AB_MERGE_C R19, R81, R80, RZ ;  /* 0x000000505113723e */ /* 0x000fe400048070ff */
[----:B------:R-:W-:Y:S02]  /*b050*/  F2FP.SATFINITE.E4M3.F32.PACK_AB_MERGE_C R7, R65, R64, RZ ;  /* 0x000000404107723e */ /* 0x000fe400048070ff */
[----:B------:R-:W-:Y:S01]  /*b060*/  F2FP.SATFINITE.E4M3.F32.PACK_AB_MERGE_C R154, R151, R150, RZ ;  /* 0x00000096979a723e */ /* 0x000fe200048070ff */
[----:B------:R-:W-:Y:S01]  /*b070*/  MUFU.EX2 R132, R132 ;  /* 0x0000008400847308 */ /* 0x000fe20000000800 */
[----:B------:R-:W-:-:S02]  /*b080*/  PRMT R19, R19, 0x5410, R156 ;  /* 0x0000541013137816 */ /* 0x000fc4000000009c */
[----:B------:R-:W-:Y:S02]  /*b090*/  PRMT R7, R7, 0x5410, R155 ;  /* 0x0000541007077816 */ /* 0x000fe4000000009b */
[----:B------:R-:W-:-:S03]  /*b0a0*/  PRMT R11, R11, 0x5410, R154 ;  /* 0x000054100b0b7816 */ /* 0x000fc6000000009a */
[----:B------:R-:W3:Y:S01]  /*b0b0*/  MUFU.EX2 R133, R133 ;  /* 0x0000008500857308 */ /* 0x000ee20000000800 */
[----:B--2---:R-:W-:-:S04]  /*b0c0*/  F2FP.SATFINITE.E4M3.F32.PACK_AB_MERGE_C R15, R55, R54, RZ ;  /* 0x00000036370f723e */ /* 0x004fc800048070ff */
[----:B------:R-:W-:Y:S02]  /*b0d0*/  PRMT R8, R8, 0x5410, R15 ;  /* 0x0000541008087816 */ /* 0x000fe4000000000f */
[----:B------:R-:W-:Y:S01]  /*b0e0*/  F2FP.SATFINITE.E4M3.F32.PACK_AB_MERGE_C R15, R97, R96, RZ ;  /* 0x00000060610f723e */ /* 0x000fe200048070ff */
[----:B------:R-:W-:Y:S03]  /*b0f0*/  MUFU.EX2 R134, R134 ;  /* 0x0000008600867308 */ /* 0x000fe60000000800 */
[----:B------:R-:W-:-:S04]  /*b100*/  PRMT R15, R15, 0x5410, R157 ;  /* 0x000054100f0f7816 */ /* 0x000fc8000000009d */
[----:B------:R2:W-:Y:S01]  /*b110*/  STTM.x8 tmem[UR7], R12 ;  /* 0x0000000c000079ed */ /* 0x0005e200081c0007 */
[----:B------:R-:W4:Y:S01]  /*b120*/  MUFU.EX2 R135, R135 ;  /* 0x0000008700877308 */ /* 0x000f220000000800 */
[----:B------:R5:W-:Y:S01]  /*b130*/  STTM.x8 tmem[UR6], R4 ;  /* 0x00000004000079ed */ /* 0x000be200081c0006 */
[----:B------:R-:W-:Y:S01]  /*b140*/  R2UR UR7, R144 ;  /* 0x00000000900772ca */ /* 0x000fe200000e0000 */
[----:B------:R-:W-:Y:S01]  /*b150*/  USHF.L.U32 UR6, UR9, 0x1f, URZ ;  /* 0x0000001f09067899 */ /* 0x000fe200080006ff */
[----:B---3--:R-:W-:Y:S01]  /*b160*/  F2FP.SATFINITE.E4M3.F32.PACK_AB_MERGE_C R156, R133, R132, RZ ;  /* 0x00000084859c723e */ /* 0x008fe200048070ff */
[----:B------:R-:W3:Y:S03]  /*b170*/  FENCE.VIEW.ASYNC.T ;  /* 0x00000000000073c6 */ /* 0x000ee60000000200 */
[----:B------:R-:W-:Y:S08]  /*b180*/  MUFU.EX2 R136, R136 ;  /* 0x0000008800887308 */ /* 0x000ff00000000800 */
[----:B------:R-:W1:Y:S01]  /*b190*/  MUFU.EX2 R137, R137 ;  /* 0x0000008900897308 */ /* 0x000e620000000800 */
[----:B----4-:R-:W-:-:S07]  /*b1a0*/  F2FP.SATFINITE.E4M3.F32.PACK_AB_MERGE_C R157, R135, R134, RZ ;  /* 0x00000086879d723e */ /* 0x010fce00048070ff */
[----:B------:R-:W-:Y:S08]  /*b1b0*/  MUFU.EX2 R138, R138 ;  /* 0x0000008a008a7308 */ /* 0x000ff00000000800 */
[----:B------:R-:W4:Y:S01]  /*b1c0*/  MUFU.EX2 R139, R139 ;  /* 0x0000008b008b7308 */ /* 0x000f220000000800 */
[----:B-1----:R-:W-:Y:S02]  /*b1d0*/  F2FP.SATFINITE.E4M3.F32.PACK_AB_MERGE_C R154, R137, R136, RZ ;  /* 0x00000088899a723e */ /* 0x002fe400048070ff */
[----:B--2---:R-:W-:-:S02]  /*b1e0*/  F2FP.SATFINITE.E4M3.F32.PACK_AB_MERGE_C R13, R21, R20, RZ ;  /* 0x00000014150d723e */ /* 0x004fc400048070ff */
[----:B-----5:R-:W-:-:S03]  /*b1f0*/  F2FP.SATFINITE.E4M3.F32.PACK_AB_MERGE_C R6, R49, R48, RZ ;  /* 0x000000303106723e */ /* 0x020fc600048070ff */
[----:B------:R-:W-:Y:S01]  /*b200*/  MUFU.EX2 R140, R140 ;  /* 0x0000008c008c7308 */ /* 0x000fe20000000800 */
[----:B------:R-:W-:Y:S02]  /*b210*/  F2FP.SATFINITE.E4M3.F32.PACK_AB_MERGE_C R10, R23, R22, RZ ;  /* 0x00000016170a723e */ /* 0x000fe400048070ff */
[----:B------:R-:W-:Y:S02]  /*b220*/  F2FP.SATFINITE.E4M3.F32.PACK_AB_MERGE_C R9, R25, R24, RZ ;  /* 0x000000181909723e */ /* 0x000fe400048070ff */
[----:B------:R-:W-:Y:S02]  /*b230*/  F2FP.SATFINITE.E4M3.F32.PACK_AB_MERGE_C R12, R31, R30, RZ ;  /* 0x0000001e1f0c723e */ /* 0x000fe400048070ff */
[----:B------:R-:W-:Y:S01]  /*b240*/  F2FP.SATFINITE.E4M3.F32.PACK_AB_MERGE_C R7, R33, R32, RZ ;  /* 0x000000202107723e */ /* 0x000fe200048070ff */
[----:B------:R-:W1:Y:S01]  /*b250*/  MUFU.EX2 R141, R141 ;  /* 0x0000008d008d7308 */ /* 0x000e620000000800 */
[----:B------:R-:W-:Y:S02]  /*b260*/  F2FP.SATFINITE.E4M3.F32.PACK_AB_MERGE_C R11, R27, R26, RZ ;  /* 0x0000001a1b0b723e */ /* 0x000fe400048070ff */
[----:B------:R-:W-:-:S02]  /*b270*/  F2FP.SATFINITE.E4M3.F32.PACK_AB_MERGE_C R8, R29, R28, RZ ;  /* 0x0000001c1d08723e */ /* 0x000fc400048070ff */
[----:B------:R-:W-:Y:S02]  /*b280*/  PRMT R6, R6, 0x5410, R13 ;  /* 0x0000541006067816 */ /* 0x000fe4000000000d */
[----:B------:R-:W-:Y:S01]  /*b290*/  PRMT R9, R9, 0x5410, R10 ;  /* 0x0000541009097816 */ /* 0x000fe2000000000a */
[----:B------:R-:W-:Y:S01]  /*b2a0*/  MUFU.EX2 R98, R98 ;  /* 0x0000006200627308 */ /* 0x000fe20000000800 */
[----:B------:R-:W-:Y:S02]  /*b2b0*/  F2FP.SATFINITE.E4M3.F32.PACK_AB_MERGE_C R13, R153, R152, RZ ;  /* 0x00000098990d723e */ /* 0x000fe400048070ff */
[----:B------:R-:W-:Y:S02]  /*b2c0*/  F2FP.SATFINITE.E4M3.F32.PACK_AB_MERGE_C R10, R35, R34, RZ ;  /* 0x00000022230a723e */ /* 0x000fe400048070ff */
[----:B------:R-:W-:Y:S02]  /*b2d0*/  PRMT R7, R7, 0x5410, R12 ;  /* 0x0000541007077816 */ /* 0x000fe4000000000c */
[----:B------:R-:W-:Y:S01]  /*b2e0*/  PRMT R8, R8, 0x5410, R11 ;  /* 0x0000541008087816 */ /* 0x000fe2000000000b */
[----:B------:R-:W2:Y:S01]  /*b2f0*/  MUFU.EX2 R99, R99 ;  /* 0x0000006300637308 */ /* 0x000ea20000000800 */
[----:B----4-:R-:W-:-:S02]  /*b300*/  F2FP.SATFINITE.E4M3.F32.PACK_AB_MERGE_C R155, R139, R138, RZ ;  /* 0x0000008a8b9b723e */ /* 0x010fc400048070ff */
[----:B-1----:R-:W-:Y:S02]  /*b310*/  F2FP.SATFINITE.E4M3.F32.PACK_AB_MERGE_C R11, R141, R140, RZ ;  /* 0x0000008c8d0b723e */ /* 0x002fe400048070ff */
[----:B------:R-:W-:Y:S01]  /*b320*/  PRMT R10, R10, 0x5410, R13 ;  /* 0x000054100a0a7816 */ /* 0x000fe2000000000d */
[----:B------:R-:W-:Y:S01]  /*b330*/  IMAD.MOV.U32 R13, RZ, RZ, 0x1 ;  /* 0x00000001ff0d7424 */ /* 0x000fe200078e00ff */
[----:B------:R-:W-:Y:S02]  /*b340*/  PRMT R4, R156, 0x5410, R157 ;  /* 0x000054109c047816 */ /* 0x000fe4000000009d */
[----:B------:R-:W-:Y:S01]  /*b350*/  PRMT R5, R154, 0x5410, R155 ;  /* 0x000054109a057816 */ /* 0x000fe2000000009b */
[----:B---3--:R1:W-:Y:S01]  /*b360*/  SYNCS.ARRIVE.TRANS64.ART0 RZ, [UR5+0xd0], R13 ;  /* 0x0000d00dffff79a7 */ /* 0x0083e20008500005 */
[----:B------:R-:W-:Y:S02]  /*b370*/  FSEL R154, R161, R160, P1 ;  /* 0x000000a0a19a7208 */ /* 0x000fe40000800000 */
[----:B--2---:R-:W-:-:S04]  /*b380*/  F2FP.SATFINITE.E4M3.F32.PACK_AB_MERGE_C R12, R99, R98, RZ ;  /* 0x00000062630c723e */ /* 0x004fc800048070ff */
[----:B------:R-:W-:Y:S01]  /*b390*/  PRMT R11, R11, 0x5410, R12 ;  /* 0x000054100b0b7816 */ /* 0x000fe2000000000c */
[----:B------:R-:W-:-:S03]  /*b3a0*/  IMAD.U32 R12, RZ, RZ, UR6 ;  /* 0x00000006ff0c7e24 */ /* 0x000fc6000f8e00ff */
[----:B------:R1:W-:Y:S01]  /*b3b0*/  STTM.x8 tmem[UR7], R4 ;  /* 0x00000004000079ed */ /* 0x0003e200081c0007 */
[----:B------:R-:W2:Y:S02]  /*b3c0*/  FENCE.VIEW.ASYNC.T ;  /* 0x00000000000073c6 */ /* 0x000ea40000000200 */
[----:B--2---:R-:W-:Y:S01]  /*b3d0*/  NOP ;  /* 0x0000000000007918 */ /* 0x004fe20000000000 */
[----:B------:R1:W-:Y:S01]  /*b3e0*/  @P0 SYNCS.ARRIVE.TRANS64.ART0 RZ, [UR5+0xe0], R13 ;  /* 0x0000e00dffff09a7 */ /* 0x0003e20008500005 */
[----:B------:R-:W2:Y:S02]  /*b3f0*/  SYNCS.PHASECHK.TRANS64.TRYWAIT P0, [UR5+0x130], R12 ;  /* 0x0001300cff0075a7 */ /* 0x000ea40008001105 */
[----:B-12---:R-:W-:Y:S05]  /*b400*/  @!P0 BRA `(.L_x_52) ;  /* 0x0000004400588947 */ /* 0x006fea0003800000 */
.L_x_124:
[----:B-1----:R-:W-:Y:S01]  /*b410*/  MOV R5, UR16 ;  /* 0x0000001000057c02 */ /* 0x002fe20008000f00 */
[----:B------:R-:W-:Y:S01]  /*b420*/  FMUL R4, R168, R2 ;  /* 0x00000002a8047220 */ /* 0x000fe20000400000 */
[----:B------:R-:W-:Y:S01]  /*b430*/  FADD2 R102, R102.F32x2.HI_LO, R110.F32x2.HI_LO ;  /* 0x0000006e6666724b */ /* 0x000fe20000000000 */
[----:B------:R-:W-:Y:S01]  /*b440*/  UIADD3 UR11, UPT, UPT, UR11, 0x1, URZ ;  /* 0x000000010b0b7890 */ /* 0x000fe2000fffe0ff */
[----:B------:R-:W-:Y:S01]  /*b450*/  FADD2 R104, R104.F32x2.HI_LO, R112.F32x2.HI_LO ;  /* 0x000000706868724b */ /* 0x000fe20000000000 */
[----:B------:R-:W-:Y:S01]  /*b460*/  MOV R161, R154 ;  /* 0x0000009a00a17202 */ /* 0x000fe20000000f00 */
[----:B------:R-:W-:Y:S01]  /*b470*/  FADD2 R4, R4.F32x2.HI_LO, R100.F32x2.HI_LO ;  /* 0x000000640404724b */ /* 0x000fe20000000000 */
[----:B------:R-:W-:Y:S01]  /*b480*/  UISETP.NE.AND UP1, UPT, UR11, URZ, UPT ;  /* 0x000000ff0b00728c */ /* 0x000fe2000bf25270 */
[----:B------:R-:W-:Y:S01]  /*b490*/  FADD2 R106, R106.F32x2.HI_LO, R114.F32x2.HI_LO ;  /* 0x000000726a6a724b */ /* 0x000fe20000000000 */
[----:B------:R-:W-:Y:S01]  /*b4a0*/  ULOP3.LUT UR10, UR10, 0x1, URZ, 0x3c, !UPT ;  /* 0x000000010a0a7892 */ /* 0x000fe2000f8e3cff */
        /* <DEDUP_REMOVED lines=59> */
[----:B------:R-:W-:-:S04]  /*b860*/  FADD2 R4, R4.F32x2.HI_LO, R102.F32x2.HI_LO ;  /* 0x000000660404724b */ /* 0x000fc80000000000 */
[----:B------:R-:W-:-:S04]  /*b870*/  FADD2 R4, R4.F32x2.HI_LO, R104.F32x2.HI_LO ;  /* 0x000000680404724b */ /* 0x000fc80000000000 */
[----:B------:R-:W-:Y:S01]  /*b880*/  FADD R2, R4, R5 ;  /* 0x0000000504027221 */ /* 0x000fe20000000000 */
[----:B------:R-:W-:Y:S06]  /*b890*/  BRA.U UP1, `(.L_x_53) ;  /* 0xffffffdd01887547 */ /* 0x000fec000b83ffff */
.L_x_50:
[----:B------:R-:W1:Y:S01]  /*b8a0*/  S2R R3, SR_TID.X ;  /* 0x0000000000037919 */ /* 0x000e620000002100 */
[----:B------:R-:W2:Y:S01]  /*b8b0*/  S2UR UR5, SR_CgaCtaId ;  /* 0x00000000000579c3 */ /* 0x000ea20000008800 */
[----:B------:R-:W-:Y:S01]  /*b8c0*/  UISETP.GT.AND UP0, UPT, UR45, 0x3, UPT ;  /* 0x000000032d00788c */ /* 0x000fe2000bf04270 */
[----:B------:R-:W-:-:S03]  /*b8d0*/  UMOV UR6, 0x400 ;  /* 0x0000040000067882 */ /* 0x000fc60000000000 */
[----:B------:R-:W-:-:S06]  /*b8e0*/  USEL UR4, URZ, 0x80, !UP0 ;  /* 0x00000080ff047887 */ /* 0x000fcc000c000000 */
[----:B------:R-:W-:Y:S01]  /*b8f0*/  IMAD.U32 R0, RZ, RZ, UR4 ;  /* 0x00000004ff007e24 */ /* 0x000fe2000f8e00ff */
[----:B--2---:R-:W-:-:S04]  /*b900*/  ULEA UR4, UR5, UR6, 0x18 ;  /* 0x0000000605047291 */ /* 0x004fc8000f8ec0ff */
[----:B-1----:R-:W-:Y:S01]  /*b910*/  LOP3.LUT R3, R0, 0x7f, R3, 0xf8, !PT ;  /* 0x0000007f00037812 */ /* 0x002fe200078ef803 */
[----:B------:R-:W-:-:S03]  /*b920*/  IMAD.U32 R0, RZ, RZ, UR13 ;  /* 0x0000000dff007e24 */ /* 0x000fc6000f8e00ff */
[----:B------:R-:W-:-:S05]  /*b930*/  LEA R3, R3, UR4, 0x2 ;  /* 0x0000000403037c11 */ /* 0x000fca000f8e10ff */
[----:B------:R2:W-:Y:S04]  /*b940*/  STS [R3+0x18c], R2 ;  /* 0x00018c0203007388 */ /* 0x0005e80000000800 */
[----:B------:R2:W-:Y:S01]  /*b950*/  STS [R3+0x58c], R154 ;  /* 0x00058c9a03007388 */ /* 0x0005e20000000800 */
[----:B------:R2:W-:Y:S06]  /*b960*/  BAR.ARV R0, 0x40 ;  /* 0x000100000000751d */ /* 0x0005ec0000002000 */
.L_x_42:
[----:B------:R-:W3:Y:S01]  /*b970*/  S2UR UR5, SR_CgaCtaId ;  /* 0x00000000000579c3 */ /* 0x000ee20000008800 */
[----:B------:R-:W-:Y:S01]  /*b980*/  UISETP.GT.AND UP0, UPT, UR45, 0x3, UPT ;  /* 0x000000032d00788c */ /* 0x000fe2000bf04270 */
[----:B------:R-:W-:Y:S01]  /*b990*/  UMOV UR4, 0x400 ;  /* 0x0000040000047882 */ /* 0x000fe20000000000 */
[----:B------:R-:W-:-:S06]  /*b9a0*/  USHF.L.U32 UR9, UR9, 0x1f, URZ ;  /* 0x0000001f09097899 */ /* 0x000fcc00080006ff */
[----:B--2---:R-:W-:Y:S01]  /*b9b0*/  MOV R0, UR9 ;  /* 0x0000000900007c02 */ /* 0x004fe20008000f00 */
[----:B---3--:R-:W-:-:S04]  /*b9c0*/  ULEA UR5, UR5, UR4, 0x18 ;  /* 0x0000000405057291 */ /* 0x008fc8000f8ec0ff */
[----:B------:R-:W-:Y:S02]  /*b9d0*/  UIADD3 UR4, UPT, UPT, UR5, 0x8, URZ ;  /* 0x0000000805047890 */ /* 0x000fe4000fffe0ff */
[----:B------:R-:W-:-:S09]  /*b9e0*/  @!UP0 UIADD3 UR4, UPT, UPT, UR5, URZ, URZ ;  /* 0x000000ff05048290 */ /* 0x000fd2000fffe0ff */
[----:B------:R-:W2:Y:S02]  /*b9f0*/  SYNCS.PHASECHK.TRANS64.TRYWAIT P0, [UR4+0x130], R0 ;  /* 0x00013000ff0075a7 */ /* 0x000ea40008001104 */
[----:B--2---:R-:W-:Y:S05]  /*ba00*/  @!P0 BRA `(.L_x_54) ;  /* 0x0000003c00f88947 */ /* 0x004fea0003800000 */
.L_x_126:
[----:B------:R-:W-:Y:S06]  /*ba10*/  BAR.ARV 0x2, 0x1a0 ;  /* 0x0086800000007b1d */ /* 0x000fec0000002000 */
.L_x_30:
[----:B------:R-:W-:-:S04]  /*ba20*/  ULOP3.LUT UR4, UR45, 0xfffffffc, URZ, 0xc0, !UPT ;  /* 0xfffffffc2d047892 */ /* 0x000fc8000f8ec0ff */
[----:B------:R-:W-:-:S06]  /*ba30*/  UISETP.NE.AND UP0, UPT, UR4, 0x8, UPT ;  /* 0x000000080400788c */ /* 0x000fcc000bf05270 */
[----:B------:R-:W-:-:S13]  /*ba40*/  PLOP3.LUT P0, PT, PT, PT, UP0, 0x80, 0x8 ;  /* 0x000000000008781c */ /* 0x000fda0003f0f008 */
[----:B--23--:R-:W-:Y:S05]  /*ba50*/  @P0 EXIT ;  /* 0x000000000000094d */ /* 0x00cfea0003800000 */
[----:B------:R-:W-:-:S08]  /*ba60*/  NOP ;  /* 0x0000000000007918 */ /* 0x000fd00000000000 */
[----:B------:R-:W2:-:S00]  /*ba70*/  USETMAXREG.DEALLOC.CTAPOOL 0x48 ;  /* 0x00000048000079c8 */ /* 0x000e8000080e0500 */
[----:B------:R-:W3:Y:S01]  /*ba80*/  S2UR UR11, SR_CTAID.X ;  /* 0x00000000000b79c3 */ /* 0x000ee20000002500 */
[----:B------:R-:W3:Y:S01]  /*ba90*/  LDCU UR4, c[0x0][0x640] ;  /* 0x0000c800ff0477ac */ /* 0x000ee20008000800 */
[----:B--2---:R-:W2:Y:S01]  /*baa0*/  S2R R36, SR_TID.X ;  /* 0x0000000000247919 */ /* 0x004ea20000002100 */
[----:B-1----:R-:W-:Y:S02]  /*bab0*/  IMAD.MOV.U32 R0, RZ, RZ, 0x1 ;  /* 0x00000001ff007424 */ /* 0x002fe400078e00ff */
[----:B------:R-:W-:Y:S01]  /*bac0*/  HFMA2 R4, -RZ, RZ, 0, 5.9604644775390625e-08 ;  /* 0x00000001ff047431 */ /* 0x000fe200000001ff */
[----:B------:R-:W1:Y:S01]  /*bad0*/  LDCU.U8 UR8, c[0x0][0x644] ;  /* 0x0000c880ff0877ac */ /* 0x000e620008000000 */
[----:B------:R-:W4:Y:S01]  /*bae0*/  LDCU.U8 UR7, c[0x0][0x645] ;  /* 0x0000c8a0ff0777ac */ /* 0x000f220008000000 */
[----:B------:R-:W5:Y:S01]  /*baf0*/  LDCU UR6, c[0x0][0x654] ;  /* 0x0000ca80ff0677ac */ /* 0x000f620008000800 */
[----:B------:R-:W1:Y:S01]  /*bb00*/  LDCU.U8 UR12, c[0x0][0x639] ;  /* 0x0000c720ff0c77ac */ /* 0x000e620008000000 */
[----:B------:R-:W1:Y:S01]  /*bb10*/  LDCU.U8 UR13, c[0x0][0x651] ;  /* 0x0000ca20ff0d77ac */ /* 0x000e620008000000 */
[----:B---3--:R-:W-:Y:S01]  /*bb20*/  UIMAD.WIDE.U32 UR4, UR11, UR4, URZ ;  /* 0x000000040b0472a5 */ /* 0x008fe2000f8e00ff */
[----:B------:R-:W3:Y:S03]  /*bb30*/  LDCU.U8 UR16, c[0x0][0x638] ;  /* 0x0000c700ff1077ac */ /* 0x000ee60008000000 */
[----:B------:R-:W-:Y:S01]  /*bb40*/  UIADD3 UR4, UPT, UPT, -UR5, UR11, URZ ;  /* 0x0000000b05047290 */ /* 0x000fe2000fffe1ff */
[----:B------:R-:W3:Y:S01]  /*bb50*/  LDCU.U8 UR17, c[0x0][0x650] ;  /* 0x0000ca00ff1177ac */ /* 0x000ee20008000000 */
[C---:B--2---:R-:W-:Y:S01]  /*bb60*/  IMAD.SHL.U32 R40, R36.reuse, 0x80, RZ ;  /* 0x0000008024287824 */ /* 0x044fe200078e00ff */
[----:B------:R-:W-:Y:S01]  /*bb70*/  LOP3.LUT R2, R36, 0x7f, RZ, 0xc0, !PT ;  /* 0x0000007f24027812 */ /* 0x000fe200078ec0ff */
[----:B-1----:R-:W-:Y:S01]  /*bb80*/  USHF.R.U32.HI UR4, URZ, UR8, UR4 ;  /* 0x00000008ff047299 */ /* 0x002fe20008011604 */
[----:B------:R-:W1:Y:S02]  /*bb90*/  LDCU.64 UR8, c[0x0][0x630] ;  /* 0x0000c600ff0877ac */ /* 0x000e640008000a00 */
[----:B------:R-:W-:-:S02]  /*bba0*/  LOP3.LUT R40, R40, 0xf80, RZ, 0xc0, !PT ;  /* 0x00000f8028287812 */ /* 0x000fc400078ec0ff */
[----:B------:R-:W-:Y:S01]  /*bbb0*/  SHF.R.U32.HI R3, RZ, 0x5, R2 ;  /* 0x00000005ff037819 */ /* 0x000fe20000011602 */
[----:B------:R-:W-:-:S04]  /*bbc0*/  UIADD3 UR4, UPT, UPT, UR5, UR4, URZ ;  /* 0x0000000405047290 */ /* 0x000fc8000fffe0ff */
[----:B----4-:R-:W-:Y:S01]  /*bbd0*/  USHF.R.U32.HI UR10, URZ, UR7, UR4 ;  /* 0x00000007ff0a7299 */ /* 0x010fe20008011604 */
[----:B------:R-:W-:Y:S01]  /*bbe0*/  IMAD R40, R3, 0x1000, R40 ;  /* 0x0000100003287824 */ /* 0x000fe200078e0228 */
[----:B------:R-:W2:Y:S02]  /*bbf0*/  LDCU UR7, c[0x0][0x63c] ;  /* 0x0000c780ff0777ac */ /* 0x000ea40008000800 */
[----:B-----5:R-:W-:Y:S02]  /*bc00*/  UISETP.GE.AND UP0, UPT, UR10, UR6, UPT ;  /* 0x000000060a00728c */ /* 0x020fe4000bf06270 */
[----:B------:R-:W-:Y:S02]  /*bc10*/  UIADD3 UR4, UPT, UPT, -UR10, URZ, URZ ;  /* 0x000000ff0a047290 */ /* 0x000fe4000fffe1ff */
[----:B---3--:R-:W-:Y:S01]  /*bc20*/  USEL UR6, UR16, UR17, !UP0 ;  /* 0x0000001110067287 */ /* 0x008fe2000c000000 */
[----:B------:R-:W3:Y:S03]  /*bc30*/  LDCU.U8 UR16, c[0x0][0x62c] ;  /* 0x0000c580ff1077ac */ /* 0x000ee60008000000 */
[----:B------:R-:W-:-:S03]  /*bc40*/  ULOP3.LUT UR6, UR6, 0xff, URZ, 0xc0, !UPT ;  /* 0x000000ff06067892 */ /* 0x000fc6000f8ec0ff */
[----:B-1----:R-:W1:Y:S01]  /*bc50*/  @UP0 LDCU UR9, c[0x0][0x64c] ;  /* 0x0000c980ff0907ac */ /* 0x002e620008000800 */
[----:B--2---:R-:W-:Y:S01]  /*bc60*/  UIMAD UR7, UR4, UR7, UR11 ;  /* 0x00000007040772a4 */ /* 0x004fe2000f8e020b */
[----:B------:R-:W2:Y:S03]  /*bc70*/  @UP0 LDCU UR8, c[0x0][0x648] ;  /* 0x0000c900ff0807ac */ /* 0x000ea60008000800 */
[----:B-1----:R-:W-:Y:S02]  /*bc80*/  UIMAD.WIDE.U32 UR4, UR7, UR9, URZ ;  /* 0x00000009070472a5 */ /* 0x002fe4000f8e00ff */
[----:B------:R-:W-:Y:S02]  /*bc90*/  USEL UR9, UR12, UR13, !UP0 ;  /* 0x0000000d0c097287 */ /* 0x000fe4000c000000 */
[----:B------:R-:W-:Y:S01]  /*bca0*/  UIADD3 UR4, UPT, UPT, UR7, -UR5, URZ ;  /* 0x8000000507047290 */ /* 0x000fe2000fffe0ff */
[----:B------:R-:W1:Y:S03]  /*bcb0*/  LDCU.64 UR12, c[0x0][0x620] ;  /* 0x0000c400ff0c77ac */ /* 0x000e660008000a00 */
[----:B------:R-:W-:-:S02]  /*bcc0*/  USHF.R.U32.HI UR4, URZ, UR6, UR4 ;  /* 0x00000006ff047299 */ /* 0x000fc40008011604 */
[----:B------:R-:W-:-:S03]  /*bcd0*/  ULOP3.LUT UR6, UR9, 0xff, URZ, 0xc0, !UPT ;  /* 0x000000ff09067892 */ /* 0x000fc6000f8ec0ff */
[----:B------:R-:W4:Y:S01]  /*bce0*/  S2UR UR9, SR_CgaCtaId ;  /* 0x00000000000979c3 */ /* 0x000f220000008800 */
[----:B------:R-:W-:Y:S01]  /*bcf0*/  UIADD3 UR4, UPT, UPT, UR5, UR4, URZ ;  /* 0x0000000405047290 */ /* 0x000fe2000fffe0ff */
[----:B------:R-:W5:Y:S03]  /*bd00*/  LDCU UR5, c[0x0][0x628] ;  /* 0x0000c500ff0577ac */ /* 0x000f660008000800 */
[----:B------:R-:W-:-:S04]  /*bd10*/  USHF.R.U32.HI UR18, URZ, UR6, UR4 ;  /* 0x00000006ff127299 */ /* 0x000fc80008011604 */
[----:B------:R-:W-:-:S04]  /*bd20*/  UIADD3 UR4, UPT, UPT, -UR18, URZ, URZ ;  /* 0x000000ff12047290 */ /* 0x000fc8000fffe1ff */
[----:B--2---:R-:W-:Y:S01]  /*bd30*/  UIMAD UR4, UR8, UR4, UR7 ;  /* 0x00000004080472a4 */ /* 0x004fe2000f8e0207 */
[----:B------:R-:W2:Y:S03]  /*bd40*/  LDCU UR8, c[0x0][0x60c] ;  /* 0x0000c180ff0877ac */ /* 0x000ea60008000800 */
[----:B-1----:R-:W-:Y:S01]  /*bd50*/  UIMAD UR6, UR10, UR12, UR4 ;  /* 0x0000000c0a0672a4 */ /* 0x002fe2000f8e0204 */
[----:B------:R-:W-:-:S03]  /*bd60*/  UMOV UR7, 0x400 ;  /* 0x0000040000077882 */ /* 0x000fc60000000000 */
[----:B-----5:R-:W-:Y:S02]  /*bd70*/  UIMAD.WIDE.U32 UR4, UR6, UR5, URZ ;  /* 0x00000005060472a5 */ /* 0x020fe4000f8e00ff */
[----:B----4-:R-:W-:Y:S01]  /*bd80*/  ULEA UR7, UR9, UR7, 0x18 ;  /* 0x0000000709077291 */ /* 0x010fe2000f8ec0ff */
[----:B------:R-:W-:Y:S01]  /*bd90*/  BAR.SYNC.DEFER_BLOCKING 0x2, 0x1a0 ;  /* 0x0086800000007b1d */ /* 0x000fe20000010000 */
[----:B------:R-:W-:-:S04]  /*bda0*/  UIADD3 UR4, UPT, UPT, UR6, -UR5, URZ ;  /* 0x8000000506047290 */ /* 0x000fc8000fffe0ff */
[----:B---3--:R-:W-:Y:S01]  /*bdb0*/  USHF.R.U32.HI UR4, URZ, UR16, UR4 ;  /* 0x00000010ff047299 */ /* 0x008fe20008011604 */
[----:B------:R-:W1:Y:S01]  /*bdc0*/  LDCU.U8 UR16, c[0x0][0x62d] ;  /* 0x0000c5a0ff1077ac */ /* 0x000e620008000000 */
[----:B--2---:R-:W-:Y:S02]  /*bdd0*/  UISETP.GE.AND UP0, UPT, UR11, UR8, UPT ;  /* 0x000000080b00728c */ /* 0x004fe4000bf06270 */
[----:B------:R-:W-:Y:S01]  /*bde0*/  UIADD3 UR4, UPT, UPT, UR5, UR4, URZ ;  /* 0x0000000405047290 */ /* 0x000fe2000fffe0ff */
[----:B------:R2:W-:Y:S03]  /*bdf0*/  SYNCS.ARRIVE.TRANS64.ART0 RZ, [UR7+0xd0], R0 ;  /* 0x0000d000ffff79a7 */ /* 0x0005e60008500007 */
[----:B-1----:R-:W-:-:S04]  /*be00*/  USHF.R.U32.HI UR16, URZ, UR16, UR4 ;  /* 0x00000010ff107299 */ /* 0x002fc80008011604 */
[----:B------:R-:W-:Y:S01]  /*be10*/  UIADD3 UR4, UPT, UPT, -UR16, URZ, URZ ;  /* 0x000000ff10047290 */ /* 0x000fe2000fffe1ff */
[----:B------:R2:W-:Y:S03]  /*be20*/  SYNCS.ARRIVE.TRANS64.ART0 RZ, [UR7+0xd8], R0 ;  /* 0x0000d800ffff79a7 */ /* 0x0005e60008500007 */
[----:B------:R-:W-:Y:S01]  /*be30*/  UIMAD UR17, UR4, UR13, UR6 ;  /* 0x0000000d041172a4 */ /* 0x000fe2000f8e0206 */
[----:B------:R-:W-:Y:S11]  /*be40*/  BRA.U UP0, `(.L_x_55) ;  /* 0x0000002d004c7547 */ /* 0x000ff6000b800000 */
[----:B------:R-:W1:Y:S01]  /*be50*/  LDCU UR5, c[0x0][0x614] ;  /* 0x0000c280ff0577ac */ /* 0x000e620008000800 */
[----:B------:R-:W-:Y:S01]  /*be60*/  VIADD R40, R40, UR7 ;  /* 0x0000000728287c36 */ /* 0x000fe20008000000 */
[----:B------:R-:W-:Y:S01]  /*be70*/  SHF.L.U32 R3, R3, 0x15, RZ ;  /* 0x0000001503037819 */ /* 0x000fe200000006ff */
[----:B------:R-:W3:Y:S01]  /*be80*/  LDCU UR11, c[0x0][0x38c] ;  /* 0x00007180ff0b77ac */ /* 0x000ee20008000800 */
[----:B------:R-:W-:Y:S01]  /*be90*/  LEA R41, R2, UR7, 0x2 ;  /* 0x0000000702297c11 */ /* 0x000fe2000f8e10ff */
[----:B------:R-:W-:Y:S01]  /*bea0*/  VIADD R42, R40, 0xc00 ;  /* 0x00000c00282a7836 */ /* 0x000fe20000000000 */
[----:B------:R-:W4:Y:S01]  /*beb0*/  LDCU UR6, c[0x0][0x380] ;  /* 0x00007000ff0677ac */ /* 0x000f220008000800 */
[----:B------:R-:W-:Y:S01]  /*bec0*/  ULOP3.LUT UR4, UR45, 0x3, URZ, 0xc0, !UPT ;  /* 0x000000032d047892 */ /* 0x000fe2000f8ec0ff */
[----:B------:R-:W-:Y:S01]  /*bed0*/  UMOV UR20, 0x0 ;  /* 0x0000000000147882 */ /* 0x000fe20000000000 */
[----:B------:R-:W-:Y:S02]  /*bee0*/  UMOV UR21, 0x1 ;  /* 0x0000000100157882 */ /* 0x000fe40000000000 */
[----:B------:R-:W-:-:S02]  /*bef0*/  UIADD3 UR8, UPT, UPT, UR4, 0x3, URZ ;  /* 0x0000000304087890 */ /* 0x000fc4000fffe0ff */
[----:B------:R-:W-:Y:S02]  /*bf00*/  UIADD3 UR9, UPT, UPT, UR4, 0x7, URZ ;  /* 0x0000000704097890 */ /* 0x000fe4000fffe0ff */
[----:B-1----:R-:W-:Y:S02]  /*bf10*/  UIADD3 UR5, UPT, UPT, -UR18, UR5, URZ ;  /* 0x0000000512057290 */ /* 0x002fe4000fffe1ff */
[----:B------:R-:W-:Y:S01]  /*bf20*/  IMAD.U32 R5, RZ, RZ, UR8 ;  /* 0x00000008ff057e24 */ /* 0x000fe2000f8e00ff */
[----:B---3--:R-:W-:Y:S01]  /*bf30*/  UIADD3 UR13, UPT, UPT, UR11, -0x1, URZ ;  /* 0xffffffff0b0d7890 */ /* 0x008fe2000fffe0ff */
[----:B------:R-:W-:Y:S01]  /*bf40*/  MOV R4, UR9 ;  /* 0x0000000900047c02 */ /* 0x000fe20008000f00 */
[----:B------:R-:W-:Y:S02]  /*bf50*/  UISETP.GT.AND UP0, UPT, UR11, URZ, UPT ;  /* 0x000000ff0b00728c */ /* 0x000fe4000bf04270 */
[----:B----4-:R-:W-:Y:S01]  /*bf60*/  UIADD3 UR4, UPT, UPT, UR11, -UR6, URZ ;  /* 0x800000060b047290 */ /* 0x010fe2000fffe0ff */
[----:B------:R1:W-:Y:S01]  /*bf70*/  BAR.SYNC.DEFER_BLOCKING R5, 0x40 ;  /* 0x000100050000751d */ /* 0x0003e20000010000 */
[----:B------:R-:W-:-:S02]  /*bf80*/  UIADD3 UR6, UPT, UPT, -UR11, URZ, URZ ;  /* 0x000000ff0b067290 */ /* 0x000fc4000fffe1ff */
[----:B------:R-:W-:Y:S02]  /*bf90*/  ULEA UR4, UR5, UR4, 0x8 ;  /* 0x0000000405047291 */ /* 0x000fe4000f8e40ff */
[----:B------:R-:W-:Y:S02]  /*bfa0*/  USHF.R.S32.HI UR6, URZ, 0x1f, UR6 ;  /* 0x0000001fff067899 */ /* 0x000fe40008011406 */
[----:B------:R-:W-:Y:S02]  /*bfb0*/  UIADD3 UR12, UPT, UPT, -UR4, URZ, URZ ;  /* 0x000000ff040c7290 */ /* 0x000fe4000fffe1ff */
[----:B------:R-:W-:Y:S02]  /*bfc0*/  ULEA.HI UR11, UR6, -UR11, URZ, 0x7 ;  /* 0x8000000b060b7291 */ /* 0x000fe4000f8f38ff */
[----:B------:R-:W-:Y:S02]  /*bfd0*/  USHF.R.S32.HI UR5, URZ, 0x1f, UR13 ;  /* 0x0000001fff057899 */ /* 0x000fe4000801140d */
[----:B------:R-:W-:-:S02]  /*bfe0*/  USHF.R.S32.HI UR6, URZ, 0x1f, UR12 ;  /* 0x0000001fff067899 */ /* 0x000fc4000801140c */
[----:B------:R-:W-:Y:S02]  /*bff0*/  UIADD3 UR10, UPT, UPT, UR4, -0x1, URZ ;  /* 0xffffffff040a7890 */ /* 0x000fe4000fffe0ff */
[----:B------:R-:W-:Y:S02]  /*c000*/  UISETP.GT.AND UP1, UPT, UR4, URZ, UPT ;  /* 0x000000ff0400728c */ /* 0x000fe4000bf24270 */
[----:B------:R-:W-:Y:S02]  /*c010*/  ULEA.HI UR5, UR5, UR13, URZ, 0x7 ;  /* 0x0000000d05057291 */ /* 0x000fe4000f8f38ff */
[----:B------:R-:W-:Y:S02]  /*c020*/  ULEA.HI UR4, UR6, -UR4, URZ, 0x7 ;  /* 0x8000000406047291 */ /* 0x000fe4000f8f38ff */
[----:B------:R-:W-:Y:S01]  /*c030*/  USHF.R.S32.HI UR13, URZ, 0x1f, UR10 ;  /* 0x0000001fff0d7899 */ /* 0x000fe2000801140a */
[----:B------:R1:W-:Y:S01]  /*c040*/  SYNCS.ARRIVE.TRANS64.ART0 RZ, [UR7+0x130], R0 ;  /* 0x00013000ffff79a7 */ /* 0x0003e20008500007 */
[----:B------:R-:W-:-:S02]  /*c050*/  @UP0 UIMAD.WIDE UR14, UR5, 0x2000000, UR20 ;  /* 0x02000000050e08a5 */ /* 0x000fc4000f8e0214 */
[----:B------:R-:W-:Y:S02]  /*c060*/  USHF.R.S32.HI UR4, URZ, 0x7, UR4 ;  /* 0x00000007ff047899 */ /* 0x000fe40008011404 */
[----:B------:R-:W-:Y:S02]  /*c070*/  USHF.R.S32.HI UR11, URZ, 0x7, UR11 ;  /* 0x00000007ff0b7899 */ /* 0x000fe4000801140b */
[----:B------:R-:W-:Y:S02]  /*c080*/  ULEA.HI UR5, UR13, UR10, URZ, 0x7 ;  /* 0x0000000a0d057291 */ /* 0x000fe4000f8f38ff */
[----:B------:R-:W-:Y:S02]  /*c090*/  UIADD3 UR6, UPT, UPT, -UR4, URZ, URZ ;  /* 0x000000ff04067290 */ /* 0x000fe4000fffe1ff */
[----:B------:R-:W-:Y:S02]  /*c0a0*/  ULEA.HI.SX32 UR5, UR5, 0x1, 0x19 ;  /* 0x0000000105057891 */ /* 0x000fe4000f8fcaff */
[----:B------:R-:W-:-:S05]  /*c0b0*/  UIADD3 UR4, UPT, UPT, -UR11, URZ, URZ ;  /* 0x000000ff0b047290 */ /* 0x000fca000fffe1ff */
[----:B------:R-:W-:Y:S02]  /*c0c0*/  @!UP1 UMOV UR5, UR6 ;  /* 0x0000000600059c82 */ /* 0x000fe40008000000 */
[----:B------:R-:W-:Y:S02]  /*c0d0*/  @UP0 UMOV UR4, UR15 ;  /* 0x0000000f00040c82 */ /* 0x000fe40008000000 */
[----:B------:R-:W-:-:S04]  /*c0e0*/  UISETP.LT.AND UP0, UPT, UR5, UR4, UPT ;  /* 0x000000040500728c */ /* 0x000fc8000bf01270 */
[----:B------:R-:W-:-:S04]  /*c0f0*/  USEL UR4, UR5, UR4, UP0 ;  /* 0x0000000405047287 */ /* 0x000fc80008000000 */
[----:B------:R-:W-:Y:S01]  /*c100*/  UISETP.GE.AND UP0, UPT, UR4, 0x2, UPT ;  /* 0x000000020400788c */ /* 0x000fe2000bf06270 */
[----:B------:R1:W-:Y:S08]  /*c110*/  BAR.SYNC.DEFER_BLOCKING R4, 0x40 ;  /* 0x000100040000751d */ /* 0x0003f00000010000 */
[----:B------:R-:W-:Y:S05]  /*c120*/  BRA.U !UP0, `(.L_x_56) ;  /* 0x0000000908f07547 */ /* 0x000fea000b800000 */
[----:B------:R-:W-:Y:S02]  /*c130*/  UIADD3 UR6, UPT, UPT, -UR4, URZ, URZ ;  /* 0x000000ff04067290 */ /* 0x000fe4000fffe1ff */
.L_x_59:
[----:B-1----:R-:W-:Y:S02]  /*c140*/  IMAD.U32 R4, RZ, RZ, UR8 ;  /* 0x00000008ff047e24 */ /* 0x002fe4000f8e00ff */
[----:B------:R-:W-:-:S03]  /*c150*/  IMAD.U32 R37, RZ, RZ, UR9 ;  /* 0x00000009ff257e24 */ /* 0x000fc6000f8e00ff */
[----:B------:R1:W-:Y:S06]  /*c160*/  BAR.SYNC.DEFER_BLOCKING R4, 0x40 ;  /* 0x000100040000751d */ /* 0x0003ec0000010000 */
[----:B---3--:R-:W3:Y:S02]  /*c170*/  LDS R38, [R41+0x18c] ;  /* 0x00018c0029267984 */ /* 0x008ee40000000800 */
[----:B---3--:R-:W-:-:S13]  /*c180*/  FSETP.GEU.AND P0, PT, R38, 1, PT ;  /* 0x3f8000002600780b */ /* 0x008fda0003f0e000 */
[----:B-1----:R-:W-:-:S04]  /*c190*/  VOTE.ANY R4, PT, !P0 ;  /* 0x0000000000047806 */ /* 0x002fc800040e0100 */
[----:B------:R-:W-:-:S13]  /*c1a0*/  ISETP.NE.AND P0, PT, R4, RZ, PT ;  /* 0x000000ff0400720c */ /* 0x000fda0003f05270 */
[----:B------:R-:W-:Y:S05]  /*c1b0*/  @!P0 BRA `(.L_x_57) ;  /* 0x00000004004c8947 */ /* 0x000fea0003800000 */
[C---:B------:R-:W-:Y:S02]  /*c1c0*/  R2UR UR4, R3.reuse ;  /* 0x00000000030472ca */ /* 0x040fe400000e0000 */
[----:B------:R-:W-:-:S11]  /*c1d0*/  R2UR UR5, R3 ;  /* 0x00000000030572ca */ /* 0x000fd600000e0000 */
[----:B------:R-:W1:Y:S02]  /*c1e0*/  LDTM.x16 R20, tmem[UR4+0x100] ;  /* 0x00010004001479ee */ /* 0x000e640008240000 */
[-C--:B-1----:R-:W-:Y:S02]  /*c1f0*/  FMUL2 R20, R20.F32x2.HI_LO, R38.reuse.F32 ;  /* 0x000000261414724a */ /* 0x082fe40001000000 */
[-C--:B------:R-:W-:Y:S02]  /*c200*/  FMUL2 R22, R22.F32x2.HI_LO, R38.reuse.F32 ;  /* 0x000000261616724a */ /* 0x080fe40001000000 */
[-C--:B------:R-:W-:Y:S02]  /*c210*/  FMUL2 R24, R24.F32x2.HI_LO, R38.reuse.F32 ;  /* 0x000000261818724a */ /* 0x080fe40001000000 */
[-C--:B------:R-:W-:Y:S02]  /*c220*/  FMUL2 R26, R26.F32x2.HI_LO, R38.reuse.F32 ;  /* 0x000000261a1a724a */ /* 0x080fe40001000000 */
[----:B------:R-:W-:-:S02]  /*c230*/  FMUL2 R28, R28.F32x2.HI_LO, R38.F32 ;  /* 0x000000261c1c724a */ /* 0x000fc40001000000 */
[-C--:B------:R-:W-:Y:S02]  /*c240*/  FMUL2 R30, R30.F32x2.HI_LO, R38.reuse.F32 ;  /* 0x000000261e1e724a */ /* 0x080fe40001000000 */
[-C--:B------:R-:W-:Y:S02]  /*c250*/  FMUL2 R32, R32.F32x2.HI_LO, R38.reuse.F32 ;  /* 0x000000262020724a */ /* 0x080fe40001000000 */
[----:B------:R-:W-:-:S04]  /*c260*/  FMUL2 R34, R34.F32x2.HI_LO, R38.F32 ;  /* 0x000000262222724a */ /* 0x000fc80001000000 */
[----:B------:R-:W-:Y:S01]  /*c270*/  STTM.x16 tmem[UR5+0x100], R20 ;  /* 0x00010014000079ed */ /* 0x000fe20008240005 */
        /* <DEDUP_REMOVED lines=69> */
[----:B------:R1:W-:Y:S01]  /*c6d0*/  STTM.x16 tmem[UR4+0x170], R4 ;  /* 0x00017004000079ed */ /* 0x0003e20008240004 */
[----:B------:R-:W3:Y:S02]  /*c6e0*/  FENCE.VIEW.ASYNC.T ;  /* 0x00000000000073c6 */ /* 0x000ee40000000200 */
.L_x_57:
[----:B---3--:R3:W-:Y:S01]  /*c6f0*/  SYNCS.ARRIVE.TRANS64.ART0 RZ, [UR7+0xd0], R0 ;  /* 0x0000d000ffff79a7 */ /* 0x0087e20008500007 */
[----:B------:R-:W-:-:S04]  /*c700*/  UIADD3 UR6, UPT, UPT, UR6, 0x1, URZ ;  /* 0x0000000106067890 */ /* 0x000fc8000fffe0ff */
[----:B------:R-:W-:Y:S01]  /*c710*/  UISETP.NE.AND UP0, UPT, UR6, -0x1, UPT ;  /* 0xffffffff0600788c */ /* 0x000fe2000bf05270 */
[----:B------:R3:W-:Y:S01]  /*c720*/  SYNCS.ARRIVE.TRANS64.ART0 RZ, [UR7+0x138], R0 ;  /* 0x00013800ffff79a7 */ /* 0x0007e20008500007 */
[----:B------:R3:W-:Y:S06]  /*c730*/  BAR.SYNC.DEFER_BLOCKING R37, 0x40 ;  /* 0x000100250000751d */ /* 0x0007ec0000010000 */
[----:B------:R-:W4:Y:S02]  /*c740*/  LDS R38, [R41+0x38c] ;  /* 0x00038c0029267984 */ /* 0x000f240000000800 */
[----:B----4-:R-:W-:-:S13]  /*c750*/  FSETP.GEU.AND P0, PT, R38, 1, PT ;  /* 0x3f8000002600780b */ /* 0x010fda0003f0e000 */
[----:B-1----:R-:W-:-:S04]  /*c760*/  VOTE.ANY R4, PT, !P0 ;  /* 0x0000000000047806 */ /* 0x002fc800040e0100 */
[----:B------:R-:W-:-:S13]  /*c770*/  ISETP.NE.AND P0, PT, R4, RZ, PT ;  /* 0x000000ff0400720c */ /* 0x000fda0003f05270 */
[----:B---3--:R-:W-:Y:S05]  /*c780*/  @!P0 BRA `(.L_x_58) ;  /* 0x00000004004c8947 */ /* 0x008fea0003800000 */
        /* <DEDUP_REMOVED lines=83> */
.L_x_58:
[----:B---3--:R3:W-:Y:S01]  /*ccc0*/  SYNCS.ARRIVE.TRANS64.ART0 RZ, [UR7+0xd8], R0 ;  /* 0x0000d800ffff79a7 */ /* 0x0087e20008500007 */
[----:B------:R3:W-:Y:S01]  /*ccd0*/  SYNCS.ARRIVE.TRANS64.ART0 RZ, [UR7+0x130], R0 ;  /* 0x00013000ffff79a7 */ /* 0x0007e20008500007 */
[----:B------:R-:W-:Y:S05]  /*cce0*/  BRA.U UP0, `(.L_x_59) ;  /* 0xfffffff500147547 */ /* 0x000fea000b83ffff */
.L_x_56:
[----:B-1----:R-:W-:Y:S01]  /*ccf0*/  IMAD.U32 R4, RZ, RZ, UR8 ;  /* 0x00000008ff047e24 */ /* 0x002fe2000f8e00ff */
[----:B------:R1:W-:Y:S01]  /*cd00*/  SYNCS.ARRIVE.TRANS64.ART0 RZ, [UR7+0x138], R0 ;  /* 0x00013800ffff79a7 */ /* 0x0003e20008500007 */
[----:B------:R-:W-:Y:S01]  /*cd10*/  IMAD.MOV.U32 R49, RZ, RZ, 0x10 ;  /* 0x00000010ff317424 */ /* 0x000fe200078e00ff */
[----:B------:R-:W-:Y:S01]  /*cd20*/  MOV R45, 0x20 ;  /* 0x00000020002d7802 */ /* 0x000fe20000000f00 */
[----:B------:R-:W-:Y:S01]  /*cd30*/  IMAD.MOV.U32 R51, RZ, RZ, 0x40 ;  /* 0x00000040ff337424 */ /* 0x000fe200078e00ff */
[----:B------:R1:W-:Y:S01]  /*cd40*/  BAR.SYNC.DEFER_BLOCKING R4, 0x40 ;  /* 0x000100040000751d */ /* 0x0003e20000010000 */
[----:B------:R-:W-:-:S05]  /*cd50*/  HFMA2 R44, -RZ, RZ, -0.0 , 0 ;  /* 0x80000000ff2c7431 */ /* 0x000fca00000001ff */
[----:B------:R1:W4:Y:S04]  /*cd60*/  LDS R50, [R41+0x18c] ;  /* 0x00018c0029327984 */ /* 0x0003280000000800 */
[----:B------:R1:W5:Y:S01]  /*cd70*/  LDS R48, [R41+0x58c] ;  /* 0x00058c0029307984 */ /* 0x0003620000000800 */
[----:B------:R1:W-:Y:S01]  /*cd80*/  SYNCS.ARRIVE.TRANS64.ART0 RZ, [UR7+0x130], R0 ;  /* 0x00013000ffff79a7 */ /* 0x0003e20008500007 */
[----:B------:R-:W2:Y:S02]  /*cd90*/  SYNCS.PHASECHK.TRANS64.TRYWAIT P3, [UR7+0x100], RZ ;  /* 0x000100ffff0075a7 */ /* 0x000ea40008061107 */
[----:B--2---:R-:W-:-:S05]  /*cda0*/  R2P PR, R36, 0x7 ;  /* 0x0000000724007804 */ /* 0x004fca0000000000 */
[----:B------:R-:W-:Y:S02]  /*cdb0*/  SEL R49, R49, 0xfffffff0, !P0 ;  /* 0xfffffff031317807 */ /* 0x000fe40004000000 */
[----:B------:R-:W-:Y:S02]  /*cdc0*/  SEL R45, R45, 0xffffffe0, !P1 ;  /* 0xffffffe02d2d7807 */ /* 0x000fe40004800000 */
[----:B------:R-:W-:Y:S01]  /*cdd0*/  SEL R51, R51, 0xffffffc0, !P2 ;  /* 0xffffffc033337807 */ /* 0x000fe20005000000 */
[----:B-1--45:R-:W-:Y:S06]  /*cde0*/  @!P3 BRA `(.L_x_60) ;  /* 0x0000002c0024b947 */ /* 0x032fec0003800000 */
.L_x_127:
[----:B------:R-:W1:Y:S01]  /*cdf0*/  SYNCS.PHASECHK.TRANS64.TRYWAIT P0, [UR7+0x150], R44 ;  /* 0x0001502cff0075a7 */ /* 0x000e620008001107 */
[----:B------:R-:W-:Y:S02]  /*ce00*/  R2UR UR4, R3 ;  /* 0x00000000030472ca */ /* 0x000fe400000e0000 */
[----:B------:R-:W-:Y:S01]  /*ce10*/  FSETP.NE.AND P4, PT, R50, RZ, PT ;  /* 0x000000ff3200720b */ /* 0x000fe20003f85000 */
[----:B-1----:R-:W-:-:S12]  /*ce20*/  @!P0 BRA `(.L_x_61) ;  /* 0x0000002c00288947 */ /* 0x002fd80003800000 */
.L_x_129:
[----:B------:R-:W2:Y:S01]  /*ce30*/  LDTM.x32 R8, tmem[UR4+0x100] ;  /* 0x00010004000879ee */ /* 0x000ea200082c0000 */
[----:B------:R-:W-:Y:S02]  /*ce40*/  FSEL R52, R50, 1, P4 ;  /* 0x3f80000032347808 */ /* 0x000fe40002000000 */
[----:B------:R-:W-:-:S04]  /*ce50*/  R2UR UR4, R3 ;  /* 0x00000000030472ca */ /* 0x000fc800000e0000 */
[----:B------:R-:W2:Y:S02]  /*ce60*/  MUFU.RCP R52, R52 ;  /* 0x0000003400347308 */ /* 0x000ea40000001000 */
[-C--:B--2---:R-:W-:Y:S02]  /*ce70*/  FMUL2 R10, R10.F32x2.HI_LO, R52.reuse.F32 ;  /* 0x000000340a0a724a */ /* 0x084fe40001000000 */
[-C--:B------:R-:W-:Y:S02]  /*ce80*/  FMUL2 R8, R8.F32x2.HI_LO, R52.reuse.F32 ;  /* 0x000000340808724a */ /* 0x080fe40001000000 */
[----:B------:R-:W-:Y:S01]  /*ce90*/  FMUL2 R14, R14.F32x2.HI_LO, R52.F32 ;  /* 0x000000340e0e724a */ /* 0x000fe20001000000 */
[----:B------:R-:W-:Y:S01]  /*cea0*/  F2FP.SATFINITE.E4M3.F32.PACK_AB_MERGE_C R43, R11, R10, RZ ;  /* 0x0000000a0b2b723e */ /* 0x000fe200048070ff */
        /* <DEDUP_REMOVED lines=25> */
[----:B-1----:R-:W1:Y:S01]  /*d040*/  LDTM.x32 R4, tmem[UR4+0x120] ;  /* 0x00012004000479ee */ /* 0x002e6200082c0000 */
[----:B------:R-:W-:-:S02]  /*d050*/  F2FP.SATFINITE.E4M3.F32.PACK_AB_MERGE_C R46, R47, R46, RZ ;  /* 0x0000002e2f2e723e */ /* 0x000fc400048070ff */
[----:B------:R-:W-:Y:S01]  /*d060*/  F2FP.SATFINITE.E4M3.F32.PACK_AB_MERGE_C R39, R39, R38, RZ ;  /* 0x000000262727723e */ /* 0x000fe200048070ff */
[----:B------:R-:W-:Y:S01]  /*d070*/  IMAD.MOV.U32 R38, RZ, RZ, R54 ;  /* 0x000000ffff267224 */ /* 0x000fe200078e0036 */
[----:B------:R-:W-:Y:S01]  /*d080*/  F2FP.SATFINITE.E4M3.F32.PACK_AB_MERGE_C R54, R37, R36, RZ ;  /* 0x000000242536723e */ /* 0x000fe200048070ff */
[----:B------:R-:W-:Y:S02]  /*d090*/  IMAD.MOV.U32 R37, RZ, RZ, R55 ;  /* 0x000000ffff257224 */ /* 0x000fe400078e0037 */
[----:B------:R-:W-:Y:S01]  /*d0a0*/  IMAD.MOV.U32 R36, RZ, RZ, R53 ;  /* 0x000000ffff247224 */ /* 0x000fe200078e0035 */
[----:B------:R-:W-:Y:S02]  /*d0b0*/  SHF.R.U32.HI R53, RZ, 0x3, R42 ;  /* 0x00000003ff357819 */ /* 0x000fe4000001162a */
[----:B------:R-:W-:Y:S02]  /*d0c0*/  PRMT R38, R46, 0x5410, R38 ;  /* 0x000054102e267816 */ /* 0x000fe40000000026 */
[----:B------:R-:W-:-:S02]  /*d0d0*/  LOP3.LUT R53, R42, 0x70, R53, 0x78, !PT ;  /* 0x000000702a357812 */ /* 0x000fc400078e7835 */
[----:B------:R-:W-:Y:S02]  /*d0e0*/  PRMT R36, R36, 0x5410, R69 ;  /* 0x0000541024247816 */ /* 0x000fe40000000045 */
[----:B------:R-:W-:Y:S01]  /*d0f0*/  PRMT R39, R54, 0x5410, R39 ;  /* 0x0000541036277816 */ /* 0x000fe20000000027 */
[----:B------:R-:W-:Y:S02]  /*d100*/  IMAD.IADD R54, R45, 0x1, R53 ;  /* 0x000000012d367824 */ /* 0x000fe400078e0235 */
[-C--:B-1----:R-:W-:Y:S02]  /*d110*/  FMUL2 R6, R6.F32x2.HI_LO, R52.reuse.F32 ;  /* 0x000000340606724a */ /* 0x082fe40001000000 */
        /* <DEDUP_REMOVED lines=9> */
[-C--:B------:R-:W-:Y:S01]  /*d1b0*/  FMUL2 R24, R24.F32x2.HI_LO, R52.reuse.F32 ;  /* 0x000000341818724a */ /* 0x080fe20001000000 */
[----:B------:R-:W-:Y:S01]  /*d1c0*/  PRMT R5, R58, 0x5410, R57 ;  /* 0x000054103a057816 */ /* 0x000fe20000000039 */
[----:B------:R-:W-:Y:S01]  /*d1d0*/  FMUL2 R30, R30.F32x2.HI_LO, R52.F32 ;  /* 0x000000341e1e724a */ /* 0x000fe20001000000 */
[----:B------:R-:W-:Y:S01]  /*d1e0*/  F2FP.SATFINITE.E4M3.F32.PACK_AB_MERGE_C R60, R11, R10, RZ ;  /* 0x0000000a0b3c723e */ /* 0x000fe200048070ff */
[----:B------:R-:W-:Y:S01]  /*d1f0*/  IMAD.MOV.U32 R58, RZ, RZ, R6 ;  /* 0x000000ffff3a7224 */ /* 0x000fe200078e0006 */
[----:B------:R-:W-:Y:S01]  /*d200*/  PRMT R6, R63, 0x5410, R62 ;  /* 0x000054103f067816 */ /* 0x000fe2000000003e */
[----:B------:R-:W-:Y:S01]  /*d210*/  IMAD.MOV.U32 R10, RZ, RZ, R61 ;  /* 0x000000ffff0a7224 */ /* 0x000fe200078e003d */
[----:B------:R-:W-:Y:S01]  /*d220*/  F2FP.SATFINITE.E4M3.F32.PACK_AB_MERGE_C R61, R9, R8, RZ ;  /* 0x00000008093d723e */ /* 0x000fe200048070ff */
[----:B------:R-:W-:-:S02]  /*d230*/  IMAD.MOV.U32 R62, RZ, RZ, R7 ;  /* 0x000000ffff3e7224 */ /* 0x000fc400078e0007 */
[----:B------:R-:W-:Y:S01]  /*d240*/  FMUL2 R14, R14.F32x2.HI_LO, R52.F32 ;  /* 0x000000340e0e724a */ /* 0x000fe20001000000 */
[----:B------:R-:W-:Y:S01]  /*d250*/  F2FP.SATFINITE.E4M3.F32.PACK_AB_MERGE_C R11, R25, R24, RZ ;  /* 0x00000018190b723e */ /* 0x000fe200048070ff */
[-C--:B------:R-:W-:Y:S01]  /*d260*/  FMUL2 R12, R12.F32x2.HI_LO, R52.reuse.F32 ;  /* 0x000000340c0c724a */ /* 0x080fe20001000000 */
[----:B------:R-:W-:Y:S01]  /*d270*/  PRMT R4, R56, 0x5410, R43 ;  /* 0x0000541038047816 */ /* 0x000fe2000000002b */
[-C--:B------:R-:W-:Y:S01]  /*d280*/  FMUL2 R18, R18.F32x2.HI_LO, R52.reuse.F32 ;  /* 0x000000341212724a */ /* 0x080fe20001000000 */
[----:B------:R-:W-:Y:S01]  /*d290*/  PRMT R7, R68, 0x5410, R64 ;  /* 0x0000541044077816 */ /* 0x000fe20000000040 */
        /* <DEDUP_REMOVED lines=10> */
[----:B------:R-:W-:Y:S01]  /*d340*/  IMAD.MOV.U32 R63, RZ, RZ, R11 ;  /* 0x000000ffff3f7224 */ /* 0x000fe200078e000b */
[----:B------:R-:W-:Y:S01]  /*d350*/  F2FP.SATFINITE.E4M3.F32.PACK_AB_MERGE_C R47, R27, R26, RZ ;  /* 0x0000001a1b2f723e */ /* 0x000fe200048070ff */
[----:B------:R1:W-:Y:S01]  /*d360*/  STS.128 [R53], R4 ;  /* 0x0000000435007388 */ /* 0x0003e20000000c00 */
[----:B------:R-:W-:Y:S01]  /*d370*/  F2FP.SATFINITE.E4M3.F32.PACK_AB_MERGE_C R57, R29, R28, RZ ;  /* 0x0000001c1d39723e */ /* 0x000fe200048070ff */
[----:B------:R-:W-:Y:S01]  /*d380*/  IMAD.MOV.U32 R46, RZ, RZ, R8 ;  /* 0x000000ffff2e7224 */ /* 0x000fe200078e0008 */
[----:B------:R-:W-:-:S02]  /*d390*/  F2FP.SATFINITE.E4M3.F32.PACK_AB_MERGE_C R43, R35, R34, RZ ;  /* 0x00000022232b723e */ /* 0x000fc400048070ff */
[----:B------:R-:W-:Y:S02]  /*d3a0*/  F2FP.SATFINITE.E4M3.F32.PACK_AB_MERGE_C R64, R33, R32, RZ ;  /* 0x000000202140723e */ /* 0x000fe400048070ff */
[----:B------:R-:W-:Y:S02]  /*d3b0*/  PRMT R37, R37, 0x5410, R10 ;  /* 0x0000541025257816 */ /* 0x000fe4000000000a */
[----:B-1----:R-:W1:Y:S02]  /*d3c0*/  LDTM.x32 R4, tmem[UR4+0x140] ;  /* 0x00014004000479ee */ /* 0x002e6400082c0000 */
[-C--:B-1----:R-:W-:Y:S02]  /*d3d0*/  FMUL2 R6, R6.F32x2.HI_LO, R52.reuse.F32 ;  /* 0x000000340606724a */ /* 0x082fe40001000000 */
[-C--:B------:R-:W-:Y:S02]  /*d3e0*/  FMUL2 R4, R4.F32x2.HI_LO, R52.reuse.F32 ;  /* 0x000000340404724a */ /* 0x080fe40001000000 */
[----:B------:R-:W-:Y:S01]  /*d3f0*/  FMUL2 R12, R12.F32x2.HI_LO, R52.F32 ;  /* 0x000000340c0c724a */ /* 0x000fe20001000000 */
[----:B------:R-:W-:Y:S01]  /*d400*/  F2FP.SATFINITE.E4M3.F32.PACK_AB_MERGE_C R56, R7, R6, RZ ;  /* 0x000000060738723e */ /* 0x000fe200048070ff */
[----:B------:R-:W-:-:S02]  /*d410*/  FMUL2 R10, R10.F32x2.HI_LO, R52.F32 ;  /* 0x000000340a0a724a */ /* 0x000fc40001000000 */
[----:B------:R-:W-:Y:S02]  /*d420*/  IMAD.MOV.U32 R7, RZ, RZ, R64 ;  /* 0x000000ffff077224 */ /* 0x000fe400078e0040 */
[-C--:B------:R-:W-:Y:S02]  /*d430*/  FMUL2 R18, R18.F32x2.HI_LO, R52.reuse.F32 ;  /* 0x000000341212724a */ /* 0x080fe40001000000 */
[----:B------:R-:W-:Y:S02]  /*d440*/  IMAD.MOV.U32 R6, RZ, RZ, R57 ;  /* 0x000000ffff067224 */ /* 0x000fe400078e0039 */
[----:B------:R-:W-:Y:S01]  /*d450*/  FMUL2 R16, R16.F32x2.HI_LO, R52.F32 ;  /* 0x000000341010724a */ /* 0x000fe20001000000 */
[----:B------:R-:W-:Y:S01]  /*d460*/  F2FP.SATFINITE.E4M3.F32.PACK_AB_MERGE_C R57, R5, R4, RZ ;  /* 0x000000040539723e */ /* 0x000fe200048070ff */
[----:B------:R-:W-:Y:S01]  /*d470*/  FMUL2 R26, R26.F32x2.HI_LO, R52.F32 ;  /* 0x000000341a1a724a */ /* 0x000fe20001000000 */
[----:B------:R-:W-:Y:S01]  /*d480*/  F2FP.SATFINITE.E4M3.F32.PACK_AB_MERGE_C R64, R13, R12, RZ ;  /* 0x0000000c0d40723e */ /* 0x000fe200048070ff */
[----:B------:R-:W-:-:S02]  /*d490*/  IMAD.MOV.U32 R4, RZ, RZ, R58 ;  /* 0x000000ffff047224 */ /* 0x000fc400078e003a */
[----:B------:R-:W-:Y:S02]  /*d4a0*/  FMUL2 R8, R8.F32x2.HI_LO, R52.F32 ;  /* 0x000000340808724a */ /* 0x000fe40001000000 */
[----:B------:R-:W-:Y:S01]  /*d4b0*/  IMAD.MOV.U32 R12, RZ, RZ, R46 ;  /* 0x000000ffff0c7224 */ /* 0x000fe200078e002e */
[----:B------:R-:W-:Y:S01]  /*d4c0*/  F2FP.SATFINITE.E4M3.F32.PACK_AB_MERGE_C R58, R11, R10, RZ ;  /* 0x0000000a0b3a723e */ /* 0x000fe200048070ff */
[----:B------:R-:W-:Y:S02]  /*d4d0*/  IMAD.MOV.U32 R11, RZ, RZ, R62 ;  /* 0x000000ffff0b7224 */ /* 0x000fe400078e003e */
[----:B------:R-:W-:Y:S01]  /*d4e0*/  FMUL2 R14, R14.F32x2.HI_LO, R52.F32 ;  /* 0x000000340e0e724a */ /* 0x000fe20001000000 */
[----:B------:R-:W-:Y:S01]  /*d4f0*/  F2FP.SATFINITE.E4M3.F32.PACK_AB_MERGE_C R68, R19, R18, RZ ;  /* 0x000000121344723e */ /* 0x000fe200048070ff */
[----:B------:R-:W-:Y:S01]  /*d500*/  IMAD.MOV.U32 R5, RZ, RZ, R63 ;  /* 0x000000ffff057224 */ /* 0x000fe200078e003f */
[----:B------:R-:W-:Y:S01]  /*d510*/  F2FP.SATFINITE.E4M3.F32.PACK_AB_MERGE_C R69, R17, R16, RZ ;  /* 0x000000101145723e */ /* 0x000fe200048070ff */
[----:B------:R-:W-:Y:S01]  /*d520*/  FMUL2 R22, R22.F32x2.HI_LO, R52.F32 ;  /* 0x000000341616724a */ /* 0x000fe20001000000 */
[----:B------:R-:W-:Y:S01]  /*d530*/  F2FP.SATFINITE.E4M3.F32.PACK_AB_MERGE_C R13, R27, R26, RZ ;  /* 0x0000001a1b0d723e */ /* 0x000fe200048070ff */
[----:B------:R-:W-:-:S02]  /*d540*/  IMAD.MOV.U32 R19, RZ, RZ, R43 ;  /* 0x000000ffff137224 */ /* 0x000fc400078e002b */
[-C--:B------:R-:W-:Y:S02]  /*d550*/  FMUL2 R20, R20.F32x2.HI_LO, R52.reuse.F32 ;  /* 0x000000341414724a */ /* 0x080fe40001000000 */
[----:B------:R-:W-:Y:S02]  /*d560*/  IMAD.MOV.U32 R17, RZ, RZ, R42 ;  /* 0x000000ffff117224 */ /* 0x000fe400078e002a */
[----:B------:R-:W-:Y:S02]  /*d570*/  FMUL2 R24, R24.F32x2.HI_LO, R52.F32 ;  /* 0x000000341818724a */ /* 0x000fe40001000000 */
[----:B------:R-:W-:Y:S01]  /*d580*/  IMAD.MOV.U32 R16, RZ, RZ, R47 ;  /* 0x000000ffff107224 */ /* 0x000fe200078e002f */
[----:B------:R-:W-:Y:S01]  /*d590*/  F2FP.SATFINITE.E4M3.F32.PACK_AB_MERGE_C R62, R9, R8, RZ ;  /* 0x00000008093e723e */ /* 0x000fe200048070ff */
[----:B------:R-:W-:Y:S01]  /*d5a0*/  FMUL2 R30, R30.F32x2.HI_LO, R52.F32 ;  /* 0x000000341e1e724a */ /* 0x000fe20001000000 */
[----:B------:R-:W-:Y:S01]  /*d5b0*/  PRMT R6, R6, 0x5410, R12 ;  /* 0x0000541006067816 */ /* 0x000fe2000000000c */
[----:B------:R-:W-:Y:S01]  /*d5c0*/  IMAD.IADD R12, R49, 0x1, R53 ;  /* 0x00000001310c7824 */ /* 0x000fe200078e0235 */
[----:B------:R-:W-:Y:S01]  /*d5d0*/  PRMT R9, R61, 0x5410, R60 ;  /* 0x000054103d097816 */ /* 0x000fe2000000003c */
[----:B------:R-:W-:Y:S01]  /*d5e0*/  IMAD.MOV.U32 R61, RZ, RZ, R13 ;  /* 0x000000ffff3d7224 */ /* 0x000fe200078e000d */
[----:B------:R-:W-:Y:S01]  /*d5f0*/  F2FP.SATFINITE.E4M3.F32.PACK_AB_MERGE_C R63, R15, R14, RZ ;  /* 0x0000000e0f3f723e */ /* 0x000fe200048070ff */
[-C--:B------:R-:W-:Y:S01]  /*d600*/  FMUL2 R28, R28.F32x2.HI_LO, R52.reuse.F32 ;  /* 0x000000341c1c724a */ /* 0x080fe20001000000 */
[----:B------:R-:W-:Y:S01]  /*d610*/  PRMT R8, R59, 0x5410, R55 ;  /* 0x000054103b087816 */ /* 0x000fe20000000037 */
[----:B------:R-:W-:Y:S01]  /*d620*/  IMAD.IADD R13, R49, 0x1, R54 ;  /* 0x00000001310d7824 */ /* 0x000fe200078e0236 */
[----:B------:R-:W-:Y:S01]  /*d630*/  PRMT R10, R66, 0x5410, R65 ;  /* 0x00005410420a7816 */ /* 0x000fe20000000041 */
[----:B------:R-:W-:Y:S01]  /*d640*/  STS.128 [R12], R36 ;  /* 0x000000240c007388 */ /* 0x000fe20000000c00 */
[----:B------:R-:W-:Y:S01]  /*d650*/  PRMT R11, R11, 0x5410, R67 ;  /* 0x000054100b0b7816 */ /* 0x000fe20000000043 */
[----:B------:R-:W-:Y:S01]  /*d660*/  FMUL2 R42, R34.F32x2.HI_LO, R52.F32 ;  /* 0x00000034222a724a */ /* 0x000fe20001000000 */
[----:B------:R-:W-:Y:S01]  /*d670*/  F2FP.SATFINITE.E4M3.F32.PACK_AB_MERGE_C R14, R23, R22, RZ ;  /* 0x00000016170e723e */ /* 0x000fe200048070ff */
[----:B------:R-:W-:Y:S01]  /*d680*/  FMUL2 R46, R32.F32x2.HI_LO, R52.F32 ;  /* 0x00000034202e724a */ /* 0x000fe20001000000 */
[----:B------:R-:W-:Y:S01]  /*d690*/  F2FP.SATFINITE.E4M3.F32.PACK_AB_MERGE_C R15, R21, R20, RZ ;  /* 0x00000014150f723e */ /* 0x000fe200048070ff */
[----:B------:R1:W-:Y:S01]  /*d6a0*/  STS.128 [R54], R8 ;  /* 0x0000000836007388 */ /* 0x0003e20000000c00 */
[----:B------:R-:W-:Y:S01]  /*d6b0*/  F2FP.SATFINITE.E4M3.F32.PACK_AB_MERGE_C R18, R25, R24, RZ ;  /* 0x000000181912723e */ /* 0x000fe200048070ff */
[----:B------:R-:W-:Y:S01]  /*d6c0*/  IMAD.MOV.U32 R66, RZ, RZ, R14 ;  /* 0x000000ffff427224 */ /* 0x000fe200078e000e */
[----:B------:R-:W-:Y:S01]  /*d6d0*/  PRMT R4, R4, 0x5410, R17 ;  /* 0x0000541004047816 */ /* 0x000fe20000000011 */
[----:B------:R-:W-:Y:S01]  /*d6e0*/  IMAD.MOV.U32 R65, RZ, RZ, R15 ;  /* 0x000000ffff417224 */ /* 0x000fe200078e000f */
[----:B------:R-:W-:Y:S01]  /*d6f0*/  PRMT R5, R5, 0x5410, R16 ;  /* 0x0000541005057816 */ /* 0x000fe20000000010 */
[----:B------:R-:W-:Y:S01]  /*d700*/  IMAD.MOV.U32 R60, RZ, RZ, R18 ;  /* 0x000000ffff3c7224 */ /* 0x000fe200078e0012 */
[----:B------:R-:W-:Y:S01]  /*d710*/  PRMT R7, R7, 0x5410, R19 ;  /* 0x0000541007077816 */ /* 0x000fe20000000013 */
[----:B------:R-:W-:Y:S01]  /*d720*/  IMAD.IADD R53, R51, 0x1, R53 ;  /* 0x0000000133357824 */ /* 0x000fe200078e0235 */
[----:B------:R-:W-:-:S02]  /*d730*/  F2FP.SATFINITE.E4M3.F32.PACK_AB_MERGE_C R55, R31, R30, RZ ;  /* 0x0000001e1f37723e */ /* 0x000fc400048070ff */
[----:B------:R-:W-:Y:S01]  /*d740*/  F2FP.SATFINITE.E4M3.F32.PACK_AB_MERGE_C R59, R29, R28, RZ ;  /* 0x0000001c1d3b723e */ /* 0x000fe200048070ff */
[----:B------:R2:W-:Y:S01]  /*d750*/  STS.128 [R13], R4 ;  /* 0x000000040d007388 */ /* 0x0005e20000000c00 */
[----:B------:R-:W-:Y:S02]  /*d760*/  F2FP.SATFINITE.E4M3.F32.PACK_AB_MERGE_C R42, R43, R42, RZ ;  /* 0x0000002a2b2a723e */ /* 0x000fe400048070ff */
[----:B------:R-:W-:Y:S01]  /*d770*/  F2FP.SATFINITE.E4M3.F32.PACK_AB_MERGE_C R46, R47, R46, RZ ;  /* 0x0000002e2f2e723e */ /* 0x000fe200048070ff */
[----:B-1----:R-:W-:Y:S01]  /*d780*/  IMAD.IADD R54, R51, 0x1, R54 ;  /* 0x0000000133367824 */ /* 0x002fe200078e0236 */
[----:B--2---:R-:W1:Y:S02]  /*d790*/  LDTM.x32 R4, tmem[UR4+0x160] ;  /* 0x00016004000479ee */ /* 0x004e6400082c0000 */
[-C--:B-1----:R-:W-:Y:S02]  /*d7a0*/  FMUL2 R4, R4.F32x2.HI_LO, R52.reuse.F32 ;  /* 0x000000340404724a */ /* 0x082fe40001000000 */
[----:B------:R-:W-:-:S02]  /*d7b0*/  FMUL2 R6, R6.F32x2.HI_LO, R52.F32 ;  /* 0x000000340606724a */ /* 0x000fc40001000000 */
        /* <DEDUP_REMOVED lines=28> */
[----:B------:R-:W-:Y:S01]  /*d980*/  IMAD.IADD R21, R49, 0x1, R54 ;  /* 0x0000000131157824 */ /* 0x000fe200078e0236 */
[----:B------:R-:W-:-:S02]  /*d990*/  F2FP.SATFINITE.E4M3.F32.PACK_AB_MERGE_C R32, R33, R32, RZ ;  /* 0x000000202120723e */ /* 0x000fc400048070ff */
[----:B------:R-:W-:Y:S02]  /*d9a0*/  F2FP.SATFINITE.E4M3.F32.PACK_AB_MERGE_C R34, R35, R34, RZ ;  /* 0x000000222322723e */ /* 0x000fe400048070ff */
[----:B------:R-:W-:Y:S02]  /*d9b0*/  PRMT R8, R4, 0x5410, R6 ;  /* 0x0000541004087816 */ /* 0x000fe40000000006 */
[----:B------:R-:W-:Y:S02]  /*d9c0*/  PRMT R16, R57, 0x5410, R56 ;  /* 0x0000541039107816 */ /* 0x000fe40000000038 */
[----:B------:R-:W-:Y:S02]  /*d9d0*/  PRMT R17, R62, 0x5410, R58 ;  /* 0x000054103e117816 */ /* 0x000fe4000000003a */
[----:B------:R-:W-:Y:S02]  /*d9e0*/  PRMT R18, R64, 0x5410, R63 ;  /* 0x0000541040127816 */ /* 0x000fe4000000003f */
[----:B------:R-:W-:-:S02]  /*d9f0*/  PRMT R19, R69, 0x5410, R68 ;  /* 0x0000541045137816 */ /* 0x000fc40000000044 */
[----:B------:R-:W-:Y:S01]  /*da00*/  PRMT R4, R20, 0x5410, R22 ;  /* 0x0000541014047816 */ /* 0x000fe20000000016 */
[----:B------:R-:W-:Y:S01]  /*da10*/  IMAD.IADD R20, R49, 0x1, R53 ;  /* 0x0000000131147824 */ /* 0x000fe200078e0235 */
[----:B------:R-:W-:Y:S01]  /*da20*/  PRMT R12, R65, 0x5410, R66 ;  /* 0x00005410410c7816 */ /* 0x000fe20000000042 */
[----:B------:R-:W-:Y:S01]  /*da30*/  STS.128 [R53], R16 ;  /* 0x0000001035007388 */ /* 0x000fe20000000c00 */
[----:B------:R-:W-:Y:S02]  /*da40*/  PRMT R13, R60, 0x5410, R61 ;  /* 0x000054103c0d7816 */ /* 0x000fe4000000003d */
[----:B------:R-:W-:Y:S02]  /*da50*/  PRMT R14, R59, 0x5410, R55 ;  /* 0x000054103b0e7816 */ /* 0x000fe40000000037 */
[----:B------:R-:W-:Y:S02]  /*da60*/  PRMT R15, R46, 0x5410, R42 ;  /* 0x000054102e0f7816 */ /* 0x000fe4000000002a */
[----:B------:R-:W-:-:S02]  /*da70*/  PRMT R9, R9, 0x5410, R10 ;  /* 0x0000541009097816 */ /* 0x000fc4000000000a */
[----:B------:R-:W-:Y:S01]  /*da80*/  PRMT R10, R7, 0x5410, R5 ;  /* 0x00005410070a7816 */ /* 0x000fe20000000005 */
[----:B------:R-:W-:Y:S01]  /*da90*/  STS.128 [R20], R12 ;  /* 0x0000000c14007388 */ /* 0x000fe20000000c00 */
[----:B------:R-:W-:Y:S02]  /*daa0*/  PRMT R11, R36, 0x5410, R11 ;  /* 0x00005410240b7816 */ /* 0x000fe4000000000b */
[----:B------:R-:W-:Y:S02]  /*dab0*/  PRMT R5, R24, 0x5410, R26 ;  /* 0x0000541018057816 */ /* 0x000fe4000000001a */
[----:B------:R-:W-:Y:S01]  /*dac0*/  PRMT R6, R28, 0x5410, R30 ;  /* 0x000054101c067816 */ /* 0x000fe2000000001e */
[----:B------:R1:W-:Y:S01]  /*dad0*/  STS.128 [R54], R8 ;  /* 0x0000000836007388 */ /* 0x0003e20000000c00 */
[----:B------:R-:W-:-:S05]  /*dae0*/  PRMT R7, R32, 0x5410, R34 ;  /* 0x0000541020077816 */ /* 0x000fca0000000022 */
[----:B------:R2:W-:Y:S01]  /*daf0*/  STS.128 [R21], R4 ;  /* 0x0000000415007388 */ /* 0x0005e20000000c00 */
[----:B------:R4:W-:Y:S06]  /*db00*/  MEMBAR.ALL.CTA ;  /* 0x0000000000007992 */ /* 0x0009ec0000008000 */
[----:B----4-:R-:W4:Y:S01]  /*db10*/  FENCE.VIEW.ASYNC.S ;  /* 0x00000000000073c6 */ /* 0x010f220000000000 */
[----:B-1----:R-:W-:Y:S01]  /*db20*/  IMAD.U32 R8, RZ, RZ, UR9 ;  /* 0x00000009ff087e24 */ /* 0x002fe2000f8e00ff */
[----:B----4-:R2:W-:Y:S01]  /*db30*/  SYNCS.ARRIVE.TRANS64.ART0 RZ, [UR7+0xd0], R0 ;  /* 0x0000d000ffff79a7 */ /* 0x0105e20008500007 */
[----:B------:R2:W-:Y:S03]  /*db40*/  SYNCS.ARRIVE.TRANS64.ART0 RZ, [UR7+0x140], R0 ;  /* 0x00014000ffff79a7 */ /* 0x0005e60008500007 */
[----:B------:R2:W-:Y:S06]  /*db50*/  BAR.SYNC.DEFER_BLOCKING R8, 0x40 ;  /* 0x000100080000751d */ /* 0x0005ec0000010000 */
[----:B------:R2:W1:Y:S04]  /*db60*/  LDS R53, [R41+0x38c] ;  /* 0x00038c0029357984 */ /* 0x0004680000000800 */
[----:B------:R2:W4:Y:S01]  /*db70*/  LDS R52, [R41+0x78c] ;  /* 0x00078c0029347984 */ /* 0x0005220000000800 */
[----:B------:R2:W-:Y:S01]  /*db80*/  SYNCS.ARRIVE.TRANS64.ART0 RZ, [UR7+0x138], R0 ;  /* 0x00013800ffff79a7 */ /* 0x0005e20008500007 */
[----:B------:R-:W5:Y:S02]  /*db90*/  SYNCS.PHASECHK.TRANS64.TRYWAIT P0, [UR7+0x108], RZ ;  /* 0x000108ffff0075a7 */ /* 0x000f640008001107 */
[----:B-12-45:R-:W-:Y:S05]  /*dba0*/  @!P0 BRA `(.L_x_62) ;  /* 0x0000001c00e48947 */ /* 0x036fea0003800000 */
.L_x_130:
[----:B------:R-:W1:Y:S01]  /*dbb0*/  SYNCS.PHASECHK.TRANS64.TRYWAIT P0, [UR7+0x158], R44 ;  /* 0x0001582cff0075a7 */ /* 0x000e620008001107 */
[----:B------:R-:W-:Y:S02]  /*dbc0*/  R2UR UR4, R3 ;  /* 0x00000000030472ca */ /* 0x000fe400000e0000 */
[----:B------:R-:W-:Y:S01]  /*dbd0*/  FSETP.NE.AND P5, PT, R53, RZ, PT ;  /* 0x000000ff3500720b */ /* 0x000fe20003fa5000 */
[----:B-1----:R-:W-:-:S12]  /*dbe0*/  @!P0 BRA `(.L_x_63) ;  /* 0x0000001c00e88947 */ /* 0x002fd80003800000 */
.L_x_132:
[----:B------:R-:W2:Y:S01]  /*dbf0*/  LDTM.x32 R8, tmem[UR4+0x180] ;  /* 0x00018004000879ee */ /* 0x000ea200082c0000 */
[----:B------:R-:W-:Y:S01]  /*dc00*/  FSEL R46, R53, 1, P5 ;  /* 0x3f800000352e7808 */ /* 0x000fe20002800000 */
[----:B------:R-:W-:Y:S01]  /*dc10*/  VIADD R40, R40, 0x4c00 ;  /* 0x00004c0028287836 */ /* 0x000fe20000000000 */
[----:B------:R-:W-:Y:S01]  /*dc20*/  R2UR UR4, R3 ;  /* 0x00000000030472ca */ /* 0x000fe200000e0000 */
[----:B------:R-:W4:Y:S01]  /*dc30*/  LDCU.64 UR8, c[0x0][0x3c8] ;  /* 0x00007900ff0877ac */ /* 0x000f220008000a00 */
[----:B------:R-:W5:Y:S01]  /*dc40*/  @P4 MUFU.LG2 R50, R50 ;  /* 0x0000003200324308 */ /* 0x000f620000000c00 */
[----:B------:R-:W1:Y:S07]  /*dc50*/  LDCU.64 UR10, c[0x0][0x3d0] ;  /* 0x00007a00ff0a77ac */ /* 0x000e6e0008000a00 */
[----:B------:R-:W2:Y:S08]  /*dc60*/  MUFU.RCP R46, R46 ;  /* 0x0000002e002e7308 */ /* 0x000eb00000001000 */
[----:B------:R-:W3:Y:S01]  /*dc70*/  @P5 MUFU.LG2 R53, R53 ;  /* 0x0000003500355308 */ /* 0x000ee20000000c00 */
[----:B-----5:R-:W-:Y:S01]  /*dc80*/  @P4 FADD R50, R50, -8 ;  /* 0xc100000032324421 */ /* 0x020fe20000000000 */
[----:B--2---:R-:W-:-:S02]  /*dc90*/  FMUL2 R10, R10.F32x2.HI_LO, R46.F32 ;  /* 0x0000002e0a0a724a */ /* 0x004fc40001000000 */
        /* <DEDUP_REMOVED lines=18> */
[----:B---3--:R-:W-:Y:S01]  /*ddc0*/  F2FP.SATFINITE.E4M3.F32.PACK_AB_MERGE_C R0, R27, R26, RZ ;  /* 0x0000001a1b00723e */ /* 0x008fe200048070ff */
        /* <DEDUP_REMOVED lines=10> */
[----:B------:R-:W-:Y:S01]  /*de70*/  F2FP.SATFINITE.E4M3.F32.PACK_AB_MERGE_C R42, R43, R42, RZ ;  /* 0x0000002a2b2a723e */ /* 0x000fe200048070ff */
[----:B------:R-:W-:Y:S01]  /*de80*/  @P5 FADD R53, R53, -8 ;  /* 0xc100000035355421 */ /* 0x000fe20000000000 */
[----:B------:R-:W-:Y:S01]  /*de90*/  F2FP.SATFINITE.E4M3.F32.PACK_AB_MERGE_C R43, R37, R36, RZ ;  /* 0x00000024252b723e */ /* 0x000fe200048070ff */
[----:B------:R-:W-:Y:S01]  /*dea0*/  IMAD.MOV.U32 R37, RZ, RZ, R44 ;  /* 0x000000ffff257224 */ /* 0x000fe200078e002c */
[----:B------:R-:W-:Y:S01]  /*deb0*/  F2FP.SATFINITE.E4M3.F32.PACK_AB_MERGE_C R39, R39, R38, RZ ;  /* 0x000000262727723e */ /* 0x000fe200048070ff */
[----:B------:R-:W-:Y:S01]  /*dec0*/  IMAD.MOV.U32 R36, RZ, RZ, R54 ;  /* 0x000000ffff247224 */ /* 0x000fe200078e0036 */
[----:B------:R-:W-:-:S02]  /*ded0*/  SHF.R.U32.HI R54, RZ, 0x3, R40 ;  /* 0x00000003ff367819 */ /* 0x000fc40000011628 */
[----:B------:R-:W-:Y:S02]  /*dee0*/  PRMT R39, R43, 0x5410, R39 ;  /* 0x000054102b277816 */ /* 0x000fe40000000027 */
[----:B------:R-:W-:Y:S01]  /*def0*/  LOP3.LUT R54, R40, 0x70, R54, 0x78, !PT ;  /* 0x0000007028367812 */ /* 0x000fe200078e7836 */
        /* <DEDUP_REMOVED lines=9> */
[----:B------:R-:W-:Y:S01]  /*df90*/  PRMT R5, R62, 0x5410, R61 ;  /* 0x000054103e057816 */ /* 0x000fe2000000003d */
[----:B------:R-:W-:Y:S01]  /*dfa0*/  IMAD.MOV.U32 R62, RZ, RZ, R6 ;  /* 0x000000ffff3e7224 */ /* 0x000fe200078e0006 */
[----:B------:R-:W-:Y:S01]  /*dfb0*/  F2FP.SATFINITE.E4M3.F32.PACK_AB_MERGE_C R55, R11, R10, RZ ;  /* 0x0000000a0b37723e */ /* 0x000fe200048070ff */
[----:B------:R-:W-:-:S02]  /*dfc0*/  IMAD.MOV.U32 R10, RZ, RZ, R58 ;  /* 0x000000ffff0a7224 */ /* 0x000fc400078e003a */
[-C--:B------:R-:W-:Y:S02]  /*dfd0*/  FMUL2 R12, R12.F32x2.HI_LO, R46.reuse.F32 ;  /* 0x0000002e0c0c724a */ /* 0x080fe40001000000 */
[----:B------:R-:W-:Y:S02]  /*dfe0*/  IMAD.MOV.U32 R11, RZ, RZ, R0 ;  /* 0x000000ffff0b7224 */ /* 0x000fe400078e0000 */
[-C--:B------:R-:W-:Y:S01]  /*dff0*/  FMUL2 R18, R18.F32x2.HI_LO, R46.reuse.F32 ;  /* 0x0000002e1212724a */ /* 0x080fe20001000000 */
[----:B------:R-:W-:Y:S01]  /*e000*/  PRMT R4, R57, 0x5410, R56 ;  /* 0x0000541039047816 */ /* 0x000fe20000000038 */
        /* <DEDUP_REMOVED lines=16> */
[----:B------:R1:W-:Y:S01]  /*e110*/  STS.128 [R54], R4 ;  /* 0x0000000436007388 */ /* 0x0003e20000000c00 */
[----:B------:R-:W-:-:S02]  /*e120*/  F2FP.SATFINITE.E4M3.F32.PACK_AB_MERGE_C R38, R21, R20, RZ ;  /* 0x000000141526723e */ /* 0x000fc400048070ff */
[----:B------:R-:W-:Y:S02]  /*e130*/  F2FP.SATFINITE.E4M3.F32.PACK_AB_MERGE_C R0, R27, R26, RZ ;  /* 0x0000001a1b00723e */ /* 0x000fe400048070ff */
[----:B------:R-:W-:Y:S02]  /*e140*/  F2FP.SATFINITE.E4M3.F32.PACK_AB_MERGE_C R40, R31, R30, RZ ;  /* 0x0000001e1f28723e */ /* 0x000fe400048070ff */
[----:B------:R-:W-:Y:S02]  /*e150*/  F2FP.SATFINITE.E4M3.F32.PACK_AB_MERGE_C R61, R29, R28, RZ ;  /* 0x0000001c1d3d723e */ /* 0x000fe400048070ff */
[----:B------:R-:W-:Y:S02]  /*e160*/  F2FP.SATFINITE.E4M3.F32.PACK_AB_MERGE_C R63, R35, R34, RZ ;  /* 0x00000022233f723e */ /* 0x000fe400048070ff */
[----:B------:R-:W-:Y:S02]  /*e170*/  F2FP.SATFINITE.E4M3.F32.PACK_AB_MERGE_C R57, R33, R32, RZ ;  /* 0x000000202139723e */ /* 0x000fe400048070ff */
[----:B------:R-:W-:-:S02]  /*e180*/  PRMT R36, R36, 0x5410, R11 ;  /* 0x0000541024247816 */ /* 0x000fc4000000000b */
[----:B------:R-:W-:Y:S02]  /*e190*/  PRMT R37, R37, 0x5410, R10 ;  /* 0x0000541025257816 */ /* 0x000fe4000000000a */
[----:B------:R-:W-:Y:S01]  /*e1a0*/  PRMT R43, R68, 0x5410, R67 ;  /* 0x00005410442b7816 */ /* 0x000fe20000000043 */
[----:B-1----:R-:W1:Y:S02]  /*e1b0*/  LDTM.x32 R4, tmem[UR4+0x1c0] ;  /* 0x0001c004000479ee */ /* 0x002e6400082c0000 */
[-C--:B-1----:R-:W-:Y:S02]  /*e1c0*/  FMUL2 R8, R8.F32x2.HI_LO, R46.reuse.F32 ;  /* 0x0000002e0808724a */ /* 0x082fe40001000000 */
[-C--:B------:R-:W-:Y:S02]  /*e1d0*/  FMUL2 R14, R14.F32x2.HI_LO, R46.reuse.F32 ;  /* 0x0000002e0e0e724a */ /* 0x080fe40001000000 */
[----:B------:R-:W-:Y:S01]  /*e1e0*/  FMUL2 R12, R12.F32x2.HI_LO, R46.F32 ;  /* 0x0000002e0c0c724a */ /* 0x000fe20001000000 */
[----:B------:R-:W-:Y:S01]  /*e1f0*/  F2FP.SATFINITE.E4M3.F32.PACK_AB_MERGE_C R56, R9, R8, RZ ;  /* 0x000000080938723e */ /* 0x000fe200048070ff */
[----:B------:R-:W-:-:S02]  /*e200*/  IMAD.MOV.U32 R9, RZ, RZ, R57 ;  /* 0x000000ffff097224 */ /* 0x000fc400078e0039 */
[----:B------:R-:W-:Y:S01]  /*e210*/  FMUL2 R18, R18.F32x2.HI_LO, R46.F32 ;  /* 0x0000002e1212724a */ /* 0x000fe20001000000 */
[----:B------:R-:W-:Y:S01]  /*e220*/  F2FP.SATFINITE.E4M3.F32.PACK_AB_MERGE_C R57, R15, R14, RZ ;  /* 0x0000000e0f39723e */ /* 0x000fe200048070ff */
[-C--:B------:R-:W-:Y:S02]  /*e230*/  FMUL2 R4, R4.F32x2.HI_LO, R46.reuse.F32 ;  /* 0x0000002e0404724a */ /* 0x080fe40001000000 */
[----:B------:R-:W-:Y:S02]  /*e240*/  IMAD.MOV.U32 R15, RZ, RZ, R61 ;  /* 0x000000ffff0f7224 */ /* 0x000fe400078e003d */
[----:B------:R-:W-:Y:S01]  /*e250*/  FMUL2 R6, R6.F32x2.HI_LO, R46.F32 ;  /* 0x0000002e0606724a */ /* 0x000fe20001000000 */
[----:B------:R-:W-:Y:S01]  /*e260*/  F2FP.SATFINITE.E4M3.F32.PACK_AB_MERGE_C R61, R13, R12, RZ ;  /* 0x0000000c0d3d723e */ /* 0x000fe200048070ff */
[----:B------:R-:W-:Y:S02]  /*e270*/  FMUL2 R10, R10.F32x2.HI_LO, R46.F32 ;  /* 0x0000002e0a0a724a */ /* 0x000fe40001000000 */
[----:B------:R-:W-:-:S02]  /*e280*/  IMAD.MOV.U32 R13, RZ, RZ, R62 ;  /* 0x000000ffff0d7224 */ /* 0x000fc400078e003e */
[----:B------:R-:W-:Y:S01]  /*e290*/  FMUL2 R30, R30.F32x2.HI_LO, R46.F32 ;  /* 0x0000002e1e1e724a */ /* 0x000fe20001000000 */
[----:B------:R-:W-:Y:S01]  /*e2a0*/  F2FP.SATFINITE.E4M3.F32.PACK_AB_MERGE_C R62, R19, R18, RZ ;  /* 0x00000012133e723e */ /* 0x000fe200048070ff */
[----:B------:R-:W-:Y:S01]  /*e2b0*/  FMUL2 R28, R28.F32x2.HI_LO, R46.F32 ;  /* 0x0000002e1c1c724a */ /* 0x000fe20001000000 */
[----:B------:R-:W-:Y:S01]  /*e2c0*/  F2FP.SATFINITE.E4M3.F32.PACK_AB_MERGE_C R4, R5, R4, RZ ;  /* 0x000000040504723e */ /* 0x000fe200048070ff */
[-C--:B------:R-:W-:Y:S02]  /*e2d0*/  FMUL2 R34, R34.F32x2.HI_LO, R46.reuse.F32 ;  /* 0x0000002e2222724a */ /* 0x080fe40001000000 */
[----:B------:R-:W-:Y:S02]  /*e2e0*/  IMAD.MOV.U32 R19, RZ, RZ, R38 ;  /* 0x000000ffff137224 */ /* 0x000fe400078e0026 */
[----:B------:R-:W-:Y:S01]  /*e2f0*/  FMUL2 R32, R32.F32x2.HI_LO, R46.F32 ;  /* 0x0000002e2020724a */ /* 0x000fe20001000000 */
[----:B------:R-:W-:Y:S01]  /*e300*/  F2FP.SATFINITE.E4M3.F32.PACK_AB_MERGE_C R6, R7, R6, RZ ;  /* 0x000000060706723e */ /* 0x000fe200048070ff */
[----:B------:R-:W-:Y:S01]  /*e310*/  IMAD.IADD R5, R49, 0x1, R54 ;  /* 0x0000000131057824 */ /* 0x000fe200078e0236 */
[----:B------:R-:W-:Y:S01]  /*e320*/  F2FP.SATFINITE.E4M3.F32.PACK_AB_MERGE_C R3, R11, R10, RZ ;  /* 0x0000000a0b03723e */ /* 0x000fe200048070ff */
[----:B------:R-:W-:Y:S01]  /*e330*/  IMAD.MOV.U32 R14, RZ, RZ, R63 ;  /* 0x000000ffff0e7224 */ /* 0x000fe200078e003f */
[----:B------:R-:W-:Y:S01]  /*e340*/  PRMT R38, R42, 0x5410, R41 ;  /* 0x000054102a267816 */ /* 0x000fe20000000029 */
        /* <DEDUP_REMOVED lines=12> */
[----:B------:R-:W-:Y:S02]  /*e410*/  PRMT R40, R47, 0x5410, R44 ;  /* 0x000054102f287816 */ /* 0x000fe4000000002c */
[----:B------:R-:W-:Y:S01]  /*e420*/  PRMT R41, R58, 0x5410, R55 ;  /* 0x000054103a297816 */ /* 0x000fe20000000037 */
[----:B------:R-:W-:Y:S01]  /*e430*/  IMAD.MOV.U32 R55, RZ, RZ, R8 ;  /* 0x000000ffff377224 */ /* 0x000fe200078e0008 */
[----:B------:R-:W-:Y:S01]  /*e440*/  PRMT R42, R60, 0x5410, R59 ;  /* 0x000054103c2a7816 */ /* 0x000fe2000000003b */
[----:B------:R-:W-:Y:S01]  /*e450*/  IMAD.MOV.U32 R58, RZ, RZ, R11 ;  /* 0x000000ffff3a7224 */ /* 0x000fe200078e000b */
[----:B------:R-:W-:Y:S01]  /*e460*/  F2FP.SATFINITE.E4M3.F32.PACK_AB_MERGE_C R63, R17, R16, RZ ;  /* 0x00000010113f723e */ /* 0x000fe200048070ff */
[----:B------:R-:W-:Y:S01]  /*e470*/  IMAD.MOV.U32 R59, RZ, RZ, R10 ;  /* 0x000000ffff3b7224 */ /* 0x000fe200078e000a */
[----:B------:R-:W-:Y:S01]  /*e480*/  F2FP.SATFINITE.E4M3.F32.PACK_AB_MERGE_C R64, R23, R22, RZ ;  /* 0x000000161740723e */ /* 0x000fe200048070ff */
[----:B------:R-:W-:Y:S01]  /*e490*/  IMAD.MOV.U32 R60, RZ, RZ, R7 ;  /* 0x000000ffff3c7224 */ /* 0x000fe200078e0007 */
[----:B------:R-:W-:-:S02]  /*e4a0*/  F2FP.SATFINITE.E4M3.F32.PACK_AB_MERGE_C R65, R21, R20, RZ ;  /* 0x000000141541723e */ /* 0x000fc400048070ff */
[----:B------:R-:W-:Y:S02]  /*e4b0*/  F2FP.SATFINITE.E4M3.F32.PACK_AB_MERGE_C R66, R27, R26, RZ ;  /* 0x0000001a1b42723e */ /* 0x000fe400048070ff */
[----:B------:R-:W-:Y:S02]  /*e4c0*/  F2FP.SATFINITE.E4M3.F32.PACK_AB_MERGE_C R0, R25, R24, RZ ;  /* 0x000000181900723e */ /* 0x000fe400048070ff */
[----:B------:R-:W-:Y:S02]  /*e4d0*/  PRMT R44, R4, 0x5410, R6 ;  /* 0x00005410042c7816 */ /* 0x000fe40000000006 */
[----:B------:R-:W-:Y:S02]  /*e4e0*/  PRMT R47, R63, 0x5410, R62 ;  /* 0x000054103f2f7816 */ /* 0x000fe4000000003e */
[----:B-1----:R-:W-:Y:S02]  /*e4f0*/  PRMT R36, R19, 0x5410, R69 ;  /* 0x0000541013247816 */ /* 0x002fe40000000045 */
[----:B------:R-:W-:-:S02]  /*e500*/  PRMT R37, R13, 0x5410, R18 ;  /* 0x000054100d257816 */ /* 0x000fc40000000012 */
[----:B------:R-:W-:Y:S02]  /*e510*/  PRMT R38, R15, 0x5410, R12 ;  /* 0x000054100f267816 */ /* 0x000fe4000000000c */
[----:B------:R-:W-:Y:S02]  /*e520*/  PRMT R39, R9, 0x5410, R14 ;  /* 0x0000541009277816 */ /* 0x000fe4000000000e */
[----:B------:R-:W1:Y:S01]  /*e530*/  LDTM.x32 R4, tmem[UR4+0x1e0] ;  /* 0x0001e004000479ee */ /* 0x000e6200082c0000 */
[----:B------:R-:W-:-:S04]  /*e540*/  USHF.R.S32.HI UR4, URZ, 0x1f, UR17 ;  /* 0x0000001fff047899 */ /* 0x000fc80008011411 */
[----:B----4-:R-:W-:Y:S02]  /*e550*/  UIMAD UR6, UR4, UR8, URZ ;  /* 0x00000008040672a4 */ /* 0x010fe4000f8e02ff */
[----:B------:R-:W-:Y:S01]  /*e560*/  UIMAD.WIDE.U32 UR4, UR17, UR8, URZ ;  /* 0x00000008110472a5 */ /* 0x000fe2000f8e00ff */
[----:B------:R-:W2:Y:S01]  /*e570*/  LDCU UR8, c[0x0][0x380] ;  /* 0x00007000ff0877ac */ /* 0x000ea20008000800 */
[----:B------:R-:W-:Y:S02]  /*e580*/  UIMAD UR9, UR17, UR9, UR6 ;  /* 0x00000009110972a4 */ /* 0x000fe4000f8e0206 */
[----:B------:R-:W-:Y:S02]  /*e590*/  ULOP3.LUT UR6, URZ, UR18, URZ, 0x33, !UPT ;  /* 0x00000012ff067292 */ /* 0x000fe4000f8e33ff */
[----:B------:R-:W-:-:S04]  /*e5a0*/  UIADD3 UR5, UPT, UPT, UR5, UR9, URZ ;  /* 0x0000000905057290 */ /* 0x000fc8000fffe0ff */
[----:B------:R-:W-:Y:S01]  /*e5b0*/  UIMAD.WIDE.U32 UR4, UR16, UR10, UR4 ;  /* 0x0000000a100472a5 */ /* 0x000fe2000f8e0004 */
[-C--:B-1----:R-:W-:Y:S02]  /*e5c0*/  FMUL2 R12, R12.F32x2.HI_LO, R46.reuse.F32 ;  /* 0x0000002e0c0c724a */ /* 0x082fe40001000000 */
[-C--:B------:R-:W-:Y:S02]  /*e5d0*/  FMUL2 R6, R6.F32x2.HI_LO, R46.reuse.F32 ;  /* 0x0000002e0606724a */ /* 0x080fe40001000000 */
[----:B------:R-:W-:Y:S01]  /*e5e0*/  FMUL2 R8, R8.F32x2.HI_LO, R46.F32 ;  /* 0x0000002e0808724a */ /* 0x000fe20001000000 */
[----:B------:R-:W-:Y:S01]  /*e5f0*/  F2FP.SATFINITE.E4M3.F32.PACK_AB_MERGE_C R12, R13, R12, RZ ;  /* 0x0000000c0d0c723e */ /* 0x000fe200048070ff */
[----:B------:R-:W-:Y:S01]  /*e600*/  FMUL2 R4, R4.F32x2.HI_LO, R46.F32 ;  /* 0x0000002e0404724a */ /* 0x000fe20001000000 */
[----:B------:R-:W1:Y:S01]  /*e610*/  LDC R13, c[0x0][0x614] ;  /* 0x00018500ff0d7b82 */ /* 0x000e620000000800 */
[----:B------:R-:W-:Y:S01]  /*e620*/  F2FP.SATFINITE.E4M3.F32.PACK_AB_MERGE_C R6, R7, R6, RZ ;  /* 0x000000060706723e */ /* 0x000fe200048070ff */
[----:B------:R-:W-:Y:S01]  /*e630*/  FMUL2 R10, R10.F32x2.HI_LO, R46.F32 ;  /* 0x0000002e0a0a724a */ /* 0x000fe20001000000 */
[----:B------:R-:W-:Y:S01]  /*e640*/  F2FP.SATFINITE.E4M3.F32.PACK_AB_MERGE_C R7, R9, R8, RZ ;  /* 0x000000080907723e */ /* 0x000fe200048070ff */
[----:B------:R-:W-:-:S02]  /*e650*/  IMAD.IADD R8, R45, 0x1, R54 ;  /* 0x000000012d087824 */ /* 0x000fc400078e0236 */
[-C--:B------:R-:W-:Y:S01]  /*e660*/  FMUL2 R14, R14.F32x2.HI_LO, R46.reuse.F32 ;  /* 0x0000002e0e0e724a */ /* 0x080fe20001000000 */
[----:B------:R-:W-:Y:S01]  /*e670*/  PRMT R45, R56, 0x5410, R3 ;  /* 0x00005410382d7816 */ /* 0x000fe20000000003 */
[-C--:B------:R-:W-:Y:S02]  /*e680*/  FMUL2 R16, R16.F32x2.HI_LO, R46.reuse.F32 ;  /* 0x0000002e1010724a */ /* 0x080fe40001000000 */
[----:B------:R-:W-:Y:S02]  /*e690*/  IMAD.IADD R3, R49, 0x1, R8 ;  /* 0x0000000131037824 */ /* 0x000fe400078e0208 */
[-C--:B------:R-:W-:Y:S02]  /*e6a0*/  FMUL2 R18, R18.F32x2.HI_LO, R46.reuse.F32 ;  /* 0x0000002e1212724a */ /* 0x080fe40001000000 */
[----:B------:R-:W-:Y:S02]  /*e6b0*/  IMAD.IADD R54, R51, 0x1, R54 ;  /* 0x0000000133367824 */ /* 0x000fe400078e0236 */
        /* <DEDUP_REMOVED lines=11> */
[----:B------:R3:W-:Y:S01]  /*e770*/  STS.128 [R8], R40 ;  /* 0x0000002808007388 */ /* 0x0007e20000000c00 */
[----:B------:R-:W-:-:S02]  /*e780*/  FMUL2 R32, R32.F32x2.HI_LO, R46.F32 ;  /* 0x0000002e2020724a */ /* 0x000fc40001000000 */
[----:B-1----:R-:W-:Y:S02]  /*e790*/  VIADD R13, R13, UR6 ;  /* 0x000000060d0d7c36 */ /* 0x002fe40008000000 */
[----:B------:R-:W-:Y:S01]  /*e7a0*/  FMUL2 R34, R34.F32x2.HI_LO, R46.F32 ;  /* 0x0000002e2222724a */ /* 0x000fe20001000000 */
[----:B------:R-:W-:Y:S01]  /*e7b0*/  PRMT R46, R61, 0x5410, R57 ;  /* 0x000054103d2e7816 */ /* 0x000fe20000000039 */
[----:B------:R1:W-:Y:S01]  /*e7c0*/  STS.128 [R3], R36 ;  /* 0x0000002403007388 */ /* 0x0003e20000000c00 */
[----:B------:R-:W-:Y:S01]  /*e7d0*/  IMAD.IADD R51, R51, 0x1, R8 ;  /* 0x0000000133337824 */ /* 0x000fe200078e0208 */
[----:B------:R-:W-:Y:S01]  /*e7e0*/  PRMT R9, R0, 0x5410, R66 ;  /* 0x0000541000097816 */ /* 0x000fe20000000042 */
[----:B------:R-:W-:Y:S01]  /*e7f0*/  IMAD.SHL.U32 R13, R13, 0x100, RZ ;  /* 0x000001000d0d7824 */ /* 0x000fe200078e00ff */
[----:B------:R4:W-:Y:S01]  /*e800*/  STS.128 [R54], R44 ;  /* 0x0000002c36007388 */ /* 0x0009e20000000c00 */
[----:B------:R-:W-:Y:S01]  /*e810*/  PRMT R10, R59, 0x5410, R60 ;  /* 0x000054103b0a7816 */ /* 0x000fe2000000003c */
[----:B------:R-:W-:Y:S01]  /*e820*/  USHF.R.S32.HI UR6, URZ, 0x1f, UR16 ;  /* 0x0000001fff067899 */ /* 0x000fe20008011410 */
[----:B------:R-:W-:Y:S01]  /*e830*/  PRMT R11, R55, 0x5410, R58 ;  /* 0x00005410370b7816 */ /* 0x000fe2000000003a */
[----:B------:R-:W-:Y:S01]  /*e840*/  IMAD.MOV.U32 R0, RZ, RZ, 0x1 ;  /* 0x00000001ff007424 */ /* 0x000fe200078e00ff */
[----:B------:R-:W-:Y:S01]  /*e850*/  PRMT R4, R4, 0x5410, R6 ;  /* 0x0000541004047816 */ /* 0x000fe20000000006 */
[----:B------:R-:W-:Y:S01]  /*e860*/  UIMAD UR6, UR6, UR10, URZ ;  /* 0x0000000a060672a4 */ /* 0x000fe2000f8e02ff */
[----:B------:R-:W-:-:S02]  /*e870*/  PRMT R5, R7, 0x5410, R5 ;  /* 0x0000541007057816 */ /* 0x000fc40000000005 */
[----:B------:R-:W-:Y:S01]  /*e880*/  PRMT R6, R12, 0x5410, R14 ;  /* 0x000054100c067816 */ /* 0x000fe2000000000e */
[----:B------:R-:W-:Y:S01]  /*e890*/  UIMAD UR6, UR16, UR11, UR6 ;  /* 0x0000000b100672a4 */ /* 0x000fe2000f8e0206 */
[----:B------:R-:W-:Y:S01]  /*e8a0*/  PRMT R7, R16, 0x5410, R18 ;  /* 0x0000541010077816 */ /* 0x000fe20000000012 */
[----:B------:R-:W5:Y:S01]  /*e8b0*/  LDCU.64 UR10, c[0x0][0x358] ;  /* 0x00006b00ff0a77ac */ /* 0x000f620008000a00 */
[----:B------:R-:W-:Y:S02]  /*e8c0*/  F2FP.SATFINITE.E4M3.F32.PACK_AB_MERGE_C R22, R23, R22, RZ ;  /* 0x000000161716723e */ /* 0x000fe400048070ff */
[----:B------:R-:W-:Y:S01]  /*e8d0*/  F2FP.SATFINITE.E4M3.F32.PACK_AB_MERGE_C R20, R21, R20, RZ ;  /* 0x000000141514723e */ /* 0x000fe200048070ff */
[----:B------:R-:W-:Y:S01]  /*e8e0*/  UIADD3 UR5, UPT, UPT, UR5, UR6, URZ ;  /* 0x0000000605057290 */ /* 0x000fe2000fffe0ff */
[----:B------:R-:W-:Y:S02]  /*e8f0*/  F2FP.SATFINITE.E4M3.F32.PACK_AB_MERGE_C R26, R27, R26, RZ ;  /* 0x0000001a1b1a723e */ /* 0x000fe400048070ff */
[----:B------:R-:W-:-:S02]  /*e900*/  F2FP.SATFINITE.E4M3.F32.PACK_AB_MERGE_C R24, R25, R24, RZ ;  /* 0x000000181918723e */ /* 0x000fc400048070ff */
[----:B------:R-:W-:Y:S02]  /*e910*/  F2FP.SATFINITE.E4M3.F32.PACK_AB_MERGE_C R30, R31, R30, RZ ;  /* 0x0000001e1f1e723e */ /* 0x000fe400048070ff */
[----:B---3--:R-:W-:Y:S02]  /*e920*/  PRMT R8, R65, 0x5410, R64 ;  /* 0x0000541041087816 */ /* 0x008fe40000000040 */
[----:B------:R-:W-:Y:S02]  /*e930*/  F2FP.SATFINITE.E4M3.F32.PACK_AB_MERGE_C R28, R29, R28, RZ ;  /* 0x0000001c1d1c723e */ /* 0x000fe400048070ff */
[----:B------:R-:W-:Y:S01]  /*e940*/  F2FP.SATFINITE.E4M3.F32.PACK_AB_MERGE_C R34, R35, R34, RZ ;  /* 0x000000222322723e */ /* 0x000fe200048070ff */
[----:B-1----:R-:W1:Y:S01]  /*e950*/  @P4 LDC R3, c[0x0][0x600] ;  /* 0x00018000ff034b82 */ /* 0x002e620000000800 */
[----:B------:R-:W-:Y:S01]  /*e960*/  F2FP.SATFINITE.E4M3.F32.PACK_AB_MERGE_C R32, R33, R32, RZ ;  /* 0x000000202120723e */ /* 0x000fe200048070ff */
[C---:B----4-:R-:W-:Y:S02]  /*e970*/  IMAD.IADD R54, R49.reuse, 0x1, R54 ;  /* 0x0000000131367824 */ /* 0x050fe400078e0236 */
[----:B------:R-:W-:-:S03]  /*e980*/  IMAD.IADD R49, R49, 0x1, R51 ;  /* 0x0000000131317824 */ /* 0x000fc600078e0233 */
[----:B------:R3:W-:Y:S04]  /*e990*/  STS.128 [R54], R8 ;  /* 0x0000000836007388 */ /* 0x0007e80000000c00 */
[----:B------:R2:W-:Y:S01]  /*e9a0*/  STS.128 [R51], R4 ;  /* 0x0000000433007388 */ /* 0x0005e20000000c00 */
[----:B-1----:R-:W-:Y:S01]  /*e9b0*/  @P4 FFMA R3, R48, R3, R50 ;  /* 0x0000000330034223 */ /* 0x002fe20000000032 */
[----:B---3--:R-:W1:Y:S01]  /*e9c0*/  @P5 LDC R8, c[0x0][0x600] ;  /* 0x00018000ff085b82 */ /* 0x008e620000000800 */
[----:B------:R-:W-:Y:S02]  /*e9d0*/  IMAD.MOV.U32 R9, RZ, RZ, -0x800000 ;  /* 0xff800000ff097424 */ /* 0x000fe400078e00ff */
[----:B------:R-:W-:Y:S01]  /*e9e0*/  @P4 FMUL R9, R3, 0.69314718246459960938 ;  /* 0x3f31721803094820 */ /* 0x000fe20000400000 */
[----:B------:R-:W-:Y:S01]  /*e9f0*/  IMAD.MOV.U32 R10, RZ, RZ, -0x800000 ;  /* 0xff800000ff0a7424 */ /* 0x000fe200078e00ff */
[----:B--2---:R-:W-:Y:S01]  /*ea00*/  IADD3 R4, PT, PT, -R13, UR8, RZ ;  /* 0x000000080d047c10 */ /* 0x004fe2000fffe1ff */
[----:B------:R-:W2:Y:S01]  /*ea10*/  LDCU.64 UR8, c[0x0][0x3b0] ;  /* 0x00007600ff0877ac */ /* 0x000ea20008000a00 */
[----:B------:R-:W-:-:S02]  /*ea20*/  PRMT R6, R28, 0x5410, R30 ;  /* 0x000054101c067816 */ /* 0x000fc4000000001e */
[CC--:B------:R-:W-:Y:S01]  /*ea30*/  ISETP.GT.AND P3, PT, R4.reuse, R2.reuse, PT ;  /* 0x000000020400720c */ /* 0x0c0fe20003f64270 */
[----:B------:R-:W-:Y:S01]  /*ea40*/  VIADD R5, R4, 0xffffff80 ;  /* 0xffffff8004057836 */ /* 0x000fe20000000000 */
[----:B------:R-:W-:Y:S02]  /*ea50*/  PRMT R4, R20, 0x5410, R22 ;  /* 0x0000541014047816 */ /* 0x000fe40000000016 */
[----:B------:R-:W-:Y:S02]  /*ea60*/  PRMT R7, R32, 0x5410, R34 ;  /* 0x0000541020077816 */ /* 0x000fe40000000022 */
[----:B------:R-:W-:Y:S02]  /*ea70*/  ISETP.GT.AND P2, PT, R5, R2, PT ;  /* 0x000000020500720c */ /* 0x000fe40003f44270 */
[----:B------:R-:W-:Y:S02]  /*ea80*/  PRMT R5, R24, 0x5410, R26 ;  /* 0x0000541018057816 */ /* 0x000fe4000000001a */
[----:B------:R-:W-:-:S02]  /*ea90*/  IADD3 R2, P1, P0, R13, UR4, R2 ;  /* 0x000000040d027c10 */ /* 0x000fc4000f83e002 */
[----:B------:R-:W-:Y:S01]  /*eaa0*/  SHF.R.S32.HI R13, RZ, 0x1f, R13 ;  /* 0x0000001fff0d7819 */ /* 0x000fe2000001140d */
[----:B------:R3:W-:Y:S03]  /*eab0*/  STS.128 [R49], R4 ;  /* 0x0000000431007388 */ /* 0x0007e60000000c00 */
[----:B------:R-:W-:Y:S01]  /*eac0*/  IADD3.X R13, PT, PT, R13, UR5, RZ, P1, P0 ;  /* 0x000000050d0d7c10 */ /* 0x000fe20008fe04ff */
[----:B------:R4:W-:Y:S06]  /*ead0*/  MEMBAR.ALL.CTA ;  /* 0x0000000000007992 */ /* 0x0009ec0000008000 */
[----:B----4-:R-:W4:Y:S01]  /*eae0*/  FENCE.VIEW.ASYNC.S ;  /* 0x00000000000073c6 */ /* 0x010f220000000000 */
[----:B--2---:R-:W-:Y:S01]  /*eaf0*/  LEA R12, P0, R2, UR8, 0x2 ;  /* 0x00000008020c7c11 */ /* 0x004fe2000f8010ff */
[----:B-1----:R-:W-:-:S03]  /*eb00*/  @P5 FFMA R8, R52, R8, R53 ;  /* 0x0000000834085223 */ /* 0x002fc60000000035 */
[----:B------:R-:W-:Y:S01]  /*eb10*/  LEA.HI.X R13, R2, UR9, R13, 0x2, P0 ;  /* 0x00000009020d7c11 */ /* 0x000fe200080f140d */
[----:B------:R-:W-:Y:S01]  /*eb20*/  @P5 FMUL R10, R8, 0.69314718246459960938 ;  /* 0x3f317218080a5820 */ /* 0x000fe20000400000 */
[----:B----4-:R1:W-:Y:S01]  /*eb30*/  SYNCS.ARRIVE.TRANS64.ART0 RZ, [UR7+0xd8], R0 ;  /* 0x0000d800ffff79a7 */ /* 0x0103e20008500007 */
[----:B---3--:R-:W-:Y:S01]  /*eb40*/  IMAD.MOV.U32 R4, RZ, RZ, RZ ;  /* 0x000000ffff047224 */ /* 0x008fe200078e00ff */
[----:B------:R1:W-:Y:S01]  /*eb50*/  SYNCS.ARRIVE.TRANS64.ART0 RZ, [UR7+0x148], R0 ;  /* 0x00014800ffff79a7 */ /* 0x0003e20008500007 */
[----:B-----5:R1:W-:Y:S04]  /*eb60*/  @P3 STG.E desc[UR10][R12.64], R9 ;  /* 0x000000090c003986 */ /* 0x0203e8000c10190a */
[----:B------:R1:W-:Y:S02]  /*eb70*/  @P2 STG.E desc[UR10][R12.64+0x200], R10 ;  /* 0x0002000a0c002986 */ /* 0x0003e4000c10190a */
.L_x_55:
[----:B------:R-:W-:-:S04]  /*eb80*/  SHF.L.U32 R4, R4, 0x1f, RZ ;  /* 0x0000001f04047819 */ /* 0x000fc800000006ff */
[----:B------:R-:W3:Y:S02]  /*eb90*/  SYNCS.PHASECHK.TRANS64.TRYWAIT P0, [UR7+0x158], R4 ;  /* 0x00015804ff0075a7 */ /* 0x000ee40008001107 */
[----:B---3--:R-:W-:Y:S05]  /*eba0*/  @!P0 BRA `(.L_x_64) ;  /* 0x0000001000148947 */ /* 0x008fea0003800000 */
.L_x_134:
[----:B------:R-:W-:Y:S06]  /*ebb0*/  BAR.ARV 0x2, 0x1a0 ;  /* 0x0086800000007b1d */ /* 0x000fec0000002000 */
[----:B------:R-:W-:Y:S05]  /*ebc0*/  EXIT ;  /* 0x000000000000794d */ /* 0x000fea0003800000 */
.L_x_3:
[----:B------:R-:W-:-:S07]  /*ebd0*/  MOV R2, UR4 ;  /* 0x0000000400027c02 */ /* 0x000fce0008000f00 */
.L_x_65:
[----:B-1----:R1:W2:Y:S02]  /*ebe0*/  SYNCS.PHASECHK.TRANS64.TRYWAIT P0, [R2+URZ+0x140], RZ ;  /* 0x000140ff020075a7 */ /* 0x0022a400080011ff */
[----:B--2---:R-:W-:Y:S05]  /*ebf0*/  @!P0 NANOSLEEP.SYNCS 0x989680 ;  /* 0x009896800000895d */ /* 0x004fea0003900000 */
[----:B------:R-:W2:Y:S02]  /*ec00*/  @!P0 SYNCS.PHASECHK.TRANS64 P0, [R2+URZ+0x140], RZ ;  /* 0x000140ff020085a7 */ /* 0x000ea400080010ff */
[----:B--2---:R-:W-:Y:S05]  /*ec10*/  @!P0 BRA `(.L_x_65) ;  /* 0xfffffffc00f08947 */ /* 0x004fea000383ffff */
[----:B------:R-:W-:Y:S05]  /*ec20*/  BRA `(.L_x_66) ;  /* 0xffffff1c00847947 */ /* 0x000fea000383ffff */
.L_x_4:
[----:B-1----:R-:W-:-:S07]  /*ec30*/  MOV R2, UR4 ;  /* 0x0000000400027c02 */ /* 0x002fce0008000f00 */
.L_x_67:
[----:B-1----:R1:W2:Y:S02]  /*ec40*/  SYNCS.PHASECHK.TRANS64.TRYWAIT P0, [R2+URZ+0x148], RZ ;  /* 0x000148ff020075a7 */ /* 0x0022a400080011ff */
[----:B--2---:R-:W-:Y:S05]  /*ec50*/  @!P0 NANOSLEEP.SYNCS 0x989680 ;  /* 0x009896800000895d */ /* 0x004fea0003900000 */
[----:B------:R-:W2:Y:S02]  /*ec60*/  @!P0 SYNCS.PHASECHK.TRANS64 P0, [R2+URZ+0x148], RZ ;  /* 0x000148ff020085a7 */ /* 0x000ea400080010ff */
[----:B--2---:R-:W-:Y:S05]  /*ec70*/  @!P0 BRA `(.L_x_67) ;  /* 0xfffffffc00f08947 */ /* 0x004fea000383ffff */
[----:B------:R-:W-:Y:S05]  /*ec80*/  BRA `(.L_x_68) ;  /* 0xffffff1c00907947 */ /* 0x000fea000383ffff */
.L_x_10:
[----:B------:R-:W-:-:S07]  /*ec90*/  MOV R2, UR15 ;  /* 0x0000000f00027c02 */ /* 0x000fce0008000f00 */
.L_x_69:
[----:B-1----:R1:W2:Y:S02]  /*eca0*/  SYNCS.PHASECHK.TRANS64.TRYWAIT P0, [R2+URZ], RZ ;  /* 0x000000ff020075a7 */ /* 0x0022a400080011ff */
[----:B--2---:R-:W-:Y:S05]  /*ecb0*/  @!P0 NANOSLEEP.SYNCS 0x989680 ;  /* 0x009896800000895d */ /* 0x004fea0003900000 */
[----:B------:R-:W2:Y:S02]  /*ecc0*/  @!P0 SYNCS.PHASECHK.TRANS64 P0, [R2+URZ], RZ ;  /* 0x000000ff020085a7 */ /* 0x000ea400080010ff */
[----:B--2---:R-:W-:Y:S05]  /*ecd0*/  @!P0 BRA `(.L_x_69) ;  /* 0xfffffffc00f08947 */ /* 0x004fea000383ffff */
[----:B------:R-:W-:Y:S05]  /*ece0*/  BRA `(.L_x_70) ;  /* 0xffffff2400187947 */ /* 0x000fea000383ffff */
.L_x_11:
[----:B------:R-:W-:-:S07]  /*ecf0*/  MOV R2, UR15 ;  /* 0x0000000f00027c02 */ /* 0x000fce0008000f00 */
.L_x_71:
[----:B-1----:R1:W2:Y:S02]  /*ed00*/  SYNCS.PHASECHK.TRANS64.TRYWAIT P0, [R2+URZ+0x20], RZ ;  /* 0x000020ff020075a7 */ /* 0x0022a400080011ff */
[----:B--2---:R-:W-:Y:S05]  /*ed10*/  @!P0 NANOSLEEP.SYNCS 0x989680 ;  /* 0x009896800000895d */ /* 0x004fea0003900000 */
[----:B------:R-:W2:Y:S02]  /*ed20*/  @!P0 SYNCS.PHASECHK.TRANS64 P0, [R2+URZ+0x20], RZ ;  /* 0x000020ff020085a7 */ /* 0x000ea400080010ff */
[----:B--2---:R-:W-:Y:S05]  /*ed30*/  @!P0 BRA `(.L_x_71) ;  /* 0xfffffffc00f08947 */ /* 0x004fea000383ffff */
[----:B------:R-:W-:Y:S05]  /*ed40*/  BRA `(.L_x_72) ;  /* 0xffffff24008c7947 */ /* 0x000fea000383ffff */
.L_x_12:
[----:B------:R-:W-:-:S07]  /*ed50*/  MOV R2, UR15 ;  /* 0x0000000f00027c02 */ /* 0x000fce0008000f00 */
.L_x_73:
[----:B-1----:R1:W2:Y:S02]  /*ed60*/  SYNCS.PHASECHK.TRANS64.TRYWAIT P0, [R2+URZ+0x8], RZ ;  /* 0x000008ff020075a7 */ /* 0x0022a400080011ff */
[----:B--2---:R-:W-:Y:S05]  /*ed70*/  @!P0 NANOSLEEP.SYNCS 0x989680 ;  /* 0x009896800000895d */ /* 0x004fea0003900000 */
[----:B------:R-:W2:Y:S02]  /*ed80*/  @!P0 SYNCS.PHASECHK.TRANS64 P0, [R2+URZ+0x8], RZ ;  /* 0x000008ff020085a7 */ /* 0x000ea400080010ff */
[----:B--2---:R-:W-:Y:S05]  /*ed90*/  @!P0 BRA `(.L_x_73) ;  /* 0xfffffffc00f08947 */ /* 0x004fea000383ffff */
[----:B------:R-:W-:Y:S05]  /*eda0*/  BRA `(.L_x_74) ;  /* 0xffffff28005c7947 */ /* 0x000fea000383ffff */
.L_x_14:
[----:B------:R-:W-:Y:S02]  /*edb0*/  MOV R9, UR36 ;  /* 0x0000002400097c02 */ /* 0x000fe40008000f00 */
[----:B------:R-:W-:Y:S07]  /*edc0*/  MOV R14, R15 ;  /* 0x0000000f000e7202 */ /* 0x000fee0000000f00 */
.L_x_75:
[----:B-1----:R1:W2:Y:S02]  /*edd0*/  SYNCS.PHASECHK.TRANS64.TRYWAIT P0, [R9+URZ], R15 ;  /* 0x0000000f090075a7 */ /* 0x0022a400080011ff */
[----:B--2---:R-:W-:Y:S05]  /*ede0*/  @!P0 NANOSLEEP.SYNCS 0x989680 ;  /* 0x009896800000895d */ /* 0x004fea0003900000 */
[----:B------:R-:W2:Y:S02]  /*edf0*/  @!P0 SYNCS.PHASECHK.TRANS64 P0, [R9+URZ], R15 ;  /* 0x0000000f090085a7 */ /* 0x000ea400080010ff */
[----:B--2---:R-:W-:Y:S05]  /*ee00*/  @!P0 BRA `(.L_x_75) ;  /* 0xfffffffc00f08947 */ /* 0x004fea000383ffff */
[----:B------:R-:W-:Y:S05]  /*ee10*/  BRA `(.L_x_76) ;  /* 0xffffff2c00507947 */ /* 0x000fea000383ffff */
.L_x_15:
[----:B------:R-:W-:Y:S02]  /*ee20*/  MOV R14, UR14 ;  /* 0x0000000e000e7c02 */ /* 0x000fe40008000f00 */
[----:B------:R-:W-:Y:S02]  /*ee30*/  MOV R15, UR14 ;  /* 0x0000000e000f7c02 */ /* 0x000fe40008000f00 */
[----:B------:R-:W-:Y:S07]  /*ee40*/  MOV R9, UR15 ;  /* 0x0000000f00097c02 */ /* 0x000fee0008000f00 */
.L_x_77:
[----:B-1----:R1:W2:Y:S02]  /*ee50*/  SYNCS.PHASECHK.TRANS64.TRYWAIT P0, [R9+URZ+0xd0], R15 ;  /* 0x0000d00f090075a7 */ /* 0x0022a400080011ff */
[----:B--2---:R-:W-:Y:S05]  /*ee60*/  @!P0 NANOSLEEP.SYNCS 0x989680 ;  /* 0x009896800000895d */ /* 0x004fea0003900000 */
[----:B------:R-:W2:Y:S02]  /*ee70*/  @!P0 SYNCS.PHASECHK.TRANS64 P0, [R9+URZ+0xd0], R15 ;  /* 0x0000d00f090085a7 */ /* 0x000ea400080010ff */
[----:B--2---:R-:W-:Y:S05]  /*ee80*/  @!P0 BRA `(.L_x_77) ;  /* 0xfffffffc00f08947 */ /* 0x004fea000383ffff */
[----:B------:R-:W-:Y:S05]  /*ee90*/  BRA `(.L_x_78) ;  /* 0xffffff2c00987947 */ /* 0x000fea000383ffff */
.L_x_16:
[----:B------:R-:W-:Y:S02]  /*eea0*/  MOV R14, UR14 ;  /* 0x0000000e000e7c02 */ /* 0x000fe40008000f00 */
[----:B------:R-:W-:Y:S02]  /*eeb0*/  MOV R15, UR14 ;  /* 0x0000000e000f7c02 */ /* 0x000fe40008000f00 */
[----:B------:R-:W-:Y:S07]  /*eec0*/  MOV R8, UR15 ;  /* 0x0000000f00087c02 */ /* 0x000fee0008000f00 */
.L_x_79:
[----:B-1----:R1:W2:Y:S02]  /*eed0*/  SYNCS.PHASECHK.TRANS64.TRYWAIT P0, [R8+URZ+0xe0], R15 ;  /* 0x0000e00f080075a7 */ /* 0x0022a400080011ff */
[----:B--2---:R-:W-:Y:S05]  /*eee0*/  @!P0 NANOSLEEP.SYNCS 0x989680 ;  /* 0x009896800000895d */ /* 0x004fea0003900000 */
[----:B------:R-:W2:Y:S02]  /*eef0*/  @!P0 SYNCS.PHASECHK.TRANS64 P0, [R8+URZ+0xe0], R15 ;  /* 0x0000e00f080085a7 */ /* 0x000ea400080010ff */
[----:B--2---:R-:W-:Y:S05]  /*ef00*/  @!P0 BRA `(.L_x_79) ;  /* 0xfffffffc00f08947 */ /* 0x004fea000383ffff */
[----:B------:R-:W-:Y:S05]  /*ef10*/  BRA `(.L_x_80) ;  /* 0xffffff2c00c47947 */ /* 0x000fea000383ffff */
.L_x_17:
[----:B------:R-:W-:Y:S02]  /*ef20*/  MOV R10, UR27 ;  /* 0x0000001b000a7c02 */ /* 0x000fe40008000f00 */
[----:B------:R-:W-:Y:S07]  /*ef30*/  MOV R8, R9 ;  /* 0x0000000900087202 */ /* 0x000fee0000000f00 */
.L_x_81:
[----:B-1----:R1:W2:Y:S02]  /*ef40*/  SYNCS.PHASECHK.TRANS64.TRYWAIT P0, [R10+URZ], R9 ;  /* 0x000000090a0075a7 */ /* 0x0022a400080011ff */
[----:B--2---:R-:W-:Y:S05]  /*ef50*/  @!P0 NANOSLEEP.SYNCS 0x989680 ;  /* 0x009896800000895d */ /* 0x004fea0003900000 */
[----:B------:R-:W2:Y:S02]  /*ef60*/  @!P0 SYNCS.PHASECHK.TRANS64 P0, [R10+URZ], R9 ;  /* 0x000000090a0085a7 */ /* 0x000ea400080010ff */
[----:B--2---:R-:W-:Y:S05]  /*ef70*/  @!P0 BRA `(.L_x_81) ;  /* 0xfffffffc00f08947 */ /* 0x004fea000383ffff */
[----:B------:R-:W-:Y:S05]  /*ef80*/  BRA `(.L_x_82) ;  /* 0xffffff2c00d47947 */ /* 0x000fea000383ffff */
.L_x_18:
[----:B------:R-:W-:Y:S02]  /*ef90*/  MOV R14, UR14 ;  /* 0x0000000e000e7c02 */ /* 0x000fe40008000f00 */
[----:B------:R-:W-:Y:S02]  /*efa0*/  MOV R15, UR14 ;  /* 0x0000000e000f7c02 */ /* 0x000fe40008000f00 */
[----:B------:R-:W-:Y:S07]  /*efb0*/  MOV R10, UR15 ;  /* 0x0000000f000a7c02 */ /* 0x000fee0008000f00 */
.L_x_83:
[----:B-1----:R1:W2:Y:S02]  /*efc0*/  SYNCS.PHASECHK.TRANS64.TRYWAIT P0, [R10+URZ+0xd8], R15 ;  /* 0x0000d80f0a0075a7 */ /* 0x0022a400080011ff */
[----:B--2---:R-:W-:Y:S05]  /*efd0*/  @!P0 NANOSLEEP.SYNCS 0x989680 ;  /* 0x009896800000895d */ /* 0x004fea0003900000 */
[----:B------:R-:W2:Y:S02]  /*efe0*/  @!P0 SYNCS.PHASECHK.TRANS64 P0, [R10+URZ+0xd8], R15 ;  /* 0x0000d80f0a0085a7 */ /* 0x000ea400080010ff */
[----:B--2---:R-:W-:Y:S05]  /*eff0*/  @!P0 BRA `(.L_x_83) ;  /* 0xfffffffc00f08947 */ /* 0x004fea000383ffff */
[----:B------:R-:W-:Y:S05]  /*f000*/  BRA `(.L_x_84) ;  /* 0xffffff3000247947 */ /* 0x000fea000383ffff */
.L_x_19:
[----:B------:R-:W-:Y:S02]  /*f010*/  MOV R14, UR14 ;  /* 0x0000000e000e7c02 */ /* 0x000fe40008000f00 */
[----:B-1----:R-:W-:Y:S02]  /*f020*/  MOV R15, UR14 ;  /* 0x0000000e000f7c02 */ /* 0x002fe40008000f00 */
[----:B------:R-:W-:Y:S07]  /*f030*/  MOV R8, UR15 ;  /* 0x0000000f00087c02 */ /* 0x000fee0008000f00 */
.L_x_85:
[----:B-1----:R1:W2:Y:S02]  /*f040*/  SYNCS.PHASECHK.TRANS64.TRYWAIT P0, [R8+URZ+0xe8], R15 ;  /* 0x0000e80f080075a7 */ /* 0x0022a400080011ff */
[----:B--2---:R-:W-:Y:S05]  /*f050*/  @!P0 NANOSLEEP.SYNCS 0x989680 ;  /* 0x009896800000895d */ /* 0x004fea0003900000 */
[----:B------:R-:W2:Y:S02]  /*f060*/  @!P0 SYNCS.PHASECHK.TRANS64 P0, [R8+URZ+0xe8], R15 ;  /* 0x0000e80f080085a7 */ /* 0x000ea400080010ff */
[----:B--2---:R-:W-:Y:S05]  /*f070*/  @!P0 BRA `(.L_x_85) ;  /* 0xfffffffc00f08947 */ /* 0x004fea000383ffff */
[----:B------:R-:W-:Y:S05]  /*f080*/  BRA `(.L_x_86) ;  /* 0xffffff3000407947 */ /* 0x000fea000383ffff */
.L_x_21:
[----:B------:R-:W-:Y:S02]  /*f090*/  MOV R3, UR14 ;  /* 0x0000000e00037c02 */ /* 0x000fe40008000f00 */
[----:B------:R-:W-:-:S07]  /*f0a0*/  MOV R5, R4 ;  /* 0x0000000400057202 */ /* 0x000fce0000000f00 */
.L_x_87:
[----:B-1----:R1:W2:Y:S02]  /*f0b0*/  SYNCS.PHASECHK.TRANS64.TRYWAIT P0, [R3+URZ+0x20], R5 ;  /* 0x00002005030075a7 */ /* 0x0022a400080011ff */
[----:B--2---:R-:W-:Y:S05]  /*f0c0*/  @!P0 NANOSLEEP.SYNCS 0x989680 ;  /* 0x009896800000895d */ /* 0x004fea0003900000 */
[----:B------:R-:W2:Y:S02]  /*f0d0*/  @!P0 SYNCS.PHASECHK.TRANS64 P0, [R3+URZ+0x20], R5 ;  /* 0x00002005030085a7 */ /* 0x000ea400080010ff */
[----:B--2---:R-:W-:Y:S05]  /*f0e0*/  @!P0 BRA `(.L_x_87) ;  /* 0xfffffffc00f08947 */ /* 0x004fea000383ffff */
[----:B------:R-:W-:Y:S05]  /*f0f0*/  BRA `(.L_x_88) ;  /* 0xffffff3000b47947 */ /* 0x000fea000383ffff */
.L_x_22:
[----:B------:R-:W-:Y:S02]  /*f100*/  MOV R4, UR9 ;  /* 0x0000000900047c02 */ /* 0x000fe40008000f00 */
[----:B------:R-:W-:Y:S02]  /*f110*/  MOV R5, UR9 ;  /* 0x0000000900057c02 */ /* 0x000fe40008000f00 */
[----:B------:R-:W-:-:S07]  /*f120*/  MOV R3, UR15 ;  /* 0x0000000f00037c02 */ /* 0x000fce0008000f00 */
.L_x_89:
[----:B-1----:R1:W2:Y:S02]  /*f130*/  SYNCS.PHASECHK.TRANS64.TRYWAIT P0, [R3+URZ+0xd0], R5 ;  /* 0x0000d005030075a7 */ /* 0x0022a400080011ff */
[----:B--2---:R-:W-:Y:S05]  /*f140*/  @!P0 NANOSLEEP.SYNCS 0x989680 ;  /* 0x009896800000895d */ /* 0x004fea0003900000 */
[----:B------:R-:W2:Y:S02]  /*f150*/  @!P0 SYNCS.PHASECHK.TRANS64 P0, [R3+URZ+0xd0], R5 ;  /* 0x0000d005030085a7 */ /* 0x000ea400080010ff */
[----:B--2---:R-:W-:Y:S05]  /*f160*/  @!P0 BRA `(.L_x_89) ;  /* 0xfffffffc00f08947 */ /* 0x004fea000383ffff */
[----:B------:R-:W-:Y:S05]  /*f170*/  BRA `(.L_x_90) ;  /* 0xffffff3400187947 */ /* 0x000fea000383ffff */
.L_x_23:
[----:B------:R-:W-:Y:S02]  /*f180*/  MOV R4, UR9 ;  /* 0x0000000900047c02 */ /* 0x000fe40008000f00 */
[----:B------:R-:W-:Y:S02]  /*f190*/  MOV R5, UR9 ;  /* 0x0000000900057c02 */ /* 0x000fe40008000f00 */
[----:B------:R-:W-:-:S07]  /*f1a0*/  MOV R3, UR8 ;  /* 0x0000000800037c02 */ /* 0x000fce0008000f00 */
.L_x_91:
[----:B-1----:R1:W2:Y:S02]  /*f1b0*/  SYNCS.PHASECHK.TRANS64.TRYWAIT P0, [R3+URZ+0xe0], R5 ;  /* 0x0000e005030075a7 */ /* 0x0022a400080011ff */
[----:B--2---:R-:W-:Y:S05]  /*f1c0*/  @!P0 NANOSLEEP.SYNCS 0x989680 ;  /* 0x009896800000895d */ /* 0x004fea0003900000 */
[----:B------:R-:W2:Y:S02]  /*f1d0*/  @!P0 SYNCS.PHASECHK.TRANS64 P0, [R3+URZ+0xe0], R5 ;  /* 0x0000e005030085a7 */ /* 0x000ea400080010ff */
[----:B--2---:R-:W-:Y:S05]  /*f1e0*/  @!P0 BRA `(.L_x_91) ;  /* 0xfffffffc00f08947 */ /* 0x004fea000383ffff */
[----:B------:R-:W-:Y:S05]  /*f1f0*/  BRA `(.L_x_92) ;  /* 0xffffff3400347947 */ /* 0x000fea000383ffff */
.L_x_24:
[----:B------:R-:W-:Y:S02]  /*f200*/  MOV R4, UR9 ;  /* 0x0000000900047c02 */ /* 0x000fe40008000f00 */
[----:B------:R-:W-:Y:S02]  /*f210*/  MOV R5, UR9 ;  /* 0x0000000900057c02 */ /* 0x000fe40008000f00 */
[----:B------:R-:W-:-:S07]  /*f220*/  MOV R3, UR8 ;  /* 0x0000000800037c02 */ /* 0x000fce0008000f00 */
.L_x_93:
[----:B-1----:R1:W2:Y:S02]  /*f230*/  SYNCS.PHASECHK.TRANS64.TRYWAIT P0, [R3+URZ+0xd8], R5 ;  /* 0x0000d805030075a7 */ /* 0x0022a400080011ff */
[----:B--2---:R-:W-:Y:S05]  /*f240*/  @!P0 NANOSLEEP.SYNCS 0x989680 ;  /* 0x009896800000895d */ /* 0x004fea0003900000 */
[----:B------:R-:W2:Y:S02]  /*f250*/  @!P0 SYNCS.PHASECHK.TRANS64 P0, [R3+URZ+0xd8], R5 ;  /* 0x0000d805030085a7 */ /* 0x000ea400080010ff */
[----:B--2---:R-:W-:Y:S05]  /*f260*/  @!P0 BRA `(.L_x_93) ;  /* 0xfffffffc00f08947 */ /* 0x004fea000383ffff */
[----:B------:R-:W-:Y:S05]  /*f270*/  BRA `(.L_x_94) ;  /* 0xffffff34006c7947 */ /* 0x000fea000383ffff */
.L_x_25:
[----:B------:R-:W-:Y:S01]  /*f280*/  MOV R2, UR8 ;  /* 0x0000000800027c02 */ /* 0x000fe20008000f00 */
[----:B------:R-:W-:Y:S01]  /*f290*/  UMOV UR6, UR9 ;  /* 0x0000000900067c82 */ /* 0x000fe20008000000 */
[----:B------:R-:W-:-:S05]  /*f2a0*/  UMOV UR7, UR9 ;  /* 0x0000000900077c82 */ /* 0x000fca0008000000 */
.L_x_95:
[----:B------:R-:W-:Y:S02]  /*f2b0*/  MOV R4, UR6 ;  /* 0x0000000600047c02 */ /* 0x000fe40008000f00 */
[----:B-1----:R-:W-:-:S04]  /*f2c0*/  MOV R5, UR7 ;  /* 0x0000000700057c02 */ /* 0x002fc80008000f00 */
[----:B------:R1:W2:Y:S03]  /*f2d0*/  SYNCS.PHASECHK.TRANS64.TRYWAIT P0, [R2+URZ+0xe8], R5 ;  /* 0x0000e805020075a7 */ /* 0x0002a600080011ff */
[----:B--2---:R-:W-:Y:S05]  /*f2e0*/  @!P0 NANOSLEEP.SYNCS 0x989680 ;  /* 0x009896800000895d */ /* 0x004fea0003900000 */
[----:B------:R-:W2:Y:S02]  /*f2f0*/  @!P0 SYNCS.PHASECHK.TRANS64 P0, [R2+URZ+0xe8], R5 ;  /* 0x0000e805020085a7 */ /* 0x000ea400080010ff */
[----:B--2---:R-:W-:Y:S05]  /*f300*/  @!P0 BRA `(.L_x_95) ;  /* 0xfffffffc00e88947 */ /* 0x004fea000383ffff */
[----:B------:R-:W-:Y:S05]  /*f310*/  BRA `(.L_x_96) ;  /* 0xffffff3400787947 */ /* 0x000fea000383ffff */
.L_x_32:
[----:B------:R-:W-:Y:S01]  /*f320*/  HFMA2 R4, -RZ, RZ, -0.0 , 0 ;  /* 0x80000000ff047431 */ /* 0x000fe200000001ff */
[----:B------:R-:W-:Y:S02]  /*f330*/  MOV R2, UR25 ;  /* 0x0000001900027c02 */ /* 0x000fe40008000f00 */
[----:B------:R-:W-:-:S07]  /*f340*/  MOV R5, 0x80000000 ;  /* 0x8000000000057802 */ /* 0x000fce0000000f00 */
.L_x_97:
[----:B-1----:R1:W2:Y:S02]  /*f350*/  SYNCS.PHASECHK.TRANS64.TRYWAIT P0, [R2+URZ+0x70], R5 ;  /* 0x00007005020075a7 */ /* 0x0022a400080011ff */
[----:B--2---:R-:W-:Y:S05]  /*f360*/  @!P0 NANOSLEEP.SYNCS 0x989680 ;  /* 0x009896800000895d */ /* 0x004fea0003900000 */
[----:B------:R-:W2:Y:S02]  /*f370*/  @!P0 SYNCS.PHASECHK.TRANS64 P0, [R2+URZ+0x70], R5 ;  /* 0x00007005020085a7 */ /* 0x000ea400080010ff */
[----:B--2---:R-:W-:Y:S05]  /*f380*/  @!P0 BRA `(.L_x_97) ;  /* 0xfffffffc00f08947 */ /* 0x004fea000383ffff */
[----:B------:R-:W-:Y:S05]  /*f390*/  BRA `(.L_x_98) ;  /* 0xffffff3c00a47947 */ /* 0x000fea000383ffff */
.L_x_33:
[----:B------:R-:W-:Y:S01]  /*f3a0*/  HFMA2 R4, -RZ, RZ, -0.0 , 0 ;  /* 0x80000000ff047431 */ /* 0x000fe200000001ff */
[----:B------:R-:W-:Y:S02]  /*f3b0*/  MOV R2, UR25 ;  /* 0x0000001900027c02 */ /* 0x000fe40008000f00 */
[----:B------:R-:W-:-:S07]  /*f3c0*/  MOV R5, 0x80000000 ;  /* 0x8000000000057802 */ /* 0x000fce0000000f00 */
.L_x_99:
[----:B-1----:R1:W2:Y:S02]  /*f3d0*/  SYNCS.PHASECHK.TRANS64.TRYWAIT P0, [R2+URZ+0x10], R5 ;  /* 0x00001005020075a7 */ /* 0x0022a400080011ff */
[----:B--2---:R-:W-:Y:S05]  /*f3e0*/  @!P0 NANOSLEEP.SYNCS 0x989680 ;  /* 0x009896800000895d */ /* 0x004fea0003900000 */
[----:B------:R-:W2:Y:S02]  /*f3f0*/  @!P0 SYNCS.PHASECHK.TRANS64 P0, [R2+URZ+0x10], R5 ;  /* 0x00001005020085a7 */ /* 0x000ea400080010ff */
[----:B--2---:R-:W-:Y:S05]  /*f400*/  @!P0 BRA `(.L_x_99) ;  /* 0xfffffffc00f08947 */ /* 0x004fea000383ffff */
[----:B------:R-:W-:Y:S05]  /*f410*/  BRA `(.L_x_100) ;  /* 0xffffff3c00cc7947 */ /* 0x000fea000383ffff */
.L_x_34:
[----:B------:R-:W-:Y:S01]  /*f420*/  HFMA2 R4, -RZ, RZ, -0.0 , 0 ;  /* 0x80000000ff047431 */ /* 0x000fe200000001ff */
[----:B------:R-:W-:Y:S02]  /*f430*/  MOV R2, UR25 ;  /* 0x0000001900027c02 */ /* 0x000fe40008000f00 */
[----:B------:R-:W-:-:S07]  /*f440*/  MOV R5, 0x80000000 ;  /* 0x8000000000057802 */ /* 0x000fce0000000f00 */
.L_x_101:
[----:B-1----:R1:W2:Y:S02]  /*f450*/  SYNCS.PHASECHK.TRANS64.TRYWAIT P0, [R2+URZ+0x18], R5 ;  /* 0x00001805020075a7 */ /* 0x0022a400080011ff */
[----:B--2---:R-:W-:Y:S05]  /*f460*/  @!P0 NANOSLEEP.SYNCS 0x989680 ;  /* 0x009896800000895d */ /* 0x004fea0003900000 */
[----:B------:R-:W2:Y:S02]  /*f470*/  @!P0 SYNCS.PHASECHK.TRANS64 P0, [R2+URZ+0x18], R5 ;  /* 0x00001805020085a7 */ /* 0x000ea400080010ff */
[----:B--2---:R-:W-:Y:S05]  /*f480*/  @!P0 BRA `(.L_x_101) ;  /* 0xfffffffc00f08947 */ /* 0x004fea000383ffff */
[----:B------:R-:W-:Y:S05]  /*f490*/  BRA `(.L_x_102) ;  /* 0xffffff3c00ec7947 */ /* 0x000fea000383ffff */
.L_x_35:
[----:B------:R-:W-:Y:S01]  /*f4a0*/  HFMA2 R4, -RZ, RZ, -0.0 , 0 ;  /* 0x80000000ff047431 */ /* 0x000fe200000001ff */
[----:B------:R-:W-:Y:S02]  /*f4b0*/  MOV R2, UR25 ;  /* 0x0000001900027c02 */ /* 0x000fe40008000f00 */
[----:B------:R-:W-:-:S07]  /*f4c0*/  MOV R5, 0x80000000 ;  /* 0x8000000000057802 */ /* 0x000fce0000000f00 */
.L_x_103:
[----:B-1----:R1:W2:Y:S02]  /*f4d0*/  SYNCS.PHASECHK.TRANS64.TRYWAIT P0, [R2+URZ+0x78], R5 ;  /* 0x00007805020075a7 */ /* 0x0022a400080011ff */
[----:B--2---:R-:W-:Y:S05]  /*f4e0*/  @!P0 NANOSLEEP.SYNCS 0x989680 ;  /* 0x009896800000895d */ /* 0x004fea0003900000 */
[----:B------:R-:W2:Y:S02]  /*f4f0*/  @!P0 SYNCS.PHASECHK.TRANS64 P0, [R2+URZ+0x78], R5 ;  /* 0x00007805020085a7 */ /* 0x000ea400080010ff */
[----:B--2---:R-:W-:Y:S05]  /*f500*/  @!P0 BRA `(.L_x_103) ;  /* 0xfffffffc00f08947 */ /* 0x004fea000383ffff */
[----:B------:R-:W-:Y:S05]  /*f510*/  BRA `(.L_x_104) ;  /* 0xffffff4000087947 */ /* 0x000fea000383ffff */
.L_x_36:
[----:B-1----:R-:W-:Y:S02]  /*f520*/  MOV R2, UR5 ;  /* 0x0000000500027c02 */ /* 0x002fe40008000f00 */
[----:B------:R-:W-:-:S07]  /*f530*/  MOV R9, R8 ;  /* 0x0000000800097202 */ /* 0x000fce0000000f00 */
.L_x_105:
[----:B-1----:R1:W2:Y:S02]  /*f540*/  SYNCS.PHASECHK.TRANS64.TRYWAIT P0, [R2+URZ+0x70], R9 ;  /* 0x00007009020075a7 */ /* 0x0022a400080011ff */
[----:B--2---:R-:W-:Y:S05]  /*f550*/  @!P0 NANOSLEEP.SYNCS 0x989680 ;  /* 0x009896800000895d */ /* 0x004fea0003900000 */
[----:B------:R-:W2:Y:S02]  /*f560*/  @!P0 SYNCS.PHASECHK.TRANS64 P0, [R2+URZ+0x70], R9 ;  /* 0x00007009020085a7 */ /* 0x000ea400080010ff */
[----:B--2---:R-:W-:Y:S05]  /*f570*/  @!P0 BRA `(.L_x_105) ;  /* 0xfffffffc00f08947 */ /* 0x004fea000383ffff */
[----:B------:R-:W-:Y:S05]  /*f580*/  BRA `(.L_x_106) ;  /* 0xffffff4000647947 */ /* 0x000fea000383ffff */
.L_x_37:
[----:B------:R-:W-:Y:S02]  /*f590*/  MOV R2, UR4 ;  /* 0x0000000400027c02 */ /* 0x000fe40008000f00 */
[-C--:B------:R-:W-:Y:S02]  /*f5a0*/  MOV R8, R5.reuse ;  /* 0x0000000500087202 */ /* 0x080fe40000000f00 */
[----:B------:R-:W-:-:S07]  /*f5b0*/  MOV R9, R5 ;  /* 0x0000000500097202 */ /* 0x000fce0000000f00 */
.L_x_107:
[----:B-1----:R1:W2:Y:S02]  /*f5c0*/  SYNCS.PHASECHK.TRANS64.TRYWAIT P0, [R2+URZ+0x70], R9 ;  /* 0x00007009020075a7 */ /* 0x0022a400080011ff */
[----:B--2---:R-:W-:Y:S05]  /*f5d0*/  @!P0 NANOSLEEP.SYNCS 0x989680 ;  /* 0x009896800000895d */ /* 0x004fea0003900000 */
[----:B------:R-:W2:Y:S02]  /*f5e0*/  @!P0 SYNCS.PHASECHK.TRANS64 P0, [R2+URZ+0x70], R9 ;  /* 0x00007009020085a7 */ /* 0x000ea400080010ff */
[----:B--2---:R-:W-:Y:S05]  /*f5f0*/  @!P0 BRA `(.L_x_107) ;  /* 0xfffffffc00f08947 */ /* 0x004fea000383ffff */
[----:B------:R-:W-:Y:S05]  /*f600*/  BRA `(.L_x_108) ;  /* 0xffffff4000847947 */ /* 0x000fea000383ffff */
.L_x_39:
[----:B-1----:R-:W-:Y:S02]  /*f610*/  MOV R2, UR4 ;  /* 0x0000000400027c02 */ /* 0x002fe40008000f00 */
[----:B------:R-:W-:-:S07]  /*f620*/  MOV R5, R4 ;  /* 0x0000000400057202 */ /* 0x000fce0000000f00 */
.L_x_109:
[----:B-1----:R1:W2:Y:S02]  /*f630*/  SYNCS.PHASECHK.TRANS64.TRYWAIT P0, [R2+URZ+0x70], R5 ;  /* 0x00007005020075a7 */ /* 0x0022a400080011ff */
[----:B--2---:R-:W-:Y:S05]  /*f640*/  @!P0 NANOSLEEP.SYNCS 0x989680 ;  /* 0x009896800000895d */ /* 0x004fea0003900000 */
[----:B------:R-:W2:Y:S02]  /*f650*/  @!P0 SYNCS.PHASECHK.TRANS64 P0, [R2+URZ+0x70], R5 ;  /* 0x00007005020085a7 */ /* 0x000ea400080010ff */
[----:B--2---:R-:W-:Y:S05]  /*f660*/  @!P0 BRA `(.L_x_109) ;  /* 0xfffffffc00f08947 */ /* 0x004fea000383ffff */
[----:B------:R-:W-:Y:S05]  /*f670*/  BRA `(.L_x_110) ;  /* 0xffffff44005c7947 */ /* 0x000fea000383ffff */
.L_x_40:
[----:B------:R-:W-:Y:S02]  /*f680*/  MOV R2, UR5 ;  /* 0x0000000500027c02 */ /* 0x000fe40008000f00 */
[----:B------:R-:W-:-:S07]  /*f690*/  MOV R7, R6 ;  /* 0x0000000600077202 */ /* 0x000fce0000000f00 */
.L_x_111:
[----:B-1----:R1:W2:Y:S02]  /*f6a0*/  SYNCS.PHASECHK.TRANS64.TRYWAIT P0, [R2+URZ+0x18], R7 ;  /* 0x00001807020075a7 */ /* 0x0022a400080011ff */
[----:B--2---:R-:W-:Y:S05]  /*f6b0*/  @!P0 NANOSLEEP.SYNCS 0x989680 ;  /* 0x009896800000895d */ /* 0x004fea0003900000 */
[----:B------:R-:W2:Y:S02]  /*f6c0*/  @!P0 SYNCS.PHASECHK.TRANS64 P0, [R2+URZ+0x18], R7 ;  /* 0x00001807020085a7 */ /* 0x000ea400080010ff */
[----:B--2---:R-:W-:Y:S05]  /*f6d0*/  @!P0 BRA `(.L_x_111) ;  /* 0xfffffffc00f08947 */ /* 0x004fea000383ffff */
[----:B------:R-:W-:Y:S05]  /*f6e0*/  BRA `(.L_x_112) ;  /* 0xffffff4400587947 */ /* 0x000fea000383ffff */
.L_x_43:
[----:B------:R-:W-:Y:S02]  /*f6f0*/  MOV R2, 0x80000000 ;  /* 0x8000000000027802 */ /* 0x000fe40000000f00 */
[----:B------:R-:W-:-:S07]  /*f700*/  MOV R3, 0x80000000 ;  /* 0x8000000000037802 */ /* 0x000fce0000000f00 */
.L_x_113:
[----:B-1----:R1:W2:Y:S02]  /*f710*/  SYNCS.PHASECHK.TRANS64.TRYWAIT P0, [UR17], R3 ;  /* 0x00000003ff0075a7 */ /* 0x0022a40008001111 */
[----:B--2---:R-:W-:Y:S05]  /*f720*/  @!P0 NANOSLEEP.SYNCS 0x989680 ;  /* 0x009896800000895d */ /* 0x004fea0003900000 */
[----:B------:R-:W2:Y:S02]  /*f730*/  @!P0 SYNCS.PHASECHK.TRANS64 P0, [UR17], R3 ;  /* 0x00000003ff0085a7 */ /* 0x000ea40008001011 */
[----:B--2---:R-:W-:Y:S05]  /*f740*/  @!P0 BRA `(.L_x_113) ;  /* 0xfffffffc00f08947 */ /* 0x004fea000383ffff */
[----:B------:R-:W-:Y:S05]  /*f750*/  BRA `(.L_x_114) ;  /* 0xffffff4400f47947 */ /* 0x000fea000383ffff */
.L_x_44:
[----:B------:R-:W1:Y:S02]  /*f760*/  SYNCS.PHASECHK.TRANS64.TRYWAIT P0, [UR18], RZ ;  /* 0x000000ffff0075a7 */ /* 0x000e640008001112 */
[----:B-1----:R-:W-:Y:S05]  /*f770*/  @!P0 NANOSLEEP.SYNCS 0x989680 ;  /* 0x009896800000895d */ /* 0x002fea0003900000 */
[----:B------:R-:W1:Y:S02]  /*f780*/  @!P0 SYNCS.PHASECHK.TRANS64 P0, [UR18], RZ ;  /* 0x000000ffff0085a7 */ /* 0x000e640008001012 */
[----:B-1----:R-:W-:Y:S05]  /*f790*/  @!P0 BRA `(.L_x_44) ;  /* 0xfffffffc00f08947 */ /* 0x002fea000383ffff */
[----:B------:R-:W-:Y:S05]  /*f7a0*/  BRA `(.L_x_115) ;  /* 0xffffff4800cc7947 */ /* 0x000fea000383ffff */
.L_x_45:
[----:B------:R-:W1:Y:S02]  /*f7b0*/  SYNCS.PHASECHK.TRANS64.TRYWAIT P0, [UR17], RZ ;  /* 0x000000ffff0075a7 */ /* 0x000e640008001111 */
[----:B-1----:R-:W-:Y:S05]  /*f7c0*/  @!P0 NANOSLEEP.SYNCS 0x989680 ;  /* 0x009896800000895d */ /* 0x002fea0003900000 */
[----:B------:R-:W1:Y:S02]  /*f7d0*/  @!P0 SYNCS.PHASECHK.TRANS64 P0, [UR17], RZ ;  /* 0x000000ffff0085a7 */ /* 0x000e640008001011 */
[----:B-1----:R-:W-:Y:S05]  /*f7e0*/  @!P0 BRA `(.L_x_45) ;  /* 0xfffffffc00f08947 */ /* 0x002fea000383ffff */
[----:B------:R-:W-:Y:S05]  /*f7f0*/  BRA `(.L_x_116) ;  /* 0xffffff7000e07947 */ /* 0x000fea000383ffff */
.L_x_47:
[----:B------:R-:W-:Y:S02]  /*f800*/  MOV R4, UR4 ;  /* 0x0000000400047c02 */ /* 0x000fe40008000f00 */
[----:B------:R-:W-:-:S07]  /*f810*/  MOV R5, UR4 ;  /* 0x0000000400057c02 */ /* 0x000fce0008000f00 */
.L_x_117:
[----:B---3--:R3:W4:Y:S02]  /*f820*/  SYNCS.PHASECHK.TRANS64.TRYWAIT P0, [UR18], R5 ;  /* 0x00000005ff0075a7 */ /* 0x0087240008001112 */
[----:B----4-:R-:W-:Y:S05]  /*f830*/  @!P0 NANOSLEEP.SYNCS 0x989680 ;  /* 0x009896800000895d */ /* 0x010fea0003900000 */
[----:B------:R-:W4:Y:S02]  /*f840*/  @!P0 SYNCS.PHASECHK.TRANS64 P0, [UR18], R5 ;  /* 0x00000005ff0085a7 */ /* 0x000f240008001012 */
[----:B----4-:R-:W-:Y:S05]  /*f850*/  @!P0 BRA `(.L_x_117) ;  /* 0xfffffffc00f08947 */ /* 0x010fea000383ffff */
[----:B------:R-:W-:Y:S05]  /*f860*/  BRA `(.L_x_118) ;  /* 0xffffff7400147947 */ /* 0x000fea000383ffff */
.L_x_48:
[----:B------:R-:W-:Y:S02]  /*f870*/  MOV R4, UR4 ;  /* 0x0000000400047c02 */ /* 0x000fe40008000f00 */
[----:B------:R-:W-:-:S07]  /*f880*/  MOV R5, UR4 ;  /* 0x0000000400057c02 */ /* 0x000fce0008000f00 */
.L_x_119:
[----:B-1----:R1:W2:Y:S02]  /*f890*/  SYNCS.PHASECHK.TRANS64.TRYWAIT P0, [UR17], R5 ;  /* 0x00000005ff0075a7 */ /* 0x0022a40008001111 */
[----:B--2---:R-:W-:Y:S05]  /*f8a0*/  @!P0 NANOSLEEP.SYNCS 0x989680 ;  /* 0x009896800000895d */ /* 0x004fea0003900000 */
[----:B------:R-:W2:Y:S02]  /*f8b0*/  @!P0 SYNCS.PHASECHK.TRANS64 P0, [UR17], R5 ;  /* 0x00000005ff0085a7 */ /* 0x000ea40008001011 */
[----:B--2---:R-:W-:Y:S05]  /*f8c0*/  @!P0 BRA `(.L_x_119) ;  /* 0xfffffffc00f08947 */ /* 0x004fea000383ffff */
[----:B------:R-:W-:Y:S05]  /*f8d0*/  BRA `(.L_x_120) ;  /* 0xffffff9400f87947 */ /* 0x000fea000383ffff */
.L_x_51:
[----:B------:R-:W-:Y:S01]  /*f8e0*/  UIADD3 UR8, UPT, UPT, UR5, 0xc0, URZ ;  /* 0x000000c005087890 */ /* 0x000fe2000fffe0ff */
[----:B------:R-:W-:Y:S02]  /*f8f0*/  MOV R6, UR6 ;  /* 0x0000000600067c02 */ /* 0x000fe40008000f00 */
[----:B------:R-:W-:-:S03]  /*f900*/  MOV R7, UR6 ;  /* 0x0000000600077c02 */ /* 0x000fc60008000f00 */
[----:B------:R-:W-:-:S07]  /*f910*/  MOV R4, UR8 ;  /* 0x0000000800047c02 */ /* 0x000fce0008000f00 */
.L_x_121:
[----:B-1----:R1:W2:Y:S02]  /*f920*/  SYNCS.PHASECHK.TRANS64.TRYWAIT P0, [R4+URZ], R7 ;  /* 0x00000007040075a7 */ /* 0x0022a400080011ff */
[----:B--2---:R-:W-:Y:S05]  /*f930*/  @!P0 NANOSLEEP.SYNCS 0x989680 ;  /* 0x009896800000895d */ /* 0x004fea0003900000 */
[----:B------:R-:W2:Y:S02]  /*f940*/  @!P0 SYNCS.PHASECHK.TRANS64 P0, [R4+URZ], R7 ;  /* 0x00000007040085a7 */ /* 0x000ea400080010ff */
[----:B--2---:R-:W-:Y:S05]  /*f950*/  @!P0 BRA `(.L_x_121) ;  /* 0xfffffffc00f08947 */ /* 0x004fea000383ffff */
[----:B------:R-:W-:Y:S05]  /*f960*/  BRA `(.L_x_122) ;  /* 0xffffff9c00707947 */ /* 0x000fea000383ffff */
.L_x_52:
[----:B------:R-:W-:Y:S01]  /*f970*/  MOV R4, UR6 ;  /* 0x0000000600047c02 */ /* 0x000fe20008000f00 */
[----:B------:R-:W-:Y:S01]  /*f980*/  UIADD3 UR5, UPT, UPT, UR5, 0x130, URZ ;  /* 0x0000013005057890 */ /* 0x000fe2000fffe0ff */
[----:B------:R-:W-:-:S11]  /*f990*/  MOV R5, UR6 ;  /* 0x0000000600057c02 */ /* 0x000fd60008000f00 */
.L_x_123:
[----:B-1----:R1:W2:Y:S02]  /*f9a0*/  SYNCS.PHASECHK.TRANS64.TRYWAIT P0, [UR5], R5 ;  /* 0x00000005ff0075a7 */ /* 0x0022a40008001105 */
[----:B--2---:R-:W-:Y:S05]  /*f9b0*/  @!P0 NANOSLEEP.SYNCS 0x989680 ;  /* 0x009896800000895d */ /* 0x004fea0003900000 */
[----:B------:R-:W2:Y:S02]  /*f9c0*/  @!P0 SYNCS.PHASECHK.TRANS64 P0, [UR5], R5 ;  /* 0x00000005ff0085a7 */ /* 0x000ea40008001005 */
[----:B--2---:R-:W-:Y:S05]  /*f9d0*/  @!P0 BRA `(.L_x_123) ;  /* 0xfffffffc00f08947 */ /* 0x004fea000383ffff */
[----:B------:R-:W-:Y:S05]  /*f9e0*/  BRA `(.L_x_124) ;  /* 0xffffffb800887947 */ /* 0x000fea000383ffff */
.L_x_54:
[----:B------:R-:W-:Y:S01]  /*f9f0*/  UIADD3 UR4, UPT, UPT, UR4, 0x130, URZ ;  /* 0x0000013004047890 */ /* 0x000fe2000fffe0ff */
[----:B-1----:R-:W-:Y:S02]  /*fa00*/  MOV R2, UR9 ;  /* 0x0000000900027c02 */ /* 0x002fe40008000f00 */
[----:B------:R-:W-:-:S03]  /*fa10*/  MOV R3, UR9 ;  /* 0x0000000900037c02 */ /* 0x000fc60008000f00 */
[----:B------:R-:W-:-:S07]  /*fa20*/  MOV R0, UR4 ;  /* 0x0000000400007c02 */ /* 0x000fce0008000f00 */
.L_x_125:
[----:B-1----:R1:W2:Y:S02]  /*fa30*/  SYNCS.PHASECHK.TRANS64.TRYWAIT P0, [R0+URZ], R3 ;  /* 0x00000003000075a7 */ /* 0x0022a400080011ff */
[----:B--2---:R-:W-:Y:S05]  /*fa40*/  @!P0 NANOSLEEP.SYNCS 0x989680 ;  /* 0x009896800000895d */ /* 0x004fea0003900000 */
[----:B------:R-:W2:Y:S02]  /*fa50*/  @!P0 SYNCS.PHASECHK.TRANS64 P0, [R0+URZ], R3 ;  /* 0x00000003000085a7 */ /* 0x000ea400080010ff */
[----:B--2---:R-:W-:Y:S05]  /*fa60*/  @!P0 BRA `(.L_x_125) ;  /* 0xfffffffc00f08947 */ /* 0x004fea000383ffff */
[----:B------:R-:W-:Y:S05]  /*fa70*/  BRA `(.L_x_126) ;  /* 0xffffffbc00e47947 */ /* 0x000fea000383ffff */
.L_x_60:
[----:B------:R-:W1:Y:S02]  /*fa80*/  SYNCS.PHASECHK.TRANS64.TRYWAIT P0, [UR7+0x100], RZ ;  /* 0x000100ffff0075a7 */ /* 0x000e640008001107 */
[----:B-1----:R-:W-:Y:S05]  /*fa90*/  @!P0 NANOSLEEP.SYNCS 0x989680 ;  /* 0x009896800000895d */ /* 0x002fea0003900000 */
[----:B------:R-:W1:Y:S02]  /*faa0*/  @!P0 SYNCS.PHASECHK.TRANS64 P0, [UR7+0x100], RZ ;  /* 0x000100ffff0085a7 */ /* 0x000e640008001007 */
[----:B-1----:R-:W-:Y:S05]  /*fab0*/  @!P0 BRA `(.L_x_60) ;  /* 0xfffffffc00f08947 */ /* 0x002fea000383ffff */
[----:B------:R-:W-:Y:S05]  /*fac0*/  BRA `(.L_x_127) ;  /* 0xffffffd000c87947 */ /* 0x000fea000383ffff */
.L_x_61:
[----:B------:R-:W-:Y:S01]  /*fad0*/  HFMA2 R4, -RZ, RZ, -0.0 , 0 ;  /* 0x80000000ff047431 */ /* 0x000fe200000001ff */
[----:B------:R-:W-:-:S07]  /*fae0*/  MOV R5, 0x80000000 ;  /* 0x8000000000057802 */ /* 0x000fce0000000f00 */
.L_x_128:
[----:B-1----:R1:W2:Y:S02]  /*faf0*/  SYNCS.PHASECHK.TRANS64.TRYWAIT P0, [UR7+0x150], R5 ;  /* 0x00015005ff0075a7 */ /* 0x0022a40008001107 */
[----:B--2---:R-:W-:Y:S05]  /*fb00*/  @!P0 NANOSLEEP.SYNCS 0x989680 ;  /* 0x009896800000895d */ /* 0x004fea0003900000 */
[----:B------:R-:W2:Y:S02]  /*fb10*/  @!P0 SYNCS.PHASECHK.TRANS64 P0, [UR7+0x150], R5 ;  /* 0x00015005ff0085a7 */ /* 0x000ea40008001007 */
[----:B--2---:R-:W-:Y:S05]  /*fb20*/  @!P0 BRA `(.L_x_128) ;  /* 0xfffffffc00f08947 */ /* 0x004fea000383ffff */
[----:B------:R-:W-:Y:S05]  /*fb30*/  BRA `(.L_x_129) ;  /* 0xffffffd000bc7947 */ /* 0x000fea000383ffff */
.L_x_62:
[----:B------:R-:W1:Y:S02]  /*fb40*/  SYNCS.PHASECHK.TRANS64.TRYWAIT P0, [UR7+0x108], RZ ;  /* 0x000108ffff0075a7 */ /* 0x000e640008001107 */
[----:B-1----:R-:W-:Y:S05]  /*fb50*/  @!P0 NANOSLEEP.SYNCS 0x989680 ;  /* 0x009896800000895d */ /* 0x002fea0003900000 */
[----:B------:R-:W1:Y:S02]  /*fb60*/  @!P0 SYNCS.PHASECHK.TRANS64 P0, [UR7+0x108], RZ ;  /* 0x000108ffff0085a7 */ /* 0x000e640008001007 */
[----:B-1----:R-:W-:Y:S05]  /*fb70*/  @!P0 BRA `(.L_x_62) ;  /* 0xfffffffc00f08947 */ /* 0x002fea000383ffff */
[----:B------:R-:W-:Y:S05]  /*fb80*/  BRA `(.L_x_130) ;  /* 0xffffffe000087947 */ /* 0x000fea000383ffff */
.L_x_63:
[----:B------:R-:W-:Y:S01]  /*fb90*/  HFMA2 R4, -RZ, RZ, -0.0 , 0 ;  /* 0x80000000ff047431 */ /* 0x000fe200000001ff */
[----:B------:R-:W-:-:S07]  /*fba0*/  MOV R5, 0x80000000 ;  /* 0x8000000000057802 */ /* 0x000fce0000000f00 */
.L_x_131:
[----:B-1----:R1:W2:Y:S02]  /*fbb0*/  SYNCS.PHASECHK.TRANS64.TRYWAIT P0, [UR7+0x158], R5 ;  /* 0x00015805ff0075a7 */ /* 0x0022a40008001107 */
[----:B--2---:R-:W-:Y:S05]  /*fbc0*/  @!P0 NANOSLEEP.SYNCS 0x989680 ;  /* 0x009896800000895d */ /* 0x004fea0003900000 */
[----:B------:R-:W2:Y:S02]  /*fbd0*/  @!P0 SYNCS.PHASECHK.TRANS64 P0, [UR7+0x158], R5 ;  /* 0x00015805ff0085a7 */ /* 0x000ea40008001007 */
[----:B--2---:R-:W-:Y:S05]  /*fbe0*/  @!P0 BRA `(.L_x_131) ;  /* 0xfffffffc00f08947 */ /* 0x004fea000383ffff */
[----:B------:R-:W-:Y:S05]  /*fbf0*/  BRA `(.L_x_132) ;  /* 0xffffffdc00fc7947 */ /* 0x000fea000383ffff */
.L_x_64:
[----:B------:R-:W-:-:S07]  /*fc00*/  MOV R5, R4 ;  /* 0x0000000400057202 */ /* 0x000fce0000000f00 */
.L_x_133:
[----:B---3--:R3:W4:Y:S02]  /*fc10*/  SYNCS.PHASECHK.TRANS64.TRYWAIT P0, [UR7+0x158], R5 ;  /* 0x00015805ff0075a7 */ /* 0x0087240008001107 */
[----:B----4-:R-:W-:Y:S05]  /*fc20*/  @!P0 NANOSLEEP.SYNCS 0x989680 ;  /* 0x009896800000895d */ /* 0x010fea0003900000 */
[----:B------:R-:W4:Y:S02]  /*fc30*/  @!P0 SYNCS.PHASECHK.TRANS64 P0, [UR7+0x158], R5 ;  /* 0x00015805ff0085a7 */ /* 0x000f240008001007 */
[----:B----4-:R-:W-:Y:S05]  /*fc40*/  @!P0 BRA `(.L_x_133) ;  /* 0xfffffffc00f08947 */ /* 0x010fea000383ffff */
[----:B------:R-:W-:Y:S05]  /*fc50*/  BRA `(.L_x_134) ;  /* 0xffffffec00d47947 */ /* 0x000fea000383ffff */
        .weak           $__internal_0_$__cuda_sm10x_tcgen05_guardrail_trap_col_being_dealloced_not_returned_by_alloc
        .type           $__internal_0_$__cuda_sm10x_tcgen05_guardrail_trap_col_being_dealloced_not_returned_by_alloc,@function
        .size           $__internal_0_$__cuda_sm10x_tcgen05_guardrail_trap_col_being_dealloced_not_returned_by_alloc,($__internal_1_$__cuda_sm10x_tcgen05_guardrail_trap_phase_invalid_during_alloc - $__internal_0_$__cuda_sm10x_tcgen05_guardrail_trap_col_being_dealloced_not_returned_by_alloc)
$__internal_0_$__cuda_sm10x_tcgen05_guardrail_trap_col_being_dealloced_not_returned_by_alloc:
[----:B------:R-:W-:Y:S05]  /*fc60*/  BPT.TRAP 0x1 ;  /* 0x000000040000795c */ /* 0x000fea0000300000 */
[----:B------:R-:W-:-:S04]  /*fc70*/  HFMA2 R3, -RZ, RZ, 0, 0 ;  /* 0x00000000ff037431 */ /* 0x000fc800000001ff */
[----:B------:R-:W-:Y:S05]  /*fc80*/  RET.REL.NODEC R2 `(kernel_cutlass_kernel_flash_attncuteflash_fwd_sm100FlashAttentionForwardSm100_object_at__tensor0000o12811101213_tensor0000o12811101213_tensor0000o12810111213_tensor0000o12811101213_tensor_0) ;  /* 0xffffff0002dc7950 */ /* 0x000fea0003c3ffff */
        .weak           $__internal_1_$__cuda_sm10x_tcgen05_guardrail_trap_phase_invalid_during_alloc
        .type           $__internal_1_$__cuda_sm10x_tcgen05_guardrail_trap_phase_invalid_during_alloc,@function
        .size           $__internal_1_$__cuda_sm10x_tcgen05_guardrail_trap_phase_invalid_during_alloc,($__internal_2_$__cuda_sm10x_tcgen05_guardrail_trap_unallocated_columns_being_dealloced - $__internal_1_$__cuda_sm10x_tcgen05_guardrail_trap_phase_invalid_during_alloc)
$__internal_1_$__cuda_sm10x_tcgen05_guardrail_trap_phase_invalid_during_alloc:
[----:B------:R-:W-:Y:S05]  /*fc90*/  BPT.TRAP 0x1 ;  /* 0x000000040000795c */ /* 0x000fea0000300000 */
[----:B------:R-:W-:-:S04]  /*fca0*/  MOV R3, 0x0 ;  /* 0x0000000000037802 */ /* 0x000fc80000000f00 */
[----:B------:R-:W-:Y:S05]  /*fcb0*/  RET.REL.NODEC R2 `(kernel_cutlass_kernel_flash_attncuteflash_fwd_sm100FlashAttentionForwardSm100_object_at__tensor0000o12811101213_tensor0000o12811101213_tensor0000o12810111213_tensor0000o12811101213_tensor_0) ;  /* 0xffffff0002d07950 */ /* 0x000fea0003c3ffff */
        .weak           $__internal_2_$__cuda_sm10x_tcgen05_guardrail_trap_unallocated_columns_being_dealloced
        .type           $__internal_2_$__cuda_sm10x_tcgen05_guardrail_trap_unallocated_columns_being_dealloced,@function
        .size           $__internal_2_$__cuda_sm10x_tcgen05_guardrail_trap_unallocated_columns_being_dealloced,(.L_x_142 - $__internal_2_$__cuda_sm10x_tcgen05_guardrail_trap_unallocated_columns_being_dealloced)
$__internal_2_$__cuda_sm10x_tcgen05_guardrail_trap_unallocated_columns_being_dealloced:
[----:B------:R-:W-:Y:S05]  /*fcc0*/  BPT.TRAP 0x1 ;  /* 0x000000040000795c */ /* 0x000fea0000300000 */
[----:B------:R-:W-:-:S04]  /*fcd0*/  HFMA2 R3, -RZ, RZ, 0, 0 ;  /* 0x00000000ff037431 */ /* 0x000fc800000001ff */
[----:B------:R-:W-:Y:S05]  /*fce0*/  RET.REL.NODEC R2 `(kernel_cutlass_kernel_flash_attncuteflash_fwd_sm100FlashAttentionForwardSm100_object_at__tensor0000o12811101213_tensor0000o12811101213_tensor0000o12810111213_tensor0000o12811101213_tensor_0) ;  /* 0xffffff0002c47950 */ /* 0x000fea0003c3ffff */
.L_x_135:
[----:B------:R-:W-:-:S00]  /*fcf0*/  BRA `(.L_x_135) ;  /* 0xfffffffc00fc7947 */ /* 0x000fc0000383ffff */
[----:B------:R-:W-:-:S00]  /*fd00*/  NOP ;  /* 0x0000000000007918 */ /* 0x000fc00000000000 */
[----:B------:R-:W-:-:S00]  /*fd10*/  NOP ;  /* 0x0000000000007918 */ /* 0x000fc00000000000 */
[----:B------:R-:W-:-:S00]  /*fd20*/  NOP ;  /* 0x0000000000007918 */ /* 0x000fc00000000000 */
[----:B------:R-:W-:-:S00]  /*fd30*/  NOP ;  /* 0x0000000000007918 */ /* 0x000fc00000000000 */
[----:B------:R-:W-:-:S00]  /*fd40*/  NOP ;  /* 0x0000000000007918 */ /* 0x000fc00000000000 */
[----:B------:R-:W-:-:S00]  /*fd50*/  NOP ;  /* 0x0000000000007918 */ /* 0x000fc00000000000 */
[----:B------:R-:W-:-:S00]  /*fd60*/  NOP ;  /* 0x0000000000007918 */ /* 0x000fc00000000000 */
[----:B------:R-:W-:-:S00]  /*fd70*/  NOP ;  /* 0x0000000000007918 */ /* 0x000fc00000000000 */
.L_x_142:


//--------------------- .nv.shared.kernel_cutlass_kernel_flash_attncuteflash_fwd_sm100FlashAttentionForwardSm100_object_at__tensor0000o12811101213_tensor0000o12811101213_tensor0000o12810111213_tensor0000o12811101213_tensor_0 --------------------------
	.section	.nv.shared.kernel_cutlass_kernel_flash_attncuteflash_fwd_sm100FlashAttentionForwardSm100_object_at__tensor0000o12811101213_tensor0000o12811101213_tensor0000o12810111213_tensor0000o12811101213_tensor_0,"aw",@nobits
	.sectionflags	@""
	.align	1024
	.zero		1024


//--------------------- .nv.shared.reserved.0     --------------------------
	.section	.nv.shared.reserved.0,"aw",@nobits
	.align	8
	.weak		__nv_reservedSMEM_offset_0_alias
	.size		__nv_reservedSMEM_offset_0_alias, 0, 64
	.other		__nv_reservedSMEM_offset_0_alias,@"STO_CUDA_RESERVED_SHARED STV_DEFAULT"
__nv_reservedSMEM_offset_0_alias:
	.zero		0
.nv.shared.reserved.0:
	.zero		64
	.weak		__nv_reservedSMEM_allocation_phase
	.type		__nv_reservedSMEM_allocation_phase,@object
	.size		__nv_reservedSMEM_allocation_phase,(.L_0 - __nv_reservedSMEM_allocation_phase)
__nv_reservedSMEM_allocation_phase:
	.zero		1
.L_0:
	.zero		7
	.weak		__nv_reservedSMEM_devtool_atexit_pc
	.type		__nv_reservedSMEM_devtool_atexit_pc,@object
	.size		__nv_reservedSMEM_devtool_atexit_pc,(__nv_reservedSMEM_allocation_mask - __nv_reservedSMEM_devtool_atexit_pc)
__nv_reservedSMEM_devtool_atexit_pc:
	.zero		8
	.weak		__nv_reservedSMEM_allocation_mask
	.type		__nv_reservedSMEM_allocation_mask,@object
	.size		__nv_reservedSMEM_allocation_mask,(.L_2 - __nv_reservedSMEM_allocation_mask)
__nv_reservedSMEM_allocation_mask:
	.zero		4
.L_2:


//--------------------- .nv.constant0.kernel_cutlass_kernel_flash_attncuteflash_fwd_sm100FlashAttentionForwardSm100_object_at__tensor0000o12811101213_tensor0000o12811101213_tensor0000o12810111213_tensor0000o12811101213_tensor_0 --------------------------
	.section	.nv.constant0.kernel_cutlass_kernel_flash_attncuteflash_fwd_sm100FlashAttentionForwardSm100_object_at__tensor0000o12811101213_tensor0000o12811101213_tensor0000o12810111213_tensor0000o12811101213_tensor_0,"a",@progbits
	.sectionflags	@""
	.align	4
.nv.constant0.kernel_cutlass_kernel_flash_attncuteflash_fwd_sm100FlashAttentionForwardSm100_object_at__tensor0000o12811101213_tensor0000o12811101213_tensor0000o12810111213_tensor0000o12811101213_tensor_0:
	.zero		1640


//--------------------- SYMBOLS --------------------------

	.type		.nv.reservedSmem.offset0,@object
	.size		.nv.reservedSmem.offset0,0x4
	.type		.nv.reservedSmem.cap,@object
	.size		.nv.reservedSmem.cap,0x4
